	.target	sm_103a

	.elftype	@"ET_EXEC"


//--------------------- .note.nv.tkinfo           --------------------------
	.section	.note.nv.tkinfo,"",@"SHT_NOTE"
	.sectionflags	@"SHF_NOTE_NV_TKINFO"
	.tkinfo
        /*0018*/ 	.word	0x00000002
        /*0030*/ 	.string	""
        /*0030*/ 	.string	"ptxas"
        /*0030*/ 	.string	"Cuda compilation tools, release 13.0, V13.0.88"
        /*0030*/ 	.string	"Build cuda_13.0.r13.0/compiler.36424714_0"
        /*0030*/ 	.string	"-arch sm_103a -m 64 "



//--------------------- .note.nv.cuinfo           --------------------------
	.section	.note.nv.cuinfo,"",@"SHT_NOTE"
	.sectionflags	@"SHF_NOTE_NV_CUINFO"
        /*0018*/ 	.short	0x0002
        /*001a*/ 	.short	0x0067
        /*001c*/ 	.short	0x0082
	.zero		2


//--------------------- .nv.info                  --------------------------
	.section	.nv.info,"",@"SHT_CUDA_INFO"
	.align	4


	//----- nvinfo : EIATTR_REGCOUNT
	.align		4
        /*0000*/ 	.byte	0x04, 0x2f
        /*0002*/ 	.short	(.L_12 - .L_11)
	.align		4
.L_11:
        /*0004*/ 	.word	index@(_ZN7cutlass13device_kernelIN5flash11enable_sm90INS1_16FlashAttnFwdSm90INS1_25CollectiveMainloopFwdSm90ILi2EN4cute5tupleIJNS5_1CILi1EEES8_S8_EEENS6_IJNS7_ILi128EEENS7_ILi96EEENS7_ILi64EEEEEELi256ENS_6half_tEfNS_4arch4Sm90ELb1ELb0ELb0ELb1ELb0ELb1ELb1ELb1ELb0ELb1ELb0ELb0EEENS1_21CollectiveEpilogueFwdINS6_IJSA_NS7_ILi256EEESB_EEES9_SE_SG_Li256ELb1ELb1ELb0ELb0EEENS1_36VarlenDynamicPersistentTileSchedulerILi128ELi96ELi256ELi128ELb0ELb1ELb1ELb1ELb1ELb1EEEEEEEEEvNT_6ParamsE)
        /*0008*/ 	.word	0x00000004


	//----- nvinfo : EIATTR_FRAME_SIZE
	.align		4
.L_12:
        /*000c*/ 	.byte	0x04, 0x11
        /*000e*/ 	.short	(.L_14 - .L_13)
	.align		4
.L_13:
        /*0010*/ 	.word	index@(_ZN7cutlass13device_kernelIN5flash11enable_sm90INS1_16FlashAttnFwdSm90INS1_25CollectiveMainloopFwdSm90ILi2EN4cute5tupleIJNS5_1CILi1EEES8_S8_EEENS6_IJNS7_ILi128EEENS7_ILi96EEENS7_ILi64EEEEEELi256ENS_6half_tEfNS_4arch4Sm90ELb1ELb0ELb0ELb1ELb0ELb1ELb1ELb1ELb0ELb1ELb0ELb0EEENS1_21CollectiveEpilogueFwdINS6_IJSA_NS7_ILi256EEESB_EEES9_SE_SG_Li256ELb1ELb1ELb0ELb0EEENS1_36VarlenDynamicPersistentTileSchedulerILi128ELi96ELi256ELi128ELb0ELb1ELb1ELb1ELb1ELb1EEEEEEEEEvNT_6ParamsE)
        /*0014*/ 	.word	0x00000000


	//----- nvinfo : EIATTR_REGCOUNT
	.align		4
.L_14:
        /*0018*/ 	.byte	0x04, 0x2f
        /*001a*/ 	.short	(.L_16 - .L_15)
	.align		4
.L_15:
        /*001c*/ 	.word	index@(_ZN7cutlass13device_kernelIN5flash11enable_sm90INS1_16FlashAttnFwdSm90INS1_25CollectiveMainloopFwdSm90ILi2EN4cute5tupleIJNS5_1CILi1EEES8_S8_EEENS6_IJNS7_ILi128EEENS7_ILi96EEENS7_ILi64EEEEEELi256ENS_6half_tEfNS_4arch4Sm90ELb1ELb0ELb0ELb1ELb0ELb0ELb1ELb1ELb0ELb1ELb0ELb0EEENS1_21CollectiveEpilogueFwdINS6_IJSA_NS7_ILi256EEESB_EEES9_SE_SG_Li256ELb1ELb1ELb0ELb0EEENS1_36VarlenDynamicPersistentTileSchedulerILi128ELi96ELi256ELi128ELb0ELb1ELb1ELb1ELb1ELb1EEEEEEEEEvNT_6ParamsE)
        /*0020*/ 	.word	0x00000004


	//----- nvinfo : EIATTR_FRAME_SIZE
	.align		4
.L_16:
        /*0024*/ 	.byte	0x04, 0x11
        /*0026*/ 	.short	(.L_18 - .L_17)
	.align		4
.L_17:
        /*0028*/ 	.word	index@(_ZN7cutlass13device_kernelIN5flash11enable_sm90INS1_16FlashAttnFwdSm90INS1_25CollectiveMainloopFwdSm90ILi2EN4cute5tupleIJNS5_1CILi1EEES8_S8_EEENS6_IJNS7_ILi128EEENS7_ILi96EEENS7_ILi64EEEEEELi256ENS_6half_tEfNS_4arch4Sm90ELb1ELb0ELb0ELb1ELb0ELb0ELb1ELb1ELb0ELb1ELb0ELb0EEENS1_21CollectiveEpilogueFwdINS6_IJSA_NS7_ILi256EEESB_EEES9_SE_SG_Li256ELb1ELb1ELb0ELb0EEENS1_36VarlenDynamicPersistentTileSchedulerILi128ELi96ELi256ELi128ELb0ELb1ELb1ELb1ELb1ELb1EEEEEEEEEvNT_6ParamsE)
        /*002c*/ 	.word	0x00000000


	//----- nvinfo : EIATTR_REGCOUNT
	.align		4
.L_18:
        /*0030*/ 	.byte	0x04, 0x2f
        /*0032*/ 	.short	(.L_20 - .L_19)
	.align		4
.L_19:
        /*0034*/ 	.word	index@(_ZN7cutlass13device_kernelIN5flash11enable_sm90INS1_16FlashAttnFwdSm90INS1_25CollectiveMainloopFwdSm90ILi2EN4cute5tupleIJNS5_1CILi1EEES8_S8_EEENS6_IJNS7_ILi128EEENS7_ILi96EEENS7_ILi64EEEEEELi256ENS_6half_tEfNS_4arch4Sm90ELb1ELb0ELb0ELb1ELb0ELb1ELb0ELb1ELb0ELb1ELb0ELb0EEENS1_21CollectiveEpilogueFwdINS6_IJSA_NS7_ILi256EEESB_EEES9_SE_SG_Li256ELb1ELb1ELb0ELb0EEENS1_36VarlenDynamicPersistentTileSchedulerILi128ELi96ELi256ELi128ELb0ELb1ELb1ELb1ELb1ELb1EEEEEEEEEvNT_6ParamsE)
        /*0038*/ 	.word	0x00000004


	//----- nvinfo : EIATTR_FRAME_SIZE
	.align		4
.L_20:
        /*003c*/ 	.byte	0x04, 0x11
        /*003e*/ 	.short	(.L_22 - .L_21)
	.align		4
.L_21:
        /*0040*/ 	.word	index@(_ZN7cutlass13device_kernelIN5flash11enable_sm90INS1_16FlashAttnFwdSm90INS1_25CollectiveMainloopFwdSm90ILi2EN4cute5tupleIJNS5_1CILi1EEES8_S8_EEENS6_IJNS7_ILi128EEENS7_ILi96EEENS7_ILi64EEEEEELi256ENS_6half_tEfNS_4arch4Sm90ELb1ELb0ELb0ELb1ELb0ELb1ELb0ELb1ELb0ELb1ELb0ELb0EEENS1_21CollectiveEpilogueFwdINS6_IJSA_NS7_ILi256EEESB_EEES9_SE_SG_Li256ELb1ELb1ELb0ELb0EEENS1_36VarlenDynamicPersistentTileSchedulerILi128ELi96ELi256ELi128ELb0ELb1ELb1ELb1ELb1ELb1EEEEEEEEEvNT_6ParamsE)
        /*0044*/ 	.word	0x00000000


	//----- nvinfo : EIATTR_REGCOUNT
	.align		4
.L_22:
        /*0048*/ 	.byte	0x04, 0x2f
        /*004a*/ 	.short	(.L_24 - .L_23)
	.align		4
.L_23:
        /*004c*/ 	.word	index@(_ZN7cutlass13device_kernelIN5flash11enable_sm90INS1_16FlashAttnFwdSm90INS1_25CollectiveMainloopFwdSm90ILi2EN4cute5tupleIJNS5_1CILi1EEES8_S8_EEENS6_IJNS7_ILi128EEENS7_ILi96EEENS7_ILi64EEEEEELi256ENS_6half_tEfNS_4arch4Sm90ELb1ELb0ELb0ELb1ELb0ELb0ELb0ELb1ELb0ELb1ELb0ELb0EEENS1_21CollectiveEpilogueFwdINS6_IJSA_NS7_ILi256EEESB_EEES9_SE_SG_Li256ELb1ELb1ELb0ELb0EEENS1_36VarlenDynamicPersistentTileSchedulerILi128ELi96ELi256ELi128ELb0ELb1ELb1ELb1ELb1ELb1EEEEEEEEEvNT_6ParamsE)
        /*0050*/ 	.word	0x00000004


	//----- nvinfo : EIATTR_FRAME_SIZE
	.align		4
.L_24:
        /*0054*/ 	.byte	0x04, 0x11
        /*0056*/ 	.short	(.L_26 - .L_25)
	.align		4
.L_25:
        /*0058*/ 	.word	index@(_ZN7cutlass13device_kernelIN5flash11enable_sm90INS1_16FlashAttnFwdSm90INS1_25CollectiveMainloopFwdSm90ILi2EN4cute5tupleIJNS5_1CILi1EEES8_S8_EEENS6_IJNS7_ILi128EEENS7_ILi96EEENS7_ILi64EEEEEELi256ENS_6half_tEfNS_4arch4Sm90ELb1ELb0ELb0ELb1ELb0ELb0ELb0ELb1ELb0ELb1ELb0ELb0EEENS1_21CollectiveEpilogueFwdINS6_IJSA_NS7_ILi256EEESB_EEES9_SE_SG_Li256ELb1ELb1ELb0ELb0EEENS1_36VarlenDynamicPersistentTileSchedulerILi128ELi96ELi256ELi128ELb0ELb1ELb1ELb1ELb1ELb1EEEEEEEEEvNT_6ParamsE)
        /*005c*/ 	.word	0x00000000


	//----- nvinfo : EIATTR_REGCOUNT
	.align		4
.L_26:
        /*0060*/ 	.byte	0x04, 0x2f
        /*0062*/ 	.short	(.L_28 - .L_27)
	.align		4
.L_27:
        /*0064*/ 	.word	index@(_ZN7cutlass13device_kernelIN5flash11enable_sm90INS1_16FlashAttnFwdSm90INS1_25CollectiveMainloopFwdSm90ILi2EN4cute5tupleIJNS5_1CILi1EEES8_S8_EEENS6_IJNS7_ILi128EEENS7_ILi96EEENS7_ILi64EEEEEELi256ENS_6half_tEfNS_4arch4Sm90ELb1ELb0ELb0ELb0ELb0ELb0ELb1ELb1ELb0ELb1ELb0ELb0EEENS1_21CollectiveEpilogueFwdINS6_IJSA_NS7_ILi256EEESB_EEES9_SE_SG_Li256ELb0ELb1ELb0ELb0EEENS1_30DynamicPersistentTileSchedulerILi256ELi128ELb0ELb1ELb1EEEEEEEEEvNT_6ParamsE)
        /*0068*/ 	.word	0x00000004


	//----- nvinfo : EIATTR_FRAME_SIZE
	.align		4
.L_28:
        /*006c*/ 	.byte	0x04, 0x11
        /*006e*/ 	.short	(.L_30 - .L_29)
	.align		4
.L_29:
        /*0070*/ 	.word	index@(_ZN7cutlass13device_kernelIN5flash11enable_sm90INS1_16FlashAttnFwdSm90INS1_25CollectiveMainloopFwdSm90ILi2EN4cute5tupleIJNS5_1CILi1EEES8_S8_EEENS6_IJNS7_ILi128EEENS7_ILi96EEENS7_ILi64EEEEEELi256ENS_6half_tEfNS_4arch4Sm90ELb1ELb0ELb0ELb0ELb0ELb0ELb1ELb1ELb0ELb1ELb0ELb0EEENS1_21CollectiveEpilogueFwdINS6_IJSA_NS7_ILi256EEESB_EEES9_SE_SG_Li256ELb0ELb1ELb0ELb0EEENS1_30DynamicPersistentTileSchedulerILi256ELi128ELb0ELb1ELb1EEEEEEEEEvNT_6ParamsE)
        /*0074*/ 	.word	0x00000000


	//----- nvinfo : EIATTR_REGCOUNT
	.align		4
.L_30:
        /*0078*/ 	.byte	0x04, 0x2f
        /*007a*/ 	.short	(.L_32 - .L_31)
	.align		4
.L_31:
        /*007c*/ 	.word	index@(_ZN7cutlass13device_kernelIN5flash11enable_sm90INS1_16FlashAttnFwdSm90INS1_25CollectiveMainloopFwdSm90ILi2EN4cute5tupleIJNS5_1CILi1EEES8_S8_EEENS6_IJNS7_ILi128EEENS7_ILi96EEENS7_ILi64EEEEEELi256ENS_6half_tEfNS_4arch4Sm90ELb1ELb0ELb0ELb0ELb0ELb0ELb0ELb1ELb0ELb1ELb0ELb0EEENS1_21CollectiveEpilogueFwdINS6_IJSA_NS7_ILi256EEESB_EEES9_SE_SG_Li256ELb0ELb1ELb0ELb0EEENS1_30DynamicPersistentTileSchedulerILi256ELi128ELb0ELb1ELb1EEEEEEEEEvNT_6ParamsE)
        /*0080*/ 	.word	0x00000004


	//----- nvinfo : EIATTR_FRAME_SIZE
	.align		4
.L_32:
        /*0084*/ 	.byte	0x04, 0x11
        /*0086*/ 	.short	(.L_34 - .L_33)
	.align		4
.L_33:
        /*0088*/ 	.word	index@(_ZN7cutlass13device_kernelIN5flash11enable_sm90INS1_16FlashAttnFwdSm90INS1_25CollectiveMainloopFwdSm90ILi2EN4cute5tupleIJNS5_1CILi1EEES8_S8_EEENS6_IJNS7_ILi128EEENS7_ILi96EEENS7_ILi64EEEEEELi256ENS_6half_tEfNS_4arch4Sm90ELb1ELb0ELb0ELb0ELb0ELb0ELb0ELb1ELb0ELb1ELb0ELb0EEENS1_21CollectiveEpilogueFwdINS6_IJSA_NS7_ILi256EEESB_EEES9_SE_SG_Li256ELb0ELb1ELb0ELb0EEENS1_30DynamicPersistentTileSchedulerILi256ELi128ELb0ELb1ELb1EEEEEEEEEvNT_6ParamsE)
        /*008c*/ 	.word	0x00000000


	//----- nvinfo : EIATTR_REGCOUNT
	.align		4
.L_34:
        /*0090*/ 	.byte	0x04, 0x2f
        /*0092*/ 	.short	(.L_36 - .L_35)
	.align		4
.L_35:
        /*0094*/ 	.word	index@(_ZN7cutlass13device_kernelIN5flash11enable_sm90INS1_16FlashAttnFwdSm90INS1_25CollectiveMainloopFwdSm90ILi2EN4cute5tupleIJNS5_1CILi1EEES8_S8_EEENS6_IJNS7_ILi128EEENS7_ILi96EEENS7_ILi64EEEEEELi256ENS_6half_tEfNS_4arch4Sm90ELb0ELb1ELb0ELb1ELb0ELb1ELb1ELb1ELb0ELb1ELb0ELb0EEENS1_21CollectiveEpilogueFwdINS6_IJSA_NS7_ILi256EEESB_EEES9_SE_SG_Li256ELb1ELb1ELb0ELb0EEENS1_36VarlenDynamicPersistentTileSchedulerILi128ELi96ELi256ELi128ELb0ELb1ELb1ELb1ELb0ELb1EEEEEEEEEvNT_6ParamsE)
        /*0098*/ 	.word	0x00000004


	//----- nvinfo : EIATTR_FRAME_SIZE
	.align		4
.L_36:
        /*009c*/ 	.byte	0x04, 0x11
        /*009e*/ 	.short	(.L_38 - .L_37)
	.align		4
.L_37:
        /*00a0*/ 	.word	index@(_ZN7cutlass13device_kernelIN5flash11enable_sm90INS1_16FlashAttnFwdSm90INS1_25CollectiveMainloopFwdSm90ILi2EN4cute5tupleIJNS5_1CILi1EEES8_S8_EEENS6_IJNS7_ILi128EEENS7_ILi96EEENS7_ILi64EEEEEELi256ENS_6half_tEfNS_4arch4Sm90ELb0ELb1ELb0ELb1ELb0ELb1ELb1ELb1ELb0ELb1ELb0ELb0EEENS1_21CollectiveEpilogueFwdINS6_IJSA_NS7_ILi256EEESB_EEES9_SE_SG_Li256ELb1ELb1ELb0ELb0EEENS1_36VarlenDynamicPersistentTileSchedulerILi128ELi96ELi256ELi128ELb0ELb1ELb1ELb1ELb0ELb1EEEEEEEEEvNT_6ParamsE)
        /*00a4*/ 	.word	0x00000000


	//----- nvinfo : EIATTR_REGCOUNT
	.align		4
.L_38:
        /*00a8*/ 	.byte	0x04, 0x2f
        /*00aa*/ 	.short	(.L_40 - .L_39)
	.align		4
.L_39:
        /*00ac*/ 	.word	index@(_ZN7cutlass13device_kernelIN5flash11enable_sm90INS1_16FlashAttnFwdSm90INS1_25CollectiveMainloopFwdSm90ILi2EN4cute5tupleIJNS5_1CILi1EEES8_S8_EEENS6_IJNS7_ILi128EEENS7_ILi96EEENS7_ILi64EEEEEELi256ENS_6half_tEfNS_4arch4Sm90ELb0ELb1ELb0ELb1ELb0ELb0ELb1ELb1ELb0ELb1ELb0ELb0EEENS1_21CollectiveEpilogueFwdINS6_IJSA_NS7_ILi256EEESB_EEES9_SE_SG_Li256ELb1ELb1ELb0ELb0EEENS1_36VarlenDynamicPersistentTileSchedulerILi128ELi96ELi256ELi128ELb0ELb1ELb1ELb1ELb0ELb1EEEEEEEEEvNT_6ParamsE)
        /*00b0*/ 	.word	0x00000004


	//----- nvinfo : EIATTR_FRAME_SIZE
	.align		4
.L_40:
        /*00b4*/ 	.byte	0x04, 0x11
        /*00b6*/ 	.short	(.L_42 - .L_41)
	.align		4
.L_41:
        /*00b8*/ 	.word	index@(_ZN7cutlass13device_kernelIN5flash11enable_sm90INS1_16FlashAttnFwdSm90INS1_25CollectiveMainloopFwdSm90ILi2EN4cute5tupleIJNS5_1CILi1EEES8_S8_EEENS6_IJNS7_ILi128EEENS7_ILi96EEENS7_ILi64EEEEEELi256ENS_6half_tEfNS_4arch4Sm90ELb0ELb1ELb0ELb1ELb0ELb0ELb1ELb1ELb0ELb1ELb0ELb0EEENS1_21CollectiveEpilogueFwdINS6_IJSA_NS7_ILi256EEESB_EEES9_SE_SG_Li256ELb1ELb1ELb0ELb0EEENS1_36VarlenDynamicPersistentTileSchedulerILi128ELi96ELi256ELi128ELb0ELb1ELb1ELb1ELb0ELb1EEEEEEEEEvNT_6ParamsE)
        /*00bc*/ 	.word	0x00000000


	//----- nvinfo : EIATTR_REGCOUNT
	.align		4
.L_42:
        /*00c0*/ 	.byte	0x04, 0x2f
        /*00c2*/ 	.short	(.L_44 - .L_43)
	.align		4
.L_43:
        /*00c4*/ 	.word	index@(_ZN7cutlass13device_kernelIN5flash11enable_sm90INS1_16FlashAttnFwdSm90INS1_25CollectiveMainloopFwdSm90ILi2EN4cute5tupleIJNS5_1CILi1EEES8_S8_EEENS6_IJNS7_ILi128EEENS7_ILi96EEENS7_ILi64EEEEEELi256ENS_6half_tEfNS_4arch4Sm90ELb0ELb1ELb0ELb1ELb0ELb1ELb0ELb1ELb0ELb1ELb0ELb0EEENS1_21CollectiveEpilogueFwdINS6_IJSA_NS7_ILi256EEESB_EEES9_SE_SG_Li256ELb1ELb1ELb0ELb0EEENS1_36VarlenDynamicPersistentTileSchedulerILi128ELi96ELi256ELi128ELb0ELb1ELb1ELb1ELb0ELb1EEEEEEEEEvNT_6ParamsE)
        /*00c8*/ 	.word	0x00000004


	//----- nvinfo : EIATTR_FRAME_SIZE
	.align		4
.L_44:
        /*00cc*/ 	.byte	0x04, 0x11
        /*00ce*/ 	.short	(.L_46 - .L_45)
	.align		4
.L_45:
        /*00d0*/ 	.word	index@(_ZN7cutlass13device_kernelIN5flash11enable_sm90INS1_16FlashAttnFwdSm90INS1_25CollectiveMainloopFwdSm90ILi2EN4cute5tupleIJNS5_1CILi1EEES8_S8_EEENS6_IJNS7_ILi128EEENS7_ILi96EEENS7_ILi64EEEEEELi256ENS_6half_tEfNS_4arch4Sm90ELb0ELb1ELb0ELb1ELb0ELb1ELb0ELb1ELb0ELb1ELb0ELb0EEENS1_21CollectiveEpilogueFwdINS6_IJSA_NS7_ILi256EEESB_EEES9_SE_SG_Li256ELb1ELb1ELb0ELb0EEENS1_36VarlenDynamicPersistentTileSchedulerILi128ELi96ELi256ELi128ELb0ELb1ELb1ELb1ELb0ELb1EEEEEEEEEvNT_6ParamsE)
        /*00d4*/ 	.word	0x00000000


	//----- nvinfo : EIATTR_REGCOUNT
	.align		4
.L_46:
        /*00d8*/ 	.byte	0x04, 0x2f
        /*00da*/ 	.short	(.L_48 - .L_47)
	.align		4
.L_47:
        /*00dc*/ 	.word	index@(_ZN7cutlass13device_kernelIN5flash11enable_sm90INS1_16FlashAttnFwdSm90INS1_25CollectiveMainloopFwdSm90ILi2EN4cute5tupleIJNS5_1CILi1EEES8_S8_EEENS6_IJNS7_ILi128EEENS7_ILi96EEENS7_ILi64EEEEEELi256ENS_6half_tEfNS_4arch4Sm90ELb0ELb1ELb0ELb1ELb0ELb0ELb0ELb1ELb0ELb1ELb0ELb0EEENS1_21CollectiveEpilogueFwdINS6_IJSA_NS7_ILi256EEESB_EEES9_SE_SG_Li256ELb1ELb1ELb0ELb0EEENS1_36VarlenDynamicPersistentTileSchedulerILi128ELi96ELi256ELi128ELb0ELb1ELb1ELb1ELb0ELb1EEEEEEEEEvNT_6ParamsE)
        /*00e0*/ 	.word	0x00000004


	//----- nvinfo : EIATTR_FRAME_SIZE
	.align		4
.L_48:
        /*00e4*/ 	.byte	0x04, 0x11
        /*00e6*/ 	.short	(.L_50 - .L_49)
	.align		4
.L_49:
        /*00e8*/ 	.word	index@(_ZN7cutlass13device_kernelIN5flash11enable_sm90INS1_16FlashAttnFwdSm90INS1_25CollectiveMainloopFwdSm90ILi2EN4cute5tupleIJNS5_1CILi1EEES8_S8_EEENS6_IJNS7_ILi128EEENS7_ILi96EEENS7_ILi64EEEEEELi256ENS_6half_tEfNS_4arch4Sm90ELb0ELb1ELb0ELb1ELb0ELb0ELb0ELb1ELb0ELb1ELb0ELb0EEENS1_21CollectiveEpilogueFwdINS6_IJSA_NS7_ILi256EEESB_EEES9_SE_SG_Li256ELb1ELb1ELb0ELb0EEENS1_36VarlenDynamicPersistentTileSchedulerILi128ELi96ELi256ELi128ELb0ELb1ELb1ELb1ELb0ELb1EEEEEEEEEvNT_6ParamsE)
        /*00ec*/ 	.word	0x00000000


	//----- nvinfo : EIATTR_REGCOUNT
	.align		4
.L_50:
        /*00f0*/ 	.byte	0x04, 0x2f
        /*00f2*/ 	.short	(.L_52 - .L_51)
	.align		4
.L_51:
        /*00f4*/ 	.word	index@(_ZN7cutlass13device_kernelIN5flash11enable_sm90INS1_16FlashAttnFwdSm90INS1_25CollectiveMainloopFwdSm90ILi2EN4cute5tupleIJNS5_1CILi1EEES8_S8_EEENS6_IJNS7_ILi128EEENS7_ILi96EEENS7_ILi64EEEEEELi256ENS_6half_tEfNS_4arch4Sm90ELb0ELb1ELb0ELb0ELb0ELb0ELb1ELb1ELb0ELb1ELb0ELb0EEENS1_21CollectiveEpilogueFwdINS6_IJSA_NS7_ILi256EEESB_EEES9_SE_SG_Li256ELb0ELb1ELb0ELb0EEENS1_30DynamicPersistentTileSchedulerILi256ELi128ELb0ELb1ELb1EEEEEEEEEvNT_6ParamsE)
        /*00f8*/ 	.word	0x00000004


	//----- nvinfo : EIATTR_FRAME_SIZE
	.align		4
.L_52:
        /*00fc*/ 	.byte	0x04, 0x11
        /*00fe*/ 	.short	(.L_54 - .L_53)
	.align		4
.L_53:
        /*0100*/ 	.word	index@(_ZN7cutlass13device_kernelIN5flash11enable_sm90INS1_16FlashAttnFwdSm90INS1_25CollectiveMainloopFwdSm90ILi2EN4cute5tupleIJNS5_1CILi1EEES8_S8_EEENS6_IJNS7_ILi128EEENS7_ILi96EEENS7_ILi64EEEEEELi256ENS_6half_tEfNS_4arch4Sm90ELb0ELb1ELb0ELb0ELb0ELb0ELb1ELb1ELb0ELb1ELb0ELb0EEENS1_21CollectiveEpilogueFwdINS6_IJSA_NS7_ILi256EEESB_EEES9_SE_SG_Li256ELb0ELb1ELb0ELb0EEENS1_30DynamicPersistentTileSchedulerILi256ELi128ELb0ELb1ELb1EEEEEEEEEvNT_6ParamsE)
        /*0104*/ 	.word	0x00000000


	//----- nvinfo : EIATTR_REGCOUNT
	.align		4
.L_54:
        /*0108*/ 	.byte	0x04, 0x2f
        /*010a*/ 	.short	(.L_56 - .L_55)
	.align		4
.L_55:
        /*010c*/ 	.word	index@(_ZN7cutlass13device_kernelIN5flash11enable_sm90INS1_16FlashAttnFwdSm90INS1_25CollectiveMainloopFwdSm90ILi2EN4cute5tupleIJNS5_1CILi1EEES8_S8_EEENS6_IJNS7_ILi128EEENS7_ILi96EEENS7_ILi64EEEEEELi256ENS_6half_tEfNS_4arch4Sm90ELb0ELb1ELb0ELb0ELb0ELb0ELb0ELb1ELb0ELb1ELb0ELb0EEENS1_21CollectiveEpilogueFwdINS6_IJSA_NS7_ILi256EEESB_EEES9_SE_SG_Li256ELb0ELb1ELb0ELb0EEENS1_30DynamicPersistentTileSchedulerILi256ELi128ELb0ELb1ELb1EEEEEEEEEvNT_6ParamsE)
        /*0110*/ 	.word	0x00000004


	//----- nvinfo : EIATTR_FRAME_SIZE
	.align		4
.L_56:
        /*0114*/ 	.byte	0x04, 0x11
        /*0116*/ 	.short	(.L_58 - .L_57)
	.align		4
.L_57:
        /*0118*/ 	.word	index@(_ZN7cutlass13device_kernelIN5flash11enable_sm90INS1_16FlashAttnFwdSm90INS1_25CollectiveMainloopFwdSm90ILi2EN4cute5tupleIJNS5_1CILi1EEES8_S8_EEENS6_IJNS7_ILi128EEENS7_ILi96EEENS7_ILi64EEEEEELi256ENS_6half_tEfNS_4arch4Sm90ELb0ELb1ELb0ELb0ELb0ELb0ELb0ELb1ELb0ELb1ELb0ELb0EEENS1_21CollectiveEpilogueFwdINS6_IJSA_NS7_ILi256EEESB_EEES9_SE_SG_Li256ELb0ELb1ELb0ELb0EEENS1_30DynamicPersistentTileSchedulerILi256ELi128ELb0ELb1ELb1EEEEEEEEEvNT_6ParamsE)
        /*011c*/ 	.word	0x00000000


	//----- nvinfo : EIATTR_REGCOUNT
	.align		4
.L_58:
        /*0120*/ 	.byte	0x04, 0x2f
        /*0122*/ 	.short	(.L_60 - .L_59)
	.align		4
.L_59:
        /*0124*/ 	.word	index@(_ZN7cutlass13device_kernelIN5flash11enable_sm90INS1_16FlashAttnFwdSm90INS1_25CollectiveMainloopFwdSm90ILi2EN4cute5tupleIJNS5_1CILi1EEES8_S8_EEENS6_IJNS7_ILi128EEENS7_ILi96EEENS7_ILi64EEEEEELi256ENS_6half_tEfNS_4arch4Sm90ELb0ELb0ELb0ELb1ELb0ELb1ELb1ELb1ELb0ELb1ELb0ELb0EEENS1_21CollectiveEpilogueFwdINS6_IJSA_NS7_ILi256EEESB_EEES9_SE_SG_Li256ELb1ELb1ELb0ELb0EEENS1_36VarlenDynamicPersistentTileSchedulerILi128ELi96ELi256ELi128ELb0ELb1ELb1ELb0ELb1ELb1EEEEEEEEEvNT_6ParamsE)
        /*0128*/ 	.word	0x00000004


	//----- nvinfo : EIATTR_FRAME_SIZE
	.align		4
.L_60:
        /*012c*/ 	.byte	0x04, 0x11
        /*012e*/ 	.short	(.L_62 - .L_61)
	.align		4
.L_61:
        /*0130*/ 	.word	index@(_ZN7cutlass13device_kernelIN5flash11enable_sm90INS1_16FlashAttnFwdSm90INS1_25CollectiveMainloopFwdSm90ILi2EN4cute5tupleIJNS5_1CILi1EEES8_S8_EEENS6_IJNS7_ILi128EEENS7_ILi96EEENS7_ILi64EEEEEELi256ENS_6half_tEfNS_4arch4Sm90ELb0ELb0ELb0ELb1ELb0ELb1ELb1ELb1ELb0ELb1ELb0ELb0EEENS1_21CollectiveEpilogueFwdINS6_IJSA_NS7_ILi256EEESB_EEES9_SE_SG_Li256ELb1ELb1ELb0ELb0EEENS1_36VarlenDynamicPersistentTileSchedulerILi128ELi96ELi256ELi128ELb0ELb1ELb1ELb0ELb1ELb1EEEEEEEEEvNT_6ParamsE)
        /*0134*/ 	.word	0x00000000


	//----- nvinfo : EIATTR_REGCOUNT
	.align		4
.L_62:
        /*0138*/ 	.byte	0x04, 0x2f
        /*013a*/ 	.short	(.L_64 - .L_63)
	.align		4
.L_63:
        /*013c*/ 	.word	index@(_ZN7cutlass13device_kernelIN5flash11enable_sm90INS1_16FlashAttnFwdSm90INS1_25CollectiveMainloopFwdSm90ILi2EN4cute5tupleIJNS5_1CILi1EEES8_S8_EEENS6_IJNS7_ILi128EEENS7_ILi96EEENS7_ILi64EEEEEELi256ENS_6half_tEfNS_4arch4Sm90ELb0ELb0ELb0ELb1ELb0ELb0ELb1ELb1ELb0ELb1ELb0ELb0EEENS1_21CollectiveEpilogueFwdINS6_IJSA_NS7_ILi256EEESB_EEES9_SE_SG_Li256ELb1ELb1ELb0ELb0EEENS1_36VarlenDynamicPersistentTileSchedulerILi128ELi96ELi256ELi128ELb0ELb1ELb1ELb0ELb1ELb1EEEEEEEEEvNT_6ParamsE)
        /*0140*/ 	.word	0x00000004


	//----- nvinfo : EIATTR_FRAME_SIZE
	.align		4
.L_64:
        /*0144*/ 	.byte	0x04, 0x11
        /*0146*/ 	.short	(.L_66 - .L_65)
	.align		4
.L_65:
        /*0148*/ 	.word	index@(_ZN7cutlass13device_kernelIN5flash11enable_sm90INS1_16FlashAttnFwdSm90INS1_25CollectiveMainloopFwdSm90ILi2EN4cute5tupleIJNS5_1CILi1EEES8_S8_EEENS6_IJNS7_ILi128EEENS7_ILi96EEENS7_ILi64EEEEEELi256ENS_6half_tEfNS_4arch4Sm90ELb0ELb0ELb0ELb1ELb0ELb0ELb1ELb1ELb0ELb1ELb0ELb0EEENS1_21CollectiveEpilogueFwdINS6_IJSA_NS7_ILi256EEESB_EEES9_SE_SG_Li256ELb1ELb1ELb0ELb0EEENS1_36VarlenDynamicPersistentTileSchedulerILi128ELi96ELi256ELi128ELb0ELb1ELb1ELb0ELb1ELb1EEEEEEEEEvNT_6ParamsE)
        /*014c*/ 	.word	0x00000000


	//----- nvinfo : EIATTR_REGCOUNT
	.align		4
.L_66:
        /*0150*/ 	.byte	0x04, 0x2f
        /*0152*/ 	.short	(.L_68 - .L_67)
	.align		4
.L_67:
        /*0154*/ 	.word	index@(_ZN7cutlass13device_kernelIN5flash11enable_sm90INS1_16FlashAttnFwdSm90INS1_25CollectiveMainloopFwdSm90ILi2EN4cute5tupleIJNS5_1CILi1EEES8_S8_EEENS6_IJNS7_ILi128EEENS7_ILi96EEENS7_ILi64EEEEEELi256ENS_6half_tEfNS_4arch4Sm90ELb0ELb0ELb0ELb1ELb0ELb1ELb0ELb1ELb0ELb1ELb0ELb0EEENS1_21CollectiveEpilogueFwdINS6_IJSA_NS7_ILi256EEESB_EEES9_SE_SG_Li256ELb1ELb1ELb0ELb0EEENS1_36VarlenDynamicPersistentTileSchedulerILi128ELi96ELi256ELi128ELb0ELb1ELb1ELb0ELb1ELb1EEEEEEEEEvNT_6ParamsE)
        /*0158*/ 	.word	0x00000004


	//----- nvinfo : EIATTR_FRAME_SIZE
	.align		4
.L_68:
        /*015c*/ 	.byte	0x04, 0x11
        /*015e*/ 	.short	(.L_70 - .L_69)
	.align		4
.L_69:
        /*0160*/ 	.word	index@(_ZN7cutlass13device_kernelIN5flash11enable_sm90INS1_16FlashAttnFwdSm90INS1_25CollectiveMainloopFwdSm90ILi2EN4cute5tupleIJNS5_1CILi1EEES8_S8_EEENS6_IJNS7_ILi128EEENS7_ILi96EEENS7_ILi64EEEEEELi256ENS_6half_tEfNS_4arch4Sm90ELb0ELb0ELb0ELb1ELb0ELb1ELb0ELb1ELb0ELb1ELb0ELb0EEENS1_21CollectiveEpilogueFwdINS6_IJSA_NS7_ILi256EEESB_EEES9_SE_SG_Li256ELb1ELb1ELb0ELb0EEENS1_36VarlenDynamicPersistentTileSchedulerILi128ELi96ELi256ELi128ELb0ELb1ELb1ELb0ELb1ELb1EEEEEEEEEvNT_6ParamsE)
        /*0164*/ 	.word	0x00000000


	//----- nvinfo : EIATTR_REGCOUNT
	.align		4
.L_70:
        /*0168*/ 	.byte	0x04, 0x2f
        /*016a*/ 	.short	(.L_72 - .L_71)
	.align		4
.L_71:
        /*016c*/ 	.word	index@(_ZN7cutlass13device_kernelIN5flash11enable_sm90INS1_16FlashAttnFwdSm90INS1_25CollectiveMainloopFwdSm90ILi2EN4cute5tupleIJNS5_1CILi1EEES8_S8_EEENS6_IJNS7_ILi128EEENS7_ILi96EEENS7_ILi64EEEEEELi256ENS_6half_tEfNS_4arch4Sm90ELb0ELb0ELb0ELb1ELb0ELb0ELb0ELb1ELb0ELb1ELb0ELb0EEENS1_21CollectiveEpilogueFwdINS6_IJSA_NS7_ILi256EEESB_EEES9_SE_SG_Li256ELb1ELb1ELb0ELb0EEENS1_36VarlenDynamicPersistentTileSchedulerILi128ELi96ELi256ELi128ELb0ELb1ELb1ELb0ELb1ELb1EEEEEEEEEvNT_6ParamsE)
        /*0170*/ 	.word	0x00000004


	//----- nvinfo : EIATTR_FRAME_SIZE
	.align		4
.L_72:
        /*0174*/ 	.byte	0x04, 0x11
        /*0176*/ 	.short	(.L_74 - .L_73)
	.align		4
.L_73:
        /*0178*/ 	.word	index@(_ZN7cutlass13device_kernelIN5flash11enable_sm90INS1_16FlashAttnFwdSm90INS1_25CollectiveMainloopFwdSm90ILi2EN4cute5tupleIJNS5_1CILi1EEES8_S8_EEENS6_IJNS7_ILi128EEENS7_ILi96EEENS7_ILi64EEEEEELi256ENS_6half_tEfNS_4arch4Sm90ELb0ELb0ELb0ELb1ELb0ELb0ELb0ELb1ELb0ELb1ELb0ELb0EEENS1_21CollectiveEpilogueFwdINS6_IJSA_NS7_ILi256EEESB_EEES9_SE_SG_Li256ELb1ELb1ELb0ELb0EEENS1_36VarlenDynamicPersistentTileSchedulerILi128ELi96ELi256ELi128ELb0ELb1ELb1ELb0ELb1ELb1EEEEEEEEEvNT_6ParamsE)
        /*017c*/ 	.word	0x00000000


	//----- nvinfo : EIATTR_REGCOUNT
	.align		4
.L_74:
        /*0180*/ 	.byte	0x04, 0x2f
        /*0182*/ 	.short	(.L_76 - .L_75)
	.align		4
.L_75:
        /*0184*/ 	.word	index@(_ZN7cutlass13device_kernelIN5flash11enable_sm90INS1_16FlashAttnFwdSm90INS1_25CollectiveMainloopFwdSm90ILi2EN4cute5tupleIJNS5_1CILi1EEES8_S8_EEENS6_IJNS7_ILi128EEENS7_ILi96EEENS7_ILi64EEEEEELi256ENS_6half_tEfNS_4arch4Sm90ELb0ELb0ELb0ELb0ELb0ELb0ELb1ELb1ELb0ELb1ELb0ELb0EEENS1_21CollectiveEpilogueFwdINS6_IJSA_NS7_ILi256EEESB_EEES9_SE_SG_Li256ELb0ELb1ELb0ELb0EEENS1_29StaticPersistentTileSchedulerILb0EEEEEEEEEvNT_6ParamsE)
        /*0188*/ 	.word	0x00000004


	//----- nvinfo : EIATTR_FRAME_SIZE
	.align		4
.L_76:
        /*018c*/ 	.byte	0x04, 0x11
        /*018e*/ 	.short	(.L_78 - .L_77)
	.align		4
.L_77:
        /*0190*/ 	.word	index@(_ZN7cutlass13device_kernelIN5flash11enable_sm90INS1_16FlashAttnFwdSm90INS1_25CollectiveMainloopFwdSm90ILi2EN4cute5tupleIJNS5_1CILi1EEES8_S8_EEENS6_IJNS7_ILi128EEENS7_ILi96EEENS7_ILi64EEEEEELi256ENS_6half_tEfNS_4arch4Sm90ELb0ELb0ELb0ELb0ELb0ELb0ELb1ELb1ELb0ELb1ELb0ELb0EEENS1_21CollectiveEpilogueFwdINS6_IJSA_NS7_ILi256EEESB_EEES9_SE_SG_Li256ELb0ELb1ELb0ELb0EEENS1_29StaticPersistentTileSchedulerILb0EEEEEEEEEvNT_6ParamsE)
        /*0194*/ 	.word	0x00000000


	//----- nvinfo : EIATTR_REGCOUNT
	.align		4
.L_78:
        /*0198*/ 	.byte	0x04, 0x2f
        /*019a*/ 	.short	(.L_80 - .L_79)
	.align		4
.L_79:
        /*019c*/ 	.word	index@(_ZN7cutlass13device_kernelIN5flash11enable_sm90INS1_16FlashAttnFwdSm90INS1_25CollectiveMainloopFwdSm90ILi2EN4cute5tupleIJNS5_1CILi1EEES8_S8_EEENS6_IJNS7_ILi128EEENS7_ILi96EEENS7_ILi64EEEEEELi256ENS_6half_tEfNS_4arch4Sm90ELb0ELb0ELb0ELb0ELb0ELb0ELb0ELb1ELb0ELb1ELb0ELb0EEENS1_21CollectiveEpilogueFwdINS6_IJSA_NS7_ILi256EEESB_EEES9_SE_SG_Li256ELb0ELb1ELb0ELb0EEENS1_29StaticPersistentTileSchedulerILb0EEEEEEEEEvNT_6ParamsE)
        /*01a0*/ 	.word	0x00000004


	//----- nvinfo : EIATTR_FRAME_SIZE
	.align		4
.L_80:
        /*01a4*/ 	.byte	0x04, 0x11
        /*01a6*/ 	.short	(.L_82 - .L_81)
	.align		4
.L_81:
        /*01a8*/ 	.word	index@(_ZN7cutlass13device_kernelIN5flash11enable_sm90INS1_16FlashAttnFwdSm90INS1_25CollectiveMainloopFwdSm90ILi2EN4cute5tupleIJNS5_1CILi1EEES8_S8_EEENS6_IJNS7_ILi128EEENS7_ILi96EEENS7_ILi64EEEEEELi256ENS_6half_tEfNS_4arch4Sm90ELb0ELb0ELb0ELb0ELb0ELb0ELb0ELb1ELb0ELb1ELb0ELb0EEENS1_21CollectiveEpilogueFwdINS6_IJSA_NS7_ILi256EEESB_EEES9_SE_SG_Li256ELb0ELb1ELb0ELb0EEENS1_29StaticPersistentTileSchedulerILb0EEEEEEEEEvNT_6ParamsE)
        /*01ac*/ 	.word	0x00000000


	//----- nvinfo : EIATTR_REGCOUNT
	.align		4
.L_82:
        /*01b0*/ 	.byte	0x04, 0x2f
        /*01b2*/ 	.short	(.L_84 - .L_83)
	.align		4
.L_83:
        /*01b4*/ 	.word	index@(_ZN7cutlass13device_kernelIN5flash11enable_sm90INS1_16FlashAttnFwdSm90INS1_25CollectiveMainloopFwdSm90ILi2EN4cute5tupleIJNS5_1CILi1EEES8_S8_EEENS6_IJNS7_ILi64EEESA_SA_EEELi512ENS_6half_tEfNS_4arch4Sm90ELb1ELb0ELb0ELb1ELb0ELb1ELb1ELb0ELb0ELb1ELb0ELb0EEENS1_21CollectiveEpilogueFwdINS6_IJSA_NS7_ILi512EEESA_EEES9_SC_SE_Li256ELb1ELb1ELb0ELb0EEENS1_36VarlenDynamicPersistentTileSchedulerILi64ELi64ELi256ELi128ELb0ELb1ELb1ELb1ELb1ELb1EEEEEEEEEvNT_6ParamsE)
        /*01b8*/ 	.word	0x00000004


	//----- nvinfo : EIATTR_FRAME_SIZE
	.align		4
.L_84:
        /*01bc*/ 	.byte	0x04, 0x11
        /*01be*/ 	.short	(.L_86 - .L_85)
	.align		4
.L_85:
        /*01c0*/ 	.word	index@(_ZN7cutlass13device_kernelIN5flash11enable_sm90INS1_16FlashAttnFwdSm90INS1_25CollectiveMainloopFwdSm90ILi2EN4cute5tupleIJNS5_1CILi1EEES8_S8_EEENS6_IJNS7_ILi64EEESA_SA_EEELi512ENS_6half_tEfNS_4arch4Sm90ELb1ELb0ELb0ELb1ELb0ELb1ELb1ELb0ELb0ELb1ELb0ELb0EEENS1_21CollectiveEpilogueFwdINS6_IJSA_NS7_ILi512EEESA_EEES9_SC_SE_Li256ELb1ELb1ELb0ELb0EEENS1_36VarlenDynamicPersistentTileSchedulerILi64ELi64ELi256ELi128ELb0ELb1ELb1ELb1ELb1ELb1EEEEEEEEEvNT_6ParamsE)
        /*01c4*/ 	.word	0x00000000


	//----- nvinfo : EIATTR_REGCOUNT
	.align		4
.L_86:
        /*01c8*/ 	.byte	0x04, 0x2f
        /*01ca*/ 	.short	(.L_88 - .L_87)
	.align		4
.L_87:
        /*01cc*/ 	.word	index@(_ZN7cutlass13device_kernelIN5flash11enable_sm90INS1_16FlashAttnFwdSm90INS1_25CollectiveMainloopFwdSm90ILi2EN4cute5tupleIJNS5_1CILi1EEES8_S8_EEENS6_IJNS7_ILi64EEESA_SA_EEELi512ENS_6half_tEfNS_4arch4Sm90ELb1ELb0ELb0ELb1ELb0ELb0ELb1ELb0ELb0ELb1ELb0ELb0EEENS1_21CollectiveEpilogueFwdINS6_IJSA_NS7_ILi512EEESA_EEES9_SC_SE_Li256ELb1ELb1ELb0ELb0EEENS1_36VarlenDynamicPersistentTileSchedulerILi64ELi64ELi256ELi128ELb0ELb1ELb1ELb1ELb1ELb1EEEEEEEEEvNT_6ParamsE)
        /*01d0*/ 	.word	0x00000004


	//----- nvinfo : EIATTR_FRAME_SIZE
	.align		4
.L_88:
        /*01d4*/ 	.byte	0x04, 0x11
        /*01d6*/ 	.short	(.L_90 - .L_89)
	.align		4
.L_89:
        /*01d8*/ 	.word	index@(_ZN7cutlass13device_kernelIN5flash11enable_sm90INS1_16FlashAttnFwdSm90INS1_25CollectiveMainloopFwdSm90ILi2EN4cute5tupleIJNS5_1CILi1EEES8_S8_EEENS6_IJNS7_ILi64EEESA_SA_EEELi512ENS_6half_tEfNS_4arch4Sm90ELb1ELb0ELb0ELb1ELb0ELb0ELb1ELb0ELb0ELb1ELb0ELb0EEENS1_21CollectiveEpilogueFwdINS6_IJSA_NS7_ILi512EEESA_EEES9_SC_SE_Li256ELb1ELb1ELb0ELb0EEENS1_36VarlenDynamicPersistentTileSchedulerILi64ELi64ELi256ELi128ELb0ELb1ELb1ELb1ELb1ELb1EEEEEEEEEvNT_6ParamsE)
        /*01dc*/ 	.word	0x00000000


	//----- nvinfo : EIATTR_REGCOUNT
	.align		4
.L_90:
        /*01e0*/ 	.byte	0x04, 0x2f
        /*01e2*/ 	.short	(.L_92 - .L_91)
	.align		4
.L_91:
        /*01e4*/ 	.word	index@(_ZN7cutlass13device_kernelIN5flash11enable_sm90INS1_16FlashAttnFwdSm90INS1_25CollectiveMainloopFwdSm90ILi2EN4cute5tupleIJNS5_1CILi1EEES8_S8_EEENS6_IJNS7_ILi64EEESA_SA_EEELi512ENS_6half_tEfNS_4arch4Sm90ELb1ELb0ELb0ELb1ELb0ELb1ELb0ELb0ELb0ELb1ELb0ELb0EEENS1_21CollectiveEpilogueFwdINS6_IJSA_NS7_ILi512EEESA_EEES9_SC_SE_Li256ELb1ELb1ELb0ELb0EEENS1_36VarlenDynamicPersistentTileSchedulerILi64ELi64ELi256ELi128ELb0ELb1ELb1ELb1ELb1ELb1EEEEEEEEEvNT_6ParamsE)
        /*01e8*/ 	.word	0x00000004


	//----- nvinfo : EIATTR_FRAME_SIZE
	.align		4
.L_92:
        /*01ec*/ 	.byte	0x04, 0x11
        /*01ee*/ 	.short	(.L_94 - .L_93)
	.align		4
.L_93:
        /*01f0*/ 	.word	index@(_ZN7cutlass13device_kernelIN5flash11enable_sm90INS1_16FlashAttnFwdSm90INS1_25CollectiveMainloopFwdSm90ILi2EN4cute5tupleIJNS5_1CILi1EEES8_S8_EEENS6_IJNS7_ILi64EEESA_SA_EEELi512ENS_6half_tEfNS_4arch4Sm90ELb1ELb0ELb0ELb1ELb0ELb1ELb0ELb0ELb0ELb1ELb0ELb0EEENS1_21CollectiveEpilogueFwdINS6_IJSA_NS7_ILi512EEESA_EEES9_SC_SE_Li256ELb1ELb1ELb0ELb0EEENS1_36VarlenDynamicPersistentTileSchedulerILi64ELi64ELi256ELi128ELb0ELb1ELb1ELb1ELb1ELb1EEEEEEEEEvNT_6ParamsE)
        /*01f4*/ 	.word	0x00000000


	//----- nvinfo : EIATTR_REGCOUNT
	.align		4
.L_94:
        /*01f8*/ 	.byte	0x04, 0x2f
        /*01fa*/ 	.short	(.L_96 - .L_95)
	.align		4
.L_95:
        /*01fc*/ 	.word	index@(_ZN7cutlass13device_kernelIN5flash11enable_sm90INS1_16FlashAttnFwdSm90INS1_25CollectiveMainloopFwdSm90ILi2EN4cute5tupleIJNS5_1CILi1EEES8_S8_EEENS6_IJNS7_ILi64EEESA_SA_EEELi512ENS_6half_tEfNS_4arch4Sm90ELb1ELb0ELb0ELb1ELb0ELb0ELb0ELb0ELb0ELb1ELb0ELb0EEENS1_21CollectiveEpilogueFwdINS6_IJSA_NS7_ILi512EEESA_EEES9_SC_SE_Li256ELb1ELb1ELb0ELb0EEENS1_36VarlenDynamicPersistentTileSchedulerILi64ELi64ELi256ELi128ELb0ELb1ELb1ELb1ELb1ELb1EEEEEEEEEvNT_6ParamsE)
        /*0200*/ 	.word	0x00000004


	//----- nvinfo : EIATTR_FRAME_SIZE
	.align		4
.L_96:
        /*0204*/ 	.byte	0x04, 0x11
        /*0206*/ 	.short	(.L_98 - .L_97)
	.align		4
.L_97:
        /*0208*/ 	.word	index@(_ZN7cutlass13device_kernelIN5flash11enable_sm90INS1_16FlashAttnFwdSm90INS1_25CollectiveMainloopFwdSm90ILi2EN4cute5tupleIJNS5_1CILi1EEES8_S8_EEENS6_IJNS7_ILi64EEESA_SA_EEELi512ENS_6half_tEfNS_4arch4Sm90ELb1ELb0ELb0ELb1ELb0ELb0ELb0ELb0ELb0ELb1ELb0ELb0EEENS1_21CollectiveEpilogueFwdINS6_IJSA_NS7_ILi512EEESA_EEES9_SC_SE_Li256ELb1ELb1ELb0ELb0EEENS1_36VarlenDynamicPersistentTileSchedulerILi64ELi64ELi256ELi128ELb0ELb1ELb1ELb1ELb1ELb1EEEEEEEEEvNT_6ParamsE)
        /*020c*/ 	.word	0x00000000


	//----- nvinfo : EIATTR_REGCOUNT
	.align		4
.L_98:
        /*0210*/ 	.byte	0x04, 0x2f
        /*0212*/ 	.short	(.L_100 - .L_99)
	.align		4
.L_99:
        /*0214*/ 	.word	index@(_ZN7cutlass13device_kernelIN5flash11enable_sm90INS1_16FlashAttnFwdSm90INS1_25CollectiveMainloopFwdSm90ILi2EN4cute5tupleIJNS5_1CILi1EEES8_S8_EEENS6_IJNS7_ILi64EEESA_SA_EEELi512ENS_6half_tEfNS_4arch4Sm90ELb1ELb0ELb0ELb0ELb0ELb0ELb1ELb0ELb0ELb1ELb0ELb0EEENS1_21CollectiveEpilogueFwdINS6_IJSA_NS7_ILi512EEESA_EEES9_SC_SE_Li256ELb0ELb1ELb0ELb0EEENS1_30DynamicPersistentTileSchedulerILi256ELi128ELb0ELb1ELb1EEEEEEEEEvNT_6ParamsE)
        /*0218*/ 	.word	0x00000004


	//----- nvinfo : EIATTR_FRAME_SIZE
	.align		4
.L_100:
        /*021c*/ 	.byte	0x04, 0x11
        /*021e*/ 	.short	(.L_102 - .L_101)
	.align		4
.L_101:
        /*0220*/ 	.word	index@(_ZN7cutlass13device_kernelIN5flash11enable_sm90INS1_16FlashAttnFwdSm90INS1_25CollectiveMainloopFwdSm90ILi2EN4cute5tupleIJNS5_1CILi1EEES8_S8_EEENS6_IJNS7_ILi64EEESA_SA_EEELi512ENS_6half_tEfNS_4arch4Sm90ELb1ELb0ELb0ELb0ELb0ELb0ELb1ELb0ELb0ELb1ELb0ELb0EEENS1_21CollectiveEpilogueFwdINS6_IJSA_NS7_ILi512EEESA_EEES9_SC_SE_Li256ELb0ELb1ELb0ELb0EEENS1_30DynamicPersistentTileSchedulerILi256ELi128ELb0ELb1ELb1EEEEEEEEEvNT_6ParamsE)
        /*0224*/ 	.word	0x00000000


	//----- nvinfo : EIATTR_REGCOUNT
	.align		4
.L_102:
        /*0228*/ 	.byte	0x04, 0x2f
        /*022a*/ 	.short	(.L_104 - .L_103)
	.align		4
.L_103:
        /*022c*/ 	.word	index@(_ZN7cutlass13device_kernelIN5flash11enable_sm90INS1_16FlashAttnFwdSm90INS1_25CollectiveMainloopFwdSm90ILi2EN4cute5tupleIJNS5_1CILi1EEES8_S8_EEENS6_IJNS7_ILi64EEESA_SA_EEELi512ENS_6half_tEfNS_4arch4Sm90ELb1ELb0ELb0ELb0ELb0ELb0ELb0ELb0ELb0ELb1ELb0ELb0EEENS1_21CollectiveEpilogueFwdINS6_IJSA_NS7_ILi512EEESA_EEES9_SC_SE_Li256ELb0ELb1ELb0ELb0EEENS1_30DynamicPersistentTileSchedulerILi256ELi128ELb0ELb1ELb1EEEEEEEEEvNT_6ParamsE)
        /*0230*/ 	.word	0x00000004


	//----- nvinfo : EIATTR_FRAME_SIZE
	.align		4
.L_104:
        /*0234*/ 	.byte	0x04, 0x11
        /*0236*/ 	.short	(.L_106 - .L_105)
	.align		4
.L_105:
        /*0238*/ 	.word	index@(_ZN7cutlass13device_kernelIN5flash11enable_sm90INS1_16FlashAttnFwdSm90INS1_25CollectiveMainloopFwdSm90ILi2EN4cute5tupleIJNS5_1CILi1EEES8_S8_EEENS6_IJNS7_ILi64EEESA_SA_EEELi512ENS_6half_tEfNS_4arch4Sm90ELb1ELb0ELb0ELb0ELb0ELb0ELb0ELb0ELb0ELb1ELb0ELb0EEENS1_21CollectiveEpilogueFwdINS6_IJSA_NS7_ILi512EEESA_EEES9_SC_SE_Li256ELb0ELb1ELb0ELb0EEENS1_30DynamicPersistentTileSchedulerILi256ELi128ELb0ELb1ELb1EEEEEEEEEvNT_6ParamsE)
        /*023c*/ 	.word	0x00000000


	//----- nvinfo : EIATTR_REGCOUNT
	.align		4
.L_106:
        /*0240*/ 	.byte	0x04, 0x2f
        /*0242*/ 	.short	(.L_108 - .L_107)
	.align		4
.L_107:
        /*0244*/ 	.word	index@(_ZN7cutlass13device_kernelIN5flash11enable_sm90INS1_16FlashAttnFwdSm90INS1_25CollectiveMainloopFwdSm90ILi2EN4cute5tupleIJNS5_1CILi1EEES8_S8_EEENS6_IJNS7_ILi64EEESA_SA_EEELi512ENS_6half_tEfNS_4arch4Sm90ELb0ELb1ELb0ELb1ELb0ELb1ELb1ELb0ELb0ELb1ELb0ELb0EEENS1_21CollectiveEpilogueFwdINS6_IJSA_NS7_ILi512EEESA_EEES9_SC_SE_Li256ELb1ELb1ELb0ELb0EEENS1_36VarlenDynamicPersistentTileSchedulerILi64ELi64ELi256ELi128ELb0ELb1ELb1ELb1ELb0ELb1EEEEEEEEEvNT_6ParamsE)
        /*0248*/ 	.word	0x00000004


	//----- nvinfo : EIATTR_FRAME_SIZE
	.align		4
.L_108:
        /*024c*/ 	.byte	0x04, 0x11
        /*024e*/ 	.short	(.L_110 - .L_109)
	.align		4
.L_109:
        /*0250*/ 	.word	index@(_ZN7cutlass13device_kernelIN5flash11enable_sm90INS1_16FlashAttnFwdSm90INS1_25CollectiveMainloopFwdSm90ILi2EN4cute5tupleIJNS5_1CILi1EEES8_S8_EEENS6_IJNS7_ILi64EEESA_SA_EEELi512ENS_6half_tEfNS_4arch4Sm90ELb0ELb1ELb0ELb1ELb0ELb1ELb1ELb0ELb0ELb1ELb0ELb0EEENS1_21CollectiveEpilogueFwdINS6_IJSA_NS7_ILi512EEESA_EEES9_SC_SE_Li256ELb1ELb1ELb0ELb0EEENS1_36VarlenDynamicPersistentTileSchedulerILi64ELi64ELi256ELi128ELb0ELb1ELb1ELb1ELb0ELb1EEEEEEEEEvNT_6ParamsE)
        /*0254*/ 	.word	0x00000000


	//----- nvinfo : EIATTR_REGCOUNT
	.align		4
.L_110:
        /*0258*/ 	.byte	0x04, 0x2f
        /*025a*/ 	.short	(.L_112 - .L_111)
	.align		4
.L_111:
        /*025c*/ 	.word	index@(_ZN7cutlass13device_kernelIN5flash11enable_sm90INS1_16FlashAttnFwdSm90INS1_25CollectiveMainloopFwdSm90ILi2EN4cute5tupleIJNS5_1CILi1EEES8_S8_EEENS6_IJNS7_ILi64EEESA_SA_EEELi512ENS_6half_tEfNS_4arch4Sm90ELb0ELb1ELb0ELb1ELb0ELb0ELb1ELb0ELb0ELb1ELb0ELb0EEENS1_21CollectiveEpilogueFwdINS6_IJSA_NS7_ILi512EEESA_EEES9_SC_SE_Li256ELb1ELb1ELb0ELb0EEENS1_36VarlenDynamicPersistentTileSchedulerILi64ELi64ELi256ELi128ELb0ELb1ELb1ELb1ELb0ELb1EEEEEEEEEvNT_6ParamsE)
        /*0260*/ 	.word	0x00000004


	//----- nvinfo : EIATTR_FRAME_SIZE
	.align		4
.L_112:
        /*0264*/ 	.byte	0x04, 0x11
        /*0266*/ 	.short	(.L_114 - .L_113)
	.align		4
.L_113:
        /*0268*/ 	.word	index@(_ZN7cutlass13device_kernelIN5flash11enable_sm90INS1_16FlashAttnFwdSm90INS1_25CollectiveMainloopFwdSm90ILi2EN4cute5tupleIJNS5_1CILi1EEES8_S8_EEENS6_IJNS7_ILi64EEESA_SA_EEELi512ENS_6half_tEfNS_4arch4Sm90ELb0ELb1ELb0ELb1ELb0ELb0ELb1ELb0ELb0ELb1ELb0ELb0EEENS1_21CollectiveEpilogueFwdINS6_IJSA_NS7_ILi512EEESA_EEES9_SC_SE_Li256ELb1ELb1ELb0ELb0EEENS1_36VarlenDynamicPersistentTileSchedulerILi64ELi64ELi256ELi128ELb0ELb1ELb1ELb1ELb0ELb1EEEEEEEEEvNT_6ParamsE)
        /*026c*/ 	.word	0x00000000


	//----- nvinfo : EIATTR_REGCOUNT
	.align		4
.L_114:
        /*0270*/ 	.byte	0x04, 0x2f
        /*0272*/ 	.short	(.L_116 - .L_115)
	.align		4
.L_115:
        /*0274*/ 	.word	index@(_ZN7cutlass13device_kernelIN5flash11enable_sm90INS1_16FlashAttnFwdSm90INS1_25CollectiveMainloopFwdSm90ILi2EN4cute5tupleIJNS5_1CILi1EEES8_S8_EEENS6_IJNS7_ILi64EEESA_SA_EEELi512ENS_6half_tEfNS_4arch4Sm90ELb0ELb1ELb0ELb1ELb0ELb1ELb0ELb0ELb0ELb1ELb0ELb0EEENS1_21CollectiveEpilogueFwdINS6_IJSA_NS7_ILi512EEESA_EEES9_SC_SE_Li256ELb1ELb1ELb0ELb0EEENS1_36VarlenDynamicPersistentTileSchedulerILi64ELi64ELi256ELi128ELb0ELb1ELb1ELb1ELb0ELb1EEEEEEEEEvNT_6ParamsE)
        /*0278*/ 	.word	0x00000004


	//----- nvinfo : EIATTR_FRAME_SIZE
	.align		4
.L_116:
        /*027c*/ 	.byte	0x04, 0x11
        /*027e*/ 	.short	(.L_118 - .L_117)
	.align		4
.L_117:
        /*0280*/ 	.word	index@(_ZN7cutlass13device_kernelIN5flash11enable_sm90INS1_16FlashAttnFwdSm90INS1_25CollectiveMainloopFwdSm90ILi2EN4cute5tupleIJNS5_1CILi1EEES8_S8_EEENS6_IJNS7_ILi64EEESA_SA_EEELi512ENS_6half_tEfNS_4arch4Sm90ELb0ELb1ELb0ELb1ELb0ELb1ELb0ELb0ELb0ELb1ELb0ELb0EEENS1_21CollectiveEpilogueFwdINS6_IJSA_NS7_ILi512EEESA_EEES9_SC_SE_Li256ELb1ELb1ELb0ELb0EEENS1_36VarlenDynamicPersistentTileSchedulerILi64ELi64ELi256ELi128ELb0ELb1ELb1ELb1ELb0ELb1EEEEEEEEEvNT_6ParamsE)
        /*0284*/ 	.word	0x00000000


	//----- nvinfo : EIATTR_REGCOUNT
	.align		4
.L_118:
        /*0288*/ 	.byte	0x04, 0x2f
        /*028a*/ 	.short	(.L_120 - .L_119)
	.align		4
.L_119:
        /*028c*/ 	.word	index@(_ZN7cutlass13device_kernelIN5flash11enable_sm90INS1_16FlashAttnFwdSm90INS1_25CollectiveMainloopFwdSm90ILi2EN4cute5tupleIJNS5_1CILi1EEES8_S8_EEENS6_IJNS7_ILi64EEESA_SA_EEELi512ENS_6half_tEfNS_4arch4Sm90ELb0ELb1ELb0ELb1ELb0ELb0ELb0ELb0ELb0ELb1ELb0ELb0EEENS1_21CollectiveEpilogueFwdINS6_IJSA_NS7_ILi512EEESA_EEES9_SC_SE_Li256ELb1ELb1ELb0ELb0EEENS1_36VarlenDynamicPersistentTileSchedulerILi64ELi64ELi256ELi128ELb0ELb1ELb1ELb1ELb0ELb1EEEEEEEEEvNT_6ParamsE)
        /*0290*/ 	.word	0x00000004


	//----- nvinfo : EIATTR_FRAME_SIZE
	.align		4
.L_120:
        /*0294*/ 	.byte	0x04, 0x11
        /*0296*/ 	.short	(.L_122 - .L_121)
	.align		4
.L_121:
        /*0298*/ 	.word	index@(_ZN7cutlass13device_kernelIN5flash11enable_sm90INS1_16FlashAttnFwdSm90INS1_25CollectiveMainloopFwdSm90ILi2EN4cute5tupleIJNS5_1CILi1EEES8_S8_EEENS6_IJNS7_ILi64EEESA_SA_EEELi512ENS_6half_tEfNS_4arch4Sm90ELb0ELb1ELb0ELb1ELb0ELb0ELb0ELb0ELb0ELb1ELb0ELb0EEENS1_21CollectiveEpilogueFwdINS6_IJSA_NS7_ILi512EEESA_EEES9_SC_SE_Li256ELb1ELb1ELb0ELb0EEENS1_36VarlenDynamicPersistentTileSchedulerILi64ELi64ELi256ELi128ELb0ELb1ELb1ELb1ELb0ELb1EEEEEEEEEvNT_6ParamsE)
        /*029c*/ 	.word	0x00000000


	//----- nvinfo : EIATTR_REGCOUNT
	.align		4
.L_122:
        /*02a0*/ 	.byte	0x04, 0x2f
        /*02a2*/ 	.short	(.L_124 - .L_123)
	.align		4
.L_123:
        /*02a4*/ 	.word	index@(_ZN7cutlass13device_kernelIN5flash11enable_sm90INS1_16FlashAttnFwdSm90INS1_25CollectiveMainloopFwdSm90ILi2EN4cute5tupleIJNS5_1CILi1EEES8_S8_EEENS6_IJNS7_ILi64EEESA_SA_EEELi512ENS_6half_tEfNS_4arch4Sm90ELb0ELb1ELb0ELb0ELb0ELb0ELb1ELb0ELb0ELb1ELb0ELb0EEENS1_21CollectiveEpilogueFwdINS6_IJSA_NS7_ILi512EEESA_EEES9_SC_SE_Li256ELb0ELb1ELb0ELb0EEENS1_30DynamicPersistentTileSchedulerILi256ELi128ELb0ELb1ELb1EEEEEEEEEvNT_6ParamsE)
        /*02a8*/ 	.word	0x00000004


	//----- nvinfo : EIATTR_FRAME_SIZE
	.align		4
.L_124:
        /*02ac*/ 	.byte	0x04, 0x11
        /*02ae*/ 	.short	(.L_126 - .L_125)
	.align		4
.L_125:
        /*02b0*/ 	.word	index@(_ZN7cutlass13device_kernelIN5flash11enable_sm90INS1_16FlashAttnFwdSm90INS1_25CollectiveMainloopFwdSm90ILi2EN4cute5tupleIJNS5_1CILi1EEES8_S8_EEENS6_IJNS7_ILi64EEESA_SA_EEELi512ENS_6half_tEfNS_4arch4Sm90ELb0ELb1ELb0ELb0ELb0ELb0ELb1ELb0ELb0ELb1ELb0ELb0EEENS1_21CollectiveEpilogueFwdINS6_IJSA_NS7_ILi512EEESA_EEES9_SC_SE_Li256ELb0ELb1ELb0ELb0EEENS1_30DynamicPersistentTileSchedulerILi256ELi128ELb0ELb1ELb1EEEEEEEEEvNT_6ParamsE)
        /*02b4*/ 	.word	0x00000000


	//----- nvinfo : EIATTR_REGCOUNT
	.align		4
.L_126:
        /*02b8*/ 	.byte	0x04, 0x2f
        /*02ba*/ 	.short	(.L_128 - .L_127)
	.align		4
.L_127:
        /*02bc*/ 	.word	index@(_ZN7cutlass13device_kernelIN5flash11enable_sm90INS1_16FlashAttnFwdSm90INS1_25CollectiveMainloopFwdSm90ILi2EN4cute5tupleIJNS5_1CILi1EEES8_S8_EEENS6_IJNS7_ILi64EEESA_SA_EEELi512ENS_6half_tEfNS_4arch4Sm90ELb0ELb1ELb0ELb0ELb0ELb0ELb0ELb0ELb0ELb1ELb0ELb0EEENS1_21CollectiveEpilogueFwdINS6_IJSA_NS7_ILi512EEESA_EEES9_SC_SE_Li256ELb0ELb1ELb0ELb0EEENS1_30DynamicPersistentTileSchedulerILi256ELi128ELb0ELb1ELb1EEEEEEEEEvNT_6ParamsE)
        /*02c0*/ 	.word	0x00000004


	//----- nvinfo : EIATTR_FRAME_SIZE
	.align		4
.L_128:
        /*02c4*/ 	.byte	0x04, 0x11
        /*02c6*/ 	.short	(.L_130 - .L_129)
	.align		4
.L_129:
        /*02c8*/ 	.word	index@(_ZN7cutlass13device_kernelIN5flash11enable_sm90INS1_16FlashAttnFwdSm90INS1_25CollectiveMainloopFwdSm90ILi2EN4cute5tupleIJNS5_1CILi1EEES8_S8_EEENS6_IJNS7_ILi64EEESA_SA_EEELi512ENS_6half_tEfNS_4arch4Sm90ELb0ELb1ELb0ELb0ELb0ELb0ELb0ELb0ELb0ELb1ELb0ELb0EEENS1_21CollectiveEpilogueFwdINS6_IJSA_NS7_ILi512EEESA_EEES9_SC_SE_Li256ELb0ELb1ELb0ELb0EEENS1_30DynamicPersistentTileSchedulerILi256ELi128ELb0ELb1ELb1EEEEEEEEEvNT_6ParamsE)
        /*02cc*/ 	.word	0x00000000


	//----- nvinfo : EIATTR_REGCOUNT
	.align		4
.L_130:
        /*02d0*/ 	.byte	0x04, 0x2f
        /*02d2*/ 	.short	(.L_132 - .L_131)
	.align		4
.L_131:
        /*02d4*/ 	.word	index@(_ZN7cutlass13device_kernelIN5flash11enable_sm90INS1_16FlashAttnFwdSm90INS1_25CollectiveMainloopFwdSm90ILi2EN4cute5tupleIJNS5_1CILi1EEES8_S8_EEENS6_IJNS7_ILi64EEESA_SA_EEELi512ENS_6half_tEfNS_4arch4Sm90ELb0ELb0ELb0ELb1ELb0ELb1ELb1ELb0ELb0ELb1ELb0ELb0EEENS1_21CollectiveEpilogueFwdINS6_IJSA_NS7_ILi512EEESA_EEES9_SC_SE_Li256ELb1ELb1ELb0ELb0EEENS1_36VarlenDynamicPersistentTileSchedulerILi64ELi64ELi256ELi128ELb0ELb1ELb1ELb0ELb1ELb1EEEEEEEEEvNT_6ParamsE)
        /*02d8*/ 	.word	0x00000004


	//----- nvinfo : EIATTR_FRAME_SIZE
	.align		4
.L_132:
        /*02dc*/ 	.byte	0x04, 0x11
        /*02de*/ 	.short	(.L_134 - .L_133)
	.align		4
.L_133:
        /*02e0*/ 	.word	index@(_ZN7cutlass13device_kernelIN5flash11enable_sm90INS1_16FlashAttnFwdSm90INS1_25CollectiveMainloopFwdSm90ILi2EN4cute5tupleIJNS5_1CILi1EEES8_S8_EEENS6_IJNS7_ILi64EEESA_SA_EEELi512ENS_6half_tEfNS_4arch4Sm90ELb0ELb0ELb0ELb1ELb0ELb1ELb1ELb0ELb0ELb1ELb0ELb0EEENS1_21CollectiveEpilogueFwdINS6_IJSA_NS7_ILi512EEESA_EEES9_SC_SE_Li256ELb1ELb1ELb0ELb0EEENS1_36VarlenDynamicPersistentTileSchedulerILi64ELi64ELi256ELi128ELb0ELb1ELb1ELb0ELb1ELb1EEEEEEEEEvNT_6ParamsE)
        /*02e4*/ 	.word	0x00000000


	//----- nvinfo : EIATTR_REGCOUNT
	.align		4
.L_134:
        /*02e8*/ 	.byte	0x04, 0x2f
        /*02ea*/ 	.short	(.L_136 - .L_135)
	.align		4
.L_135:
        /*02ec*/ 	.word	index@(_ZN7cutlass13device_kernelIN5flash11enable_sm90INS1_16FlashAttnFwdSm90INS1_25CollectiveMainloopFwdSm90ILi2EN4cute5tupleIJNS5_1CILi1EEES8_S8_EEENS6_IJNS7_ILi64EEESA_SA_EEELi512ENS_6half_tEfNS_4arch4Sm90ELb0ELb0ELb0ELb1ELb0ELb0ELb1ELb0ELb0ELb1ELb0ELb0EEENS1_21CollectiveEpilogueFwdINS6_IJSA_NS7_ILi512EEESA_EEES9_SC_SE_Li256ELb1ELb1ELb0ELb0EEENS1_36VarlenDynamicPersistentTileSchedulerILi64ELi64ELi256ELi128ELb0ELb1ELb1ELb0ELb1ELb1EEEEEEEEEvNT_6ParamsE)
        /*02f0*/ 	.word	0x00000004


	//----- nvinfo : EIATTR_FRAME_SIZE
	.align		4
.L_136:
        /*02f4*/ 	.byte	0x04, 0x11
        /*02f6*/ 	.short	(.L_138 - .L_137)
	.align		4
.L_137:
        /*02f8*/ 	.word	index@(_ZN7cutlass13device_kernelIN5flash11enable_sm90INS1_16FlashAttnFwdSm90INS1_25CollectiveMainloopFwdSm90ILi2EN4cute5tupleIJNS5_1CILi1EEES8_S8_EEENS6_IJNS7_ILi64EEESA_SA_EEELi512ENS_6half_tEfNS_4arch4Sm90ELb0ELb0ELb0ELb1ELb0ELb0ELb1ELb0ELb0ELb1ELb0ELb0EEENS1_21CollectiveEpilogueFwdINS6_IJSA_NS7_ILi512EEESA_EEES9_SC_SE_Li256ELb1ELb1ELb0ELb0EEENS1_36VarlenDynamicPersistentTileSchedulerILi64ELi64ELi256ELi128ELb0ELb1ELb1ELb0ELb1ELb1EEEEEEEEEvNT_6ParamsE)
        /*02fc*/ 	.word	0x00000000


	//----- nvinfo : EIATTR_REGCOUNT
	.align		4
.L_138:
        /*0300*/ 	.byte	0x04, 0x2f
        /*0302*/ 	.short	(.L_140 - .L_139)
	.align		4
.L_139:
        /*0304*/ 	.word	index@(_ZN7cutlass13device_kernelIN5flash11enable_sm90INS1_16FlashAttnFwdSm90INS1_25CollectiveMainloopFwdSm90ILi2EN4cute5tupleIJNS5_1CILi1EEES8_S8_EEENS6_IJNS7_ILi64EEESA_SA_EEELi512ENS_6half_tEfNS_4arch4Sm90ELb0ELb0ELb0ELb1ELb0ELb1ELb0ELb0ELb0ELb1ELb0ELb0EEENS1_21CollectiveEpilogueFwdINS6_IJSA_NS7_ILi512EEESA_EEES9_SC_SE_Li256ELb1ELb1ELb0ELb0EEENS1_36VarlenDynamicPersistentTileSchedulerILi64ELi64ELi256ELi128ELb0ELb1ELb1ELb0ELb1ELb1EEEEEEEEEvNT_6ParamsE)
        /*0308*/ 	.word	0x00000004


	//----- nvinfo : EIATTR_FRAME_SIZE
	.align		4
.L_140:
        /*030c*/ 	.byte	0x04, 0x11
        /*030e*/ 	.short	(.L_142 - .L_141)
	.align		4
.L_141:
        /*0310*/ 	.word	index@(_ZN7cutlass13device_kernelIN5flash11enable_sm90INS1_16FlashAttnFwdSm90INS1_25CollectiveMainloopFwdSm90ILi2EN4cute5tupleIJNS5_1CILi1EEES8_S8_EEENS6_IJNS7_ILi64EEESA_SA_EEELi512ENS_6half_tEfNS_4arch4Sm90ELb0ELb0ELb0ELb1ELb0ELb1ELb0ELb0ELb0ELb1ELb0ELb0EEENS1_21CollectiveEpilogueFwdINS6_IJSA_NS7_ILi512EEESA_EEES9_SC_SE_Li256ELb1ELb1ELb0ELb0EEENS1_36VarlenDynamicPersistentTileSchedulerILi64ELi64ELi256ELi128ELb0ELb1ELb1ELb0ELb1ELb1EEEEEEEEEvNT_6ParamsE)
        /*0314*/ 	.word	0x00000000


	//----- nvinfo : EIATTR_REGCOUNT
	.align		4
.L_142:
        /*0318*/ 	.byte	0x04, 0x2f
        /*031a*/ 	.short	(.L_144 - .L_143)
	.align		4
.L_143:
        /*031c*/ 	.word	index@(_ZN7cutlass13device_kernelIN5flash11enable_sm90INS1_16FlashAttnFwdSm90INS1_25CollectiveMainloopFwdSm90ILi2EN4cute5tupleIJNS5_1CILi1EEES8_S8_EEENS6_IJNS7_ILi64EEESA_SA_EEELi512ENS_6half_tEfNS_4arch4Sm90ELb0ELb0ELb0ELb1ELb0ELb0ELb0ELb0ELb0ELb1ELb0ELb0EEENS1_21CollectiveEpilogueFwdINS6_IJSA_NS7_ILi512EEESA_EEES9_SC_SE_Li256ELb1ELb1ELb0ELb0EEENS1_36VarlenDynamicPersistentTileSchedulerILi64ELi64ELi256ELi128ELb0ELb1ELb1ELb0ELb1ELb1EEEEEEEEEvNT_6ParamsE)
        /*0320*/ 	.word	0x00000004


	//----- nvinfo : EIATTR_FRAME_SIZE
	.align		4
.L_144:
        /*0324*/ 	.byte	0x04, 0x11
        /*0326*/ 	.short	(.L_146 - .L_145)
	.align		4
.L_145:
        /*0328*/ 	.word	index@(_ZN7cutlass13device_kernelIN5flash11enable_sm90INS1_16FlashAttnFwdSm90INS1_25CollectiveMainloopFwdSm90ILi2EN4cute5tupleIJNS5_1CILi1EEES8_S8_EEENS6_IJNS7_ILi64EEESA_SA_EEELi512ENS_6half_tEfNS_4arch4Sm90ELb0ELb0ELb0ELb1ELb0ELb0ELb0ELb0ELb0ELb1ELb0ELb0EEENS1_21CollectiveEpilogueFwdINS6_IJSA_NS7_ILi512EEESA_EEES9_SC_SE_Li256ELb1ELb1ELb0ELb0EEENS1_36VarlenDynamicPersistentTileSchedulerILi64ELi64ELi256ELi128ELb0ELb1ELb1ELb0ELb1ELb1EEEEEEEEEvNT_6ParamsE)
        /*032c*/ 	.word	0x00000000


	//----- nvinfo : EIATTR_REGCOUNT
	.align		4
.L_146:
        /*0330*/ 	.byte	0x04, 0x2f
        /*0332*/ 	.short	(.L_148 - .L_147)
	.align		4
.L_147:
        /*0334*/ 	.word	index@(_ZN7cutlass13device_kernelIN5flash11enable_sm90INS1_16FlashAttnFwdSm90INS1_25CollectiveMainloopFwdSm90ILi2EN4cute5tupleIJNS5_1CILi1EEES8_S8_EEENS6_IJNS7_ILi64EEESA_SA_EEELi512ENS_6half_tEfNS_4arch4Sm90ELb0ELb0ELb0ELb0ELb0ELb0ELb1ELb0ELb0ELb1ELb0ELb0EEENS1_21CollectiveEpilogueFwdINS6_IJSA_NS7_ILi512EEESA_EEES9_SC_SE_Li256ELb0ELb1ELb0ELb0EEENS1_29StaticPersistentTileSchedulerILb0EEEEEEEEEvNT_6ParamsE)
        /*0338*/ 	.word	0x00000004


	//----- nvinfo : EIATTR_FRAME_SIZE
	.align		4
.L_148:
        /*033c*/ 	.byte	0x04, 0x11
        /*033e*/ 	.short	(.L_150 - .L_149)
	.align		4
.L_149:
        /*0340*/ 	.word	index@(_ZN7cutlass13device_kernelIN5flash11enable_sm90INS1_16FlashAttnFwdSm90INS1_25CollectiveMainloopFwdSm90ILi2EN4cute5tupleIJNS5_1CILi1EEES8_S8_EEENS6_IJNS7_ILi64EEESA_SA_EEELi512ENS_6half_tEfNS_4arch4Sm90ELb0ELb0ELb0ELb0ELb0ELb0ELb1ELb0ELb0ELb1ELb0ELb0EEENS1_21CollectiveEpilogueFwdINS6_IJSA_NS7_ILi512EEESA_EEES9_SC_SE_Li256ELb0ELb1ELb0ELb0EEENS1_29StaticPersistentTileSchedulerILb0EEEEEEEEEvNT_6ParamsE)
        /*0344*/ 	.word	0x00000000


	//----- nvinfo : EIATTR_REGCOUNT
	.align		4
.L_150:
        /*0348*/ 	.byte	0x04, 0x2f
        /*034a*/ 	.short	(.L_152 - .L_151)
	.align		4
.L_151:
        /*034c*/ 	.word	index@(_ZN7cutlass13device_kernelIN5flash11enable_sm90INS1_16FlashAttnFwdSm90INS1_25CollectiveMainloopFwdSm90ILi2EN4cute5tupleIJNS5_1CILi1EEES8_S8_EEENS6_IJNS7_ILi64EEESA_SA_EEELi512ENS_6half_tEfNS_4arch4Sm90ELb0ELb0ELb0ELb0ELb0ELb0ELb0ELb0ELb0ELb1ELb0ELb0EEENS1_21CollectiveEpilogueFwdINS6_IJSA_NS7_ILi512EEESA_EEES9_SC_SE_Li256ELb0ELb1ELb0ELb0EEENS1_29StaticPersistentTileSchedulerILb0EEEEEEEEEvNT_6ParamsE)
        /*0350*/ 	.word	0x00000004


	//----- nvinfo : EIATTR_FRAME_SIZE
	.align		4
.L_152:
        /*0354*/ 	.byte	0x04, 0x11
        /*0356*/ 	.short	(.L_154 - .L_153)
	.align		4
.L_153:
        /*0358*/ 	.word	index@(_ZN7cutlass13device_kernelIN5flash11enable_sm90INS1_16FlashAttnFwdSm90INS1_25CollectiveMainloopFwdSm90ILi2EN4cute5tupleIJNS5_1CILi1EEES8_S8_EEENS6_IJNS7_ILi64EEESA_SA_EEELi512ENS_6half_tEfNS_4arch4Sm90ELb0ELb0ELb0ELb0ELb0ELb0ELb0ELb0ELb0ELb1ELb0ELb0EEENS1_21CollectiveEpilogueFwdINS6_IJSA_NS7_ILi512EEESA_EEES9_SC_SE_Li256ELb0ELb1ELb0ELb0EEENS1_29StaticPersistentTileSchedulerILb0EEEEEEEEEvNT_6ParamsE)
        /*035c*/ 	.word	0x00000000


	//----- nvinfo : EIATTR_REGCOUNT
	.align		4
.L_154:
        /*0360*/ 	.byte	0x04, 0x2f
        /*0362*/ 	.short	(.L_156 - .L_155)
	.align		4
.L_155:
        /*0364*/ 	.word	index@(_ZN7cutlass13device_kernelIN5flash11enable_sm90INS1_16FlashAttnFwdSm90INS1_25CollectiveMainloopFwdSm90ILi2EN4cute5tupleIJNS5_1CILi1EEES8_S8_EEENS6_IJNS7_ILi128EEESA_NS7_ILi192EEEEEELi128ENS_6half_tEfNS_4arch4Sm90ELb1ELb0ELb0ELb1ELb0ELb1ELb0ELb1ELb1ELb1ELb0ELb0EEENS1_21CollectiveEpilogueFwdINS6_IJSA_SA_SA_EEES9_SD_SF_Li256ELb1ELb1ELb0ELb0EEENS1_36VarlenDynamicPersistentTileSchedulerILi128ELi128ELi256ELi128ELb0ELb1ELb1ELb1ELb1ELb1EEEEEEEEEvNT_6ParamsE)
        /*0368*/ 	.word	0x00000004


	//----- nvinfo : EIATTR_FRAME_SIZE
	.align		4
.L_156:
        /*036c*/ 	.byte	0x04, 0x11
        /*036e*/ 	.short	(.L_158 - .L_157)
	.align		4
.L_157:
        /*0370*/ 	.word	index@(_ZN7cutlass13device_kernelIN5flash11enable_sm90INS1_16FlashAttnFwdSm90INS1_25CollectiveMainloopFwdSm90ILi2EN4cute5tupleIJNS5_1CILi1EEES8_S8_EEENS6_IJNS7_ILi128EEESA_NS7_ILi192EEEEEELi128ENS_6half_tEfNS_4arch4Sm90ELb1ELb0ELb0ELb1ELb0ELb1ELb0ELb1ELb1ELb1ELb0ELb0EEENS1_21CollectiveEpilogueFwdINS6_IJSA_SA_SA_EEES9_SD_SF_Li256ELb1ELb1ELb0ELb0EEENS1_36VarlenDynamicPersistentTileSchedulerILi128ELi128ELi256ELi128ELb0ELb1ELb1ELb1ELb1ELb1EEEEEEEEEvNT_6ParamsE)
        /*0374*/ 	.word	0x00000000


	//----- nvinfo : EIATTR_REGCOUNT
	.align		4
.L_158:
        /*0378*/ 	.byte	0x04, 0x2f
        /*037a*/ 	.short	(.L_160 - .L_159)
	.align		4
.L_159:
        /*037c*/ 	.word	index@(_ZN7cutlass13device_kernelIN5flash11enable_sm90INS1_16FlashAttnFwdSm90INS1_25CollectiveMainloopFwdSm90ILi2EN4cute5tupleIJNS5_1CILi1EEES8_S8_EEENS6_IJNS7_ILi128EEESA_NS7_ILi192EEEEEELi128ENS_6half_tEfNS_4arch4Sm90ELb1ELb0ELb0ELb1ELb0ELb0ELb0ELb1ELb1ELb1ELb0ELb0EEENS1_21CollectiveEpilogueFwdINS6_IJSA_SA_SA_EEES9_SD_SF_Li256ELb1ELb1ELb0ELb0EEENS1_36VarlenDynamicPersistentTileSchedulerILi128ELi128ELi256ELi128ELb0ELb1ELb1ELb1ELb1ELb1EEEEEEEEEvNT_6ParamsE)
        /*0380*/ 	.word	0x00000004


	//----- nvinfo : EIATTR_FRAME_SIZE
	.align		4
.L_160:
        /*0384*/ 	.byte	0x04, 0x11
        /*0386*/ 	.short	(.L_162 - .L_161)
	.align		4
.L_161:
        /*0388*/ 	.word	index@(_ZN7cutlass13device_kernelIN5flash11enable_sm90INS1_16FlashAttnFwdSm90INS1_25CollectiveMainloopFwdSm90ILi2EN4cute5tupleIJNS5_1CILi1EEES8_S8_EEENS6_IJNS7_ILi128EEESA_NS7_ILi192EEEEEELi128ENS_6half_tEfNS_4arch4Sm90ELb1ELb0ELb0ELb1ELb0ELb0ELb0ELb1ELb1ELb1ELb0ELb0EEENS1_21CollectiveEpilogueFwdINS6_IJSA_SA_SA_EEES9_SD_SF_Li256ELb1ELb1ELb0ELb0EEENS1_36VarlenDynamicPersistentTileSchedulerILi128ELi128ELi256ELi128ELb0ELb1ELb1ELb1ELb1ELb1EEEEEEEEEvNT_6ParamsE)
        /*038c*/ 	.word	0x00000000


	//----- nvinfo : EIATTR_REGCOUNT
	.align		4
.L_162:
        /*0390*/ 	.byte	0x04, 0x2f
        /*0392*/ 	.short	(.L_164 - .L_163)
	.align		4
.L_163:
        /*0394*/ 	.word	index@(_ZN7cutlass13device_kernelIN5flash11enable_sm90INS1_16FlashAttnFwdSm90INS1_25CollectiveMainloopFwdSm90ILi2EN4cute5tupleIJNS5_1CILi1EEES8_S8_EEENS6_IJNS7_ILi128EEESA_NS7_ILi192EEEEEELi128ENS_6half_tEfNS_4arch4Sm90ELb1ELb0ELb0ELb0ELb0ELb0ELb0ELb1ELb1ELb1ELb0ELb0EEENS1_21CollectiveEpilogueFwdINS6_IJSA_SA_SA_EEES9_SD_SF_Li256ELb0ELb1ELb0ELb0EEENS1_30DynamicPersistentTileSchedulerILi256ELi128ELb0ELb1ELb1EEEEEEEEEvNT_6ParamsE)
        /*0398*/ 	.word	0x00000004


	//----- nvinfo : EIATTR_FRAME_SIZE
	.align		4
.L_164:
        /*039c*/ 	.byte	0x04, 0x11
        /*039e*/ 	.short	(.L_166 - .L_165)
	.align		4
.L_165:
        /*03a0*/ 	.word	index@(_ZN7cutlass13device_kernelIN5flash11enable_sm90INS1_16FlashAttnFwdSm90INS1_25CollectiveMainloopFwdSm90ILi2EN4cute5tupleIJNS5_1CILi1EEES8_S8_EEENS6_IJNS7_ILi128EEESA_NS7_ILi192EEEEEELi128ENS_6half_tEfNS_4arch4Sm90ELb1ELb0ELb0ELb0ELb0ELb0ELb0ELb1ELb1ELb1ELb0ELb0EEENS1_21CollectiveEpilogueFwdINS6_IJSA_SA_SA_EEES9_SD_SF_Li256ELb0ELb1ELb0ELb0EEENS1_30DynamicPersistentTileSchedulerILi256ELi128ELb0ELb1ELb1EEEEEEEEEvNT_6ParamsE)
        /*03a4*/ 	.word	0x00000000


	//----- nvinfo : EIATTR_REGCOUNT
	.align		4
.L_166:
        /*03a8*/ 	.byte	0x04, 0x2f
        /*03aa*/ 	.short	(.L_168 - .L_167)
	.align		4
.L_167:
        /*03ac*/ 	.word	index@(_ZN7cutlass13device_kernelIN5flash11enable_sm90INS1_16FlashAttnFwdSm90INS1_25CollectiveMainloopFwdSm90ILi2EN4cute5tupleIJNS5_1CILi1EEES8_S8_EEENS6_IJNS7_ILi128EEENS7_ILi96EEENS7_ILi192EEEEEELi128ENS_6half_tEfNS_4arch4Sm90ELb0ELb1ELb0ELb1ELb0ELb1ELb0ELb1ELb1ELb1ELb0ELb0EEENS1_21CollectiveEpilogueFwdINS6_IJSA_SA_SB_EEES9_SE_SG_Li256ELb1ELb1ELb0ELb0EEENS1_36VarlenDynamicPersistentTileSchedulerILi128ELi96ELi256ELi128ELb0ELb1ELb1ELb1ELb0ELb1EEEEEEEEEvNT_6ParamsE)
        /*03b0*/ 	.word	0x00000004


	//----- nvinfo : EIATTR_FRAME_SIZE
	.align		4
.L_168:
        /*03b4*/ 	.byte	0x04, 0x11
        /*03b6*/ 	.short	(.L_170 - .L_169)
	.align		4
.L_169:
        /*03b8*/ 	.word	index@(_ZN7cutlass13device_kernelIN5flash11enable_sm90INS1_16FlashAttnFwdSm90INS1_25CollectiveMainloopFwdSm90ILi2EN4cute5tupleIJNS5_1CILi1EEES8_S8_EEENS6_IJNS7_ILi128EEENS7_ILi96EEENS7_ILi192EEEEEELi128ENS_6half_tEfNS_4arch4Sm90ELb0ELb1ELb0ELb1ELb0ELb1ELb0ELb1ELb1ELb1ELb0ELb0EEENS1_21CollectiveEpilogueFwdINS6_IJSA_SA_SB_EEES9_SE_SG_Li256ELb1ELb1ELb0ELb0EEENS1_36VarlenDynamicPersistentTileSchedulerILi128ELi96ELi256ELi128ELb0ELb1ELb1ELb1ELb0ELb1EEEEEEEEEvNT_6ParamsE)
        /*03bc*/ 	.word	0x00000000


	//----- nvinfo : EIATTR_REGCOUNT
	.align		4
.L_170:
        /*03c0*/ 	.byte	0x04, 0x2f
        /*03c2*/ 	.short	(.L_172 - .L_171)
	.align		4
.L_171:
        /*03c4*/ 	.word	index@(_ZN7cutlass13device_kernelIN5flash11enable_sm90INS1_16FlashAttnFwdSm90INS1_25CollectiveMainloopFwdSm90ILi2EN4cute5tupleIJNS5_1CILi1EEES8_S8_EEENS6_IJNS7_ILi128EEENS7_ILi96EEENS7_ILi192EEEEEELi128ENS_6half_tEfNS_4arch4Sm90ELb0ELb1ELb0ELb1ELb0ELb0ELb0ELb1ELb1ELb1ELb0ELb0EEENS1_21CollectiveEpilogueFwdINS6_IJSA_SA_SB_EEES9_SE_SG_Li256ELb1ELb1ELb0ELb0EEENS1_36VarlenDynamicPersistentTileSchedulerILi128ELi96ELi256ELi128ELb0ELb1ELb1ELb1ELb0ELb1EEEEEEEEEvNT_6ParamsE)
        /*03c8*/ 	.word	0x00000004


	//----- nvinfo : EIATTR_FRAME_SIZE
	.align		4
.L_172:
        /*03cc*/ 	.byte	0x04, 0x11
        /*03ce*/ 	.short	(.L_174 - .L_173)
	.align		4
.L_173:
        /*03d0*/ 	.word	index@(_ZN7cutlass13device_kernelIN5flash11enable_sm90INS1_16FlashAttnFwdSm90INS1_25CollectiveMainloopFwdSm90ILi2EN4cute5tupleIJNS5_1CILi1EEES8_S8_EEENS6_IJNS7_ILi128EEENS7_ILi96EEENS7_ILi192EEEEEELi128ENS_6half_tEfNS_4arch4Sm90ELb0ELb1ELb0ELb1ELb0ELb0ELb0ELb1ELb1ELb1ELb0ELb0EEENS1_21CollectiveEpilogueFwdINS6_IJSA_SA_SB_EEES9_SE_SG_Li256ELb1ELb1ELb0ELb0EEENS1_36VarlenDynamicPersistentTileSchedulerILi128ELi96ELi256ELi128ELb0ELb1ELb1ELb1ELb0ELb1EEEEEEEEEvNT_6ParamsE)
        /*03d4*/ 	.word	0x00000000


	//----- nvinfo : EIATTR_REGCOUNT
	.align		4
.L_174:
        /*03d8*/ 	.byte	0x04, 0x2f
        /*03da*/ 	.short	(.L_176 - .L_175)
	.align		4
.L_175:
        /*03dc*/ 	.word	index@(_ZN7cutlass13device_kernelIN5flash11enable_sm90INS1_16FlashAttnFwdSm90INS1_25CollectiveMainloopFwdSm90ILi2EN4cute5tupleIJNS5_1CILi1EEES8_S8_EEENS6_IJNS7_ILi128EEENS7_ILi96EEENS7_ILi192EEEEEELi128ENS_6half_tEfNS_4arch4Sm90ELb0ELb1ELb0ELb0ELb0ELb0ELb0ELb1ELb1ELb1ELb0ELb0EEENS1_21CollectiveEpilogueFwdINS6_IJSA_SA_SB_EEES9_SE_SG_Li256ELb0ELb1ELb0ELb0EEENS1_30DynamicPersistentTileSchedulerILi256ELi128ELb0ELb1ELb1EEEEEEEEEvNT_6ParamsE)
        /*03e0*/ 	.word	0x00000004


	//----- nvinfo : EIATTR_FRAME_SIZE
	.align		4
.L_176:
        /*03e4*/ 	.byte	0x04, 0x11
        /*03e6*/ 	.short	(.L_178 - .L_177)
	.align		4
.L_177:
        /*03e8*/ 	.word	index@(_ZN7cutlass13device_kernelIN5flash11enable_sm90INS1_16FlashAttnFwdSm90INS1_25CollectiveMainloopFwdSm90ILi2EN4cute5tupleIJNS5_1CILi1EEES8_S8_EEENS6_IJNS7_ILi128EEENS7_ILi96EEENS7_ILi192EEEEEELi128ENS_6half_tEfNS_4arch4Sm90ELb0ELb1ELb0ELb0ELb0ELb0ELb0ELb1ELb1ELb1ELb0ELb0EEENS1_21CollectiveEpilogueFwdINS6_IJSA_SA_SB_EEES9_SE_SG_Li256ELb0ELb1ELb0ELb0EEENS1_30DynamicPersistentTileSchedulerILi256ELi128ELb0ELb1ELb1EEEEEEEEEvNT_6ParamsE)
        /*03ec*/ 	.word	0x00000000


	//----- nvinfo : EIATTR_REGCOUNT
	.align		4
.L_178:
        /*03f0*/ 	.byte	0x04, 0x2f
        /*03f2*/ 	.short	(.L_180 - .L_179)
	.align		4
.L_179:
        /*03f4*/ 	.word	index@(_ZN7cutlass13device_kernelIN5flash11enable_sm90INS1_16FlashAttnFwdSm90INS1_25CollectiveMainloopFwdSm90ILi2EN4cute5tupleIJNS5_1CILi1EEES8_S8_EEENS6_IJNS7_ILi128EEESA_NS7_ILi192EEEEEELi128ENS_6half_tEfNS_4arch4Sm90ELb0ELb0ELb0ELb1ELb0ELb1ELb0ELb1ELb1ELb1ELb0ELb0EEENS1_21CollectiveEpilogueFwdINS6_IJSA_SA_SA_EEES9_SD_SF_Li256ELb1ELb1ELb0ELb0EEENS1_36VarlenDynamicPersistentTileSchedulerILi128ELi128ELi256ELi128ELb0ELb1ELb1ELb0ELb1ELb1EEEEEEEEEvNT_6ParamsE)
        /*03f8*/ 	.word	0x00000004


	//----- nvinfo : EIATTR_FRAME_SIZE
	.align		4
.L_180:
        /*03fc*/ 	.byte	0x04, 0x11
        /*03fe*/ 	.short	(.L_182 - .L_181)
	.align		4
.L_181:
        /*0400*/ 	.word	index@(_ZN7cutlass13device_kernelIN5flash11enable_sm90INS1_16FlashAttnFwdSm90INS1_25CollectiveMainloopFwdSm90ILi2EN4cute5tupleIJNS5_1CILi1EEES8_S8_EEENS6_IJNS7_ILi128EEESA_NS7_ILi192EEEEEELi128ENS_6half_tEfNS_4arch4Sm90ELb0ELb0ELb0ELb1ELb0ELb1ELb0ELb1ELb1ELb1ELb0ELb0EEENS1_21CollectiveEpilogueFwdINS6_IJSA_SA_SA_EEES9_SD_SF_Li256ELb1ELb1ELb0ELb0EEENS1_36VarlenDynamicPersistentTileSchedulerILi128ELi128ELi256ELi128ELb0ELb1ELb1ELb0ELb1ELb1EEEEEEEEEvNT_6ParamsE)
        /*0404*/ 	.word	0x00000000


	//----- nvinfo : EIATTR_REGCOUNT
	.align		4
.L_182:
        /*0408*/ 	.byte	0x04, 0x2f
        /*040a*/ 	.short	(.L_184 - .L_183)
	.align		4
.L_183:
        /*040c*/ 	.word	index@(_ZN7cutlass13device_kernelIN5flash11enable_sm90INS1_16FlashAttnFwdSm90INS1_25CollectiveMainloopFwdSm90ILi2EN4cute5tupleIJNS5_1CILi1EEES8_S8_EEENS6_IJNS7_ILi128EEESA_NS7_ILi192EEEEEELi128ENS_6half_tEfNS_4arch4Sm90ELb0ELb0ELb0ELb1ELb0ELb0ELb0ELb1ELb1ELb1ELb0ELb0EEENS1_21CollectiveEpilogueFwdINS6_IJSA_SA_SA_EEES9_SD_SF_Li256ELb1ELb1ELb0ELb0EEENS1_36VarlenDynamicPersistentTileSchedulerILi128ELi128ELi256ELi128ELb0ELb1ELb1ELb0ELb1ELb1EEEEEEEEEvNT_6ParamsE)
        /*0410*/ 	.word	0x00000004


	//----- nvinfo : EIATTR_FRAME_SIZE
	.align		4
.L_184:
        /*0414*/ 	.byte	0x04, 0x11
        /*0416*/ 	.short	(.L_186 - .L_185)
	.align		4
.L_185:
        /*0418*/ 	.word	index@(_ZN7cutlass13device_kernelIN5flash11enable_sm90INS1_16FlashAttnFwdSm90INS1_25CollectiveMainloopFwdSm90ILi2EN4cute5tupleIJNS5_1CILi1EEES8_S8_EEENS6_IJNS7_ILi128EEESA_NS7_ILi192EEEEEELi128ENS_6half_tEfNS_4arch4Sm90ELb0ELb0ELb0ELb1ELb0ELb0ELb0ELb1ELb1ELb1ELb0ELb0EEENS1_21CollectiveEpilogueFwdINS6_IJSA_SA_SA_EEES9_SD_SF_Li256ELb1ELb1ELb0ELb0EEENS1_36VarlenDynamicPersistentTileSchedulerILi128ELi128ELi256ELi128ELb0ELb1ELb1ELb0ELb1ELb1EEEEEEEEEvNT_6ParamsE)
        /*041c*/ 	.word	0x00000000


	//----- nvinfo : EIATTR_REGCOUNT
	.align		4
.L_186:
        /*0420*/ 	.byte	0x04, 0x2f
        /*0422*/ 	.short	(.L_188 - .L_187)
	.align		4
.L_187:
        /*0424*/ 	.word	index@(_ZN7cutlass13device_kernelIN5flash11enable_sm90INS1_16FlashAttnFwdSm90INS1_25CollectiveMainloopFwdSm90ILi2EN4cute5tupleIJNS5_1CILi2EEENS7_ILi1EEES9_EEENS6_IJNS7_ILi128EEESB_NS7_ILi192EEEEEELi128ENS_6half_tEfNS_4arch4Sm90ELb0ELb0ELb0ELb0ELb0ELb0ELb0ELb1ELb1ELb1ELb0ELb0EEENS1_21CollectiveEpilogueFwdINS6_IJSB_SB_SB_EEESA_SE_SG_Li256ELb0ELb1ELb0ELb0EEENS1_29StaticPersistentTileSchedulerILb0EEEEEEEEEvNT_6ParamsE)
        /*0428*/ 	.word	0x00000004


	//----- nvinfo : EIATTR_FRAME_SIZE
	.align		4
.L_188:
        /*042c*/ 	.byte	0x04, 0x11
        /*042e*/ 	.short	(.L_190 - .L_189)
	.align		4
.L_189:
        /*0430*/ 	.word	index@(_ZN7cutlass13device_kernelIN5flash11enable_sm90INS1_16FlashAttnFwdSm90INS1_25CollectiveMainloopFwdSm90ILi2EN4cute5tupleIJNS5_1CILi2EEENS7_ILi1EEES9_EEENS6_IJNS7_ILi128EEESB_NS7_ILi192EEEEEELi128ENS_6half_tEfNS_4arch4Sm90ELb0ELb0ELb0ELb0ELb0ELb0ELb0ELb1ELb1ELb1ELb0ELb0EEENS1_21CollectiveEpilogueFwdINS6_IJSB_SB_SB_EEESA_SE_SG_Li256ELb0ELb1ELb0ELb0EEENS1_29StaticPersistentTileSchedulerILb0EEEEEEEEEvNT_6ParamsE)
        /*0434*/ 	.word	0x00000000


	//----- nvinfo : EIATTR_REGCOUNT
	.align		4
.L_190:
        /*0438*/ 	.byte	0x04, 0x2f
        /*043a*/ 	.short	(.L_192 - .L_191)
	.align		4
.L_191:
        /*043c*/ 	.word	index@(_ZN7cutlass13device_kernelIN5flash11enable_sm90INS1_16FlashAttnFwdSm90INS1_25CollectiveMainloopFwdSm90ILi2EN4cute5tupleIJNS5_1CILi1EEES8_S8_EEENS6_IJNS7_ILi128EEESA_NS7_ILi192EEEEEELi128ENS_6half_tEfNS_4arch4Sm90ELb0ELb0ELb0ELb0ELb0ELb0ELb0ELb1ELb1ELb1ELb0ELb0EEENS1_21CollectiveEpilogueFwdINS6_IJSA_SA_SA_EEES9_SD_SF_Li256ELb0ELb1ELb0ELb0EEENS1_29StaticPersistentTileSchedulerILb0EEEEEEEEEvNT_6ParamsE)
        /*0440*/ 	.word	0x00000004


	//----- nvinfo : EIATTR_FRAME_SIZE
	.align		4
.L_192:
        /*0444*/ 	.byte	0x04, 0x11
        /*0446*/ 	.short	(.L_194 - .L_193)
	.align		4
.L_193:
        /*0448*/ 	.word	index@(_ZN7cutlass13device_kernelIN5flash11enable_sm90INS1_16FlashAttnFwdSm90INS1_25CollectiveMainloopFwdSm90ILi2EN4cute5tupleIJNS5_1CILi1EEES8_S8_EEENS6_IJNS7_ILi128EEESA_NS7_ILi192EEEEEELi128ENS_6half_tEfNS_4arch4Sm90ELb0ELb0ELb0ELb0ELb0ELb0ELb0ELb1ELb1ELb1ELb0ELb0EEENS1_21CollectiveEpilogueFwdINS6_IJSA_SA_SA_EEES9_SD_SF_Li256ELb0ELb1ELb0ELb0EEENS1_29StaticPersistentTileSchedulerILb0EEEEEEEEEvNT_6ParamsE)
        /*044c*/ 	.word	0x00000000


	//----- nvinfo : EIATTR_MIN_STACK_SIZE
	.align		4
.L_194:
        /*0450*/ 	.byte	0x04, 0x12
        /*0452*/ 	.short	(.L_196 - .L_195)
	.align		4
.L_195:
        /*0454*/ 	.word	index@(_ZN7cutlass13device_kernelIN5flash11enable_sm90INS1_16FlashAttnFwdSm90INS1_25CollectiveMainloopFwdSm90ILi2EN4cute5tupleIJNS5_1CILi1EEES8_S8_EEENS6_IJNS7_ILi128EEESA_NS7_ILi192EEEEEELi128ENS_6half_tEfNS_4arch4Sm90ELb0ELb0ELb0ELb0ELb0ELb0ELb0ELb1ELb1ELb1ELb0ELb0EEENS1_21CollectiveEpilogueFwdINS6_IJSA_SA_SA_EEES9_SD_SF_Li256ELb0ELb1ELb0ELb0EEENS1_29StaticPersistentTileSchedulerILb0EEEEEEEEEvNT_6ParamsE)
        /*0458*/ 	.word	0x00000000


	//----- nvinfo : EIATTR_MIN_STACK_SIZE
	.align		4
.L_196:
        /*045c*/ 	.byte	0x04, 0x12
        /*045e*/ 	.short	(.L_198 - .L_197)
	.align		4
.L_197:
        /*0460*/ 	.word	index@(_ZN7cutlass13device_kernelIN5flash11enable_sm90INS1_16FlashAttnFwdSm90INS1_25CollectiveMainloopFwdSm90ILi2EN4cute5tupleIJNS5_1CILi2EEENS7_ILi1EEES9_EEENS6_IJNS7_ILi128EEESB_NS7_ILi192EEEEEELi128ENS_6half_tEfNS_4arch4Sm90ELb0ELb0ELb0ELb0ELb0ELb0ELb0ELb1ELb1ELb1ELb0ELb0EEENS1_21CollectiveEpilogueFwdINS6_IJSB_SB_SB_EEESA_SE_SG_Li256ELb0ELb1ELb0ELb0EEENS1_29StaticPersistentTileSchedulerILb0EEEEEEEEEvNT_6ParamsE)
        /*0464*/ 	.word	0x00000000


	//----- nvinfo : EIATTR_MIN_STACK_SIZE
	.align		4
.L_198:
        /*0468*/ 	.byte	0x04, 0x12
        /*046a*/ 	.short	(.L_200 - .L_199)
	.align		4
.L_199:
        /*046c*/ 	.word	index@(_ZN7cutlass13device_kernelIN5flash11enable_sm90INS1_16FlashAttnFwdSm90INS1_25CollectiveMainloopFwdSm90ILi2EN4cute5tupleIJNS5_1CILi1EEES8_S8_EEENS6_IJNS7_ILi128EEESA_NS7_ILi192EEEEEELi128ENS_6half_tEfNS_4arch4Sm90ELb0ELb0ELb0ELb1ELb0ELb0ELb0ELb1ELb1ELb1ELb0ELb0EEENS1_21CollectiveEpilogueFwdINS6_IJSA_SA_SA_EEES9_SD_SF_Li256ELb1ELb1ELb0ELb0EEENS1_36VarlenDynamicPersistentTileSchedulerILi128ELi128ELi256ELi128ELb0ELb1ELb1ELb0ELb1ELb1EEEEEEEEEvNT_6ParamsE)
        /*0470*/ 	.word	0x00000000


	//----- nvinfo : EIATTR_MIN_STACK_SIZE
	.align		4
.L_200:
        /*0474*/ 	.byte	0x04, 0x12
        /*0476*/ 	.short	(.L_202 - .L_201)
	.align		4
.L_201:
        /*0478*/ 	.word	index@(_ZN7cutlass13device_kernelIN5flash11enable_sm90INS1_16FlashAttnFwdSm90INS1_25CollectiveMainloopFwdSm90ILi2EN4cute5tupleIJNS5_1CILi1EEES8_S8_EEENS6_IJNS7_ILi128EEESA_NS7_ILi192EEEEEELi128ENS_6half_tEfNS_4arch4Sm90ELb0ELb0ELb0ELb1ELb0ELb1ELb0ELb1ELb1ELb1ELb0ELb0EEENS1_21CollectiveEpilogueFwdINS6_IJSA_SA_SA_EEES9_SD_SF_Li256ELb1ELb1ELb0ELb0EEENS1_36VarlenDynamicPersistentTileSchedulerILi128ELi128ELi256ELi128ELb0ELb1ELb1ELb0ELb1ELb1EEEEEEEEEvNT_6ParamsE)
        /*047c*/ 	.word	0x00000000


	//----- nvinfo : EIATTR_MIN_STACK_SIZE
	.align		4
.L_202:
        /*0480*/ 	.byte	0x04, 0x12
        /*0482*/ 	.short	(.L_204 - .L_203)
	.align		4
.L_203:
        /*0484*/ 	.word	index@(_ZN7cutlass13device_kernelIN5flash11enable_sm90INS1_16FlashAttnFwdSm90INS1_25CollectiveMainloopFwdSm90ILi2EN4cute5tupleIJNS5_1CILi1EEES8_S8_EEENS6_IJNS7_ILi128EEENS7_ILi96EEENS7_ILi192EEEEEELi128ENS_6half_tEfNS_4arch4Sm90ELb0ELb1ELb0ELb0ELb0ELb0ELb0ELb1ELb1ELb1ELb0ELb0EEENS1_21CollectiveEpilogueFwdINS6_IJSA_SA_SB_EEES9_SE_SG_Li256ELb0ELb1ELb0ELb0EEENS1_30DynamicPersistentTileSchedulerILi256ELi128ELb0ELb1ELb1EEEEEEEEEvNT_6ParamsE)
        /*0488*/ 	.word	0x00000000


	//----- nvinfo : EIATTR_MIN_STACK_SIZE
	.align		4
.L_204:
        /*048c*/ 	.byte	0x04, 0x12
        /*048e*/ 	.short	(.L_206 - .L_205)
	.align		4
.L_205:
        /*0490*/ 	.word	index@(_ZN7cutlass13device_kernelIN5flash11enable_sm90INS1_16FlashAttnFwdSm90INS1_25CollectiveMainloopFwdSm90ILi2EN4cute5tupleIJNS5_1CILi1EEES8_S8_EEENS6_IJNS7_ILi128EEENS7_ILi96EEENS7_ILi192EEEEEELi128ENS_6half_tEfNS_4arch4Sm90ELb0ELb1ELb0ELb1ELb0ELb0ELb0ELb1ELb1ELb1ELb0ELb0EEENS1_21CollectiveEpilogueFwdINS6_IJSA_SA_SB_EEES9_SE_SG_Li256ELb1ELb1ELb0ELb0EEENS1_36VarlenDynamicPersistentTileSchedulerILi128ELi96ELi256ELi128ELb0ELb1ELb1ELb1ELb0ELb1EEEEEEEEEvNT_6ParamsE)
        /*0494*/ 	.word	0x00000000


	//----- nvinfo : EIATTR_MIN_STACK_SIZE
	.align		4
.L_206:
        /*0498*/ 	.byte	0x04, 0x12
        /*049a*/ 	.short	(.L_208 - .L_207)
	.align		4
.L_207:
        /*049c*/ 	.word	index@(_ZN7cutlass13device_kernelIN5flash11enable_sm90INS1_16FlashAttnFwdSm90INS1_25CollectiveMainloopFwdSm90ILi2EN4cute5tupleIJNS5_1CILi1EEES8_S8_EEENS6_IJNS7_ILi128EEENS7_ILi96EEENS7_ILi192EEEEEELi128ENS_6half_tEfNS_4arch4Sm90ELb0ELb1ELb0ELb1ELb0ELb1ELb0ELb1ELb1ELb1ELb0ELb0EEENS1_21CollectiveEpilogueFwdINS6_IJSA_SA_SB_EEES9_SE_SG_Li256ELb1ELb1ELb0ELb0EEENS1_36VarlenDynamicPersistentTileSchedulerILi128ELi96ELi256ELi128ELb0ELb1ELb1ELb1ELb0ELb1EEEEEEEEEvNT_6ParamsE)
        /*04a0*/ 	.word	0x00000000


	//----- nvinfo : EIATTR_MIN_STACK_SIZE
	.align		4
.L_208:
        /*04a4*/ 	.byte	0x04, 0x12
        /*04a6*/ 	.short	(.L_210 - .L_209)
	.align		4
.L_209:
        /*04a8*/ 	.word	index@(_ZN7cutlass13device_kernelIN5flash11enable_sm90INS1_16FlashAttnFwdSm90INS1_25CollectiveMainloopFwdSm90ILi2EN4cute5tupleIJNS5_1CILi1EEES8_S8_EEENS6_IJNS7_ILi128EEESA_NS7_ILi192EEEEEELi128ENS_6half_tEfNS_4arch4Sm90ELb1ELb0ELb0ELb0ELb0ELb0ELb0ELb1ELb1ELb1ELb0ELb0EEENS1_21CollectiveEpilogueFwdINS6_IJSA_SA_SA_EEES9_SD_SF_Li256ELb0ELb1ELb0ELb0EEENS1_30DynamicPersistentTileSchedulerILi256ELi128ELb0ELb1ELb1EEEEEEEEEvNT_6ParamsE)
        /*04ac*/ 	.word	0x00000000


	//----- nvinfo : EIATTR_MIN_STACK_SIZE
	.align		4
.L_210:
        /*04b0*/ 	.byte	0x04, 0x12
        /*04b2*/ 	.short	(.L_212 - .L_211)
	.align		4
.L_211:
        /*04b4*/ 	.word	index@(_ZN7cutlass13device_kernelIN5flash11enable_sm90INS1_16FlashAttnFwdSm90INS1_25CollectiveMainloopFwdSm90ILi2EN4cute5tupleIJNS5_1CILi1EEES8_S8_EEENS6_IJNS7_ILi128EEESA_NS7_ILi192EEEEEELi128ENS_6half_tEfNS_4arch4Sm90ELb1ELb0ELb0ELb1ELb0ELb0ELb0ELb1ELb1ELb1ELb0ELb0EEENS1_21CollectiveEpilogueFwdINS6_IJSA_SA_SA_EEES9_SD_SF_Li256ELb1ELb1ELb0ELb0EEENS1_36VarlenDynamicPersistentTileSchedulerILi128ELi128ELi256ELi128ELb0ELb1ELb1ELb1ELb1ELb1EEEEEEEEEvNT_6ParamsE)
        /*04b8*/ 	.word	0x00000000


	//----- nvinfo : EIATTR_MIN_STACK_SIZE
	.align		4
.L_212:
        /*04bc*/ 	.byte	0x04, 0x12
        /*04be*/ 	.short	(.L_214 - .L_213)
	.align		4
.L_213:
        /*04c0*/ 	.word	index@(_ZN7cutlass13device_kernelIN5flash11enable_sm90INS1_16FlashAttnFwdSm90INS1_25CollectiveMainloopFwdSm90ILi2EN4cute5tupleIJNS5_1CILi1EEES8_S8_EEENS6_IJNS7_ILi128EEESA_NS7_ILi192EEEEEELi128ENS_6half_tEfNS_4arch4Sm90ELb1ELb0ELb0ELb1ELb0ELb1ELb0ELb1ELb1ELb1ELb0ELb0EEENS1_21CollectiveEpilogueFwdINS6_IJSA_SA_SA_EEES9_SD_SF_Li256ELb1ELb1ELb0ELb0EEENS1_36VarlenDynamicPersistentTileSchedulerILi128ELi128ELi256ELi128ELb0ELb1ELb1ELb1ELb1ELb1EEEEEEEEEvNT_6ParamsE)
        /*04c4*/ 	.word	0x00000000


	//----- nvinfo : EIATTR_MIN_STACK_SIZE
	.align		4
.L_214:
        /*04c8*/ 	.byte	0x04, 0x12
        /*04ca*/ 	.short	(.L_216 - .L_215)
	.align		4
.L_215:
        /*04cc*/ 	.word	index@(_ZN7cutlass13device_kernelIN5flash11enable_sm90INS1_16FlashAttnFwdSm90INS1_25CollectiveMainloopFwdSm90ILi2EN4cute5tupleIJNS5_1CILi1EEES8_S8_EEENS6_IJNS7_ILi64EEESA_SA_EEELi512ENS_6half_tEfNS_4arch4Sm90ELb0ELb0ELb0ELb0ELb0ELb0ELb0ELb0ELb0ELb1ELb0ELb0EEENS1_21CollectiveEpilogueFwdINS6_IJSA_NS7_ILi512EEESA_EEES9_SC_SE_Li256ELb0ELb1ELb0ELb0EEENS1_29StaticPersistentTileSchedulerILb0EEEEEEEEEvNT_6ParamsE)
        /*04d0*/ 	.word	0x00000000


	//----- nvinfo : EIATTR_MIN_STACK_SIZE
	.align		4
.L_216:
        /*04d4*/ 	.byte	0x04, 0x12
        /*04d6*/ 	.short	(.L_218 - .L_217)
	.align		4
.L_217:
        /*04d8*/ 	.word	index@(_ZN7cutlass13device_kernelIN5flash11enable_sm90INS1_16FlashAttnFwdSm90INS1_25CollectiveMainloopFwdSm90ILi2EN4cute5tupleIJNS5_1CILi1EEES8_S8_EEENS6_IJNS7_ILi64EEESA_SA_EEELi512ENS_6half_tEfNS_4arch4Sm90ELb0ELb0ELb0ELb0ELb0ELb0ELb1ELb0ELb0ELb1ELb0ELb0EEENS1_21CollectiveEpilogueFwdINS6_IJSA_NS7_ILi512EEESA_EEES9_SC_SE_Li256ELb0ELb1ELb0ELb0EEENS1_29StaticPersistentTileSchedulerILb0EEEEEEEEEvNT_6ParamsE)
        /*04dc*/ 	.word	0x00000000


	//----- nvinfo : EIATTR_MIN_STACK_SIZE
	.align		4
.L_218:
        /*04e0*/ 	.byte	0x04, 0x12
        /*04e2*/ 	.short	(.L_220 - .L_219)
	.align		4
.L_219:
        /*04e4*/ 	.word	index@(_ZN7cutlass13device_kernelIN5flash11enable_sm90INS1_16FlashAttnFwdSm90INS1_25CollectiveMainloopFwdSm90ILi2EN4cute5tupleIJNS5_1CILi1EEES8_S8_EEENS6_IJNS7_ILi64EEESA_SA_EEELi512ENS_6half_tEfNS_4arch4Sm90ELb0ELb0ELb0ELb1ELb0ELb0ELb0ELb0ELb0ELb1ELb0ELb0EEENS1_21CollectiveEpilogueFwdINS6_IJSA_NS7_ILi512EEESA_EEES9_SC_SE_Li256ELb1ELb1ELb0ELb0EEENS1_36VarlenDynamicPersistentTileSchedulerILi64ELi64ELi256ELi128ELb0ELb1ELb1ELb0ELb1ELb1EEEEEEEEEvNT_6ParamsE)
        /*04e8*/ 	.word	0x00000000


	//----- nvinfo : EIATTR_MIN_STACK_SIZE
	.align		4
.L_220:
        /*04ec*/ 	.byte	0x04, 0x12
        /*04ee*/ 	.short	(.L_222 - .L_221)
	.align		4
.L_221:
        /*04f0*/ 	.word	index@(_ZN7cutlass13device_kernelIN5flash11enable_sm90INS1_16FlashAttnFwdSm90INS1_25CollectiveMainloopFwdSm90ILi2EN4cute5tupleIJNS5_1CILi1EEES8_S8_EEENS6_IJNS7_ILi64EEESA_SA_EEELi512ENS_6half_tEfNS_4arch4Sm90ELb0ELb0ELb0ELb1ELb0ELb1ELb0ELb0ELb0ELb1ELb0ELb0EEENS1_21CollectiveEpilogueFwdINS6_IJSA_NS7_ILi512EEESA_EEES9_SC_SE_Li256ELb1ELb1ELb0ELb0EEENS1_36VarlenDynamicPersistentTileSchedulerILi64ELi64ELi256ELi128ELb0ELb1ELb1ELb0ELb1ELb1EEEEEEEEEvNT_6ParamsE)
        /*04f4*/ 	.word	0x00000000


	//----- nvinfo : EIATTR_MIN_STACK_SIZE
	.align		4
.L_222:
        /*04f8*/ 	.byte	0x04, 0x12
        /*04fa*/ 	.short	(.L_224 - .L_223)
	.align		4
.L_223:
        /*04fc*/ 	.word	index@(_ZN7cutlass13device_kernelIN5flash11enable_sm90INS1_16FlashAttnFwdSm90INS1_25CollectiveMainloopFwdSm90ILi2EN4cute5tupleIJNS5_1CILi1EEES8_S8_EEENS6_IJNS7_ILi64EEESA_SA_EEELi512ENS_6half_tEfNS_4arch4Sm90ELb0ELb0ELb0ELb1ELb0ELb0ELb1ELb0ELb0ELb1ELb0ELb0EEENS1_21CollectiveEpilogueFwdINS6_IJSA_NS7_ILi512EEESA_EEES9_SC_SE_Li256ELb1ELb1ELb0ELb0EEENS1_36VarlenDynamicPersistentTileSchedulerILi64ELi64ELi256ELi128ELb0ELb1ELb1ELb0ELb1ELb1EEEEEEEEEvNT_6ParamsE)
        /*0500*/ 	.word	0x00000000


	//----- nvinfo : EIATTR_MIN_STACK_SIZE
	.align		4
.L_224:
        /*0504*/ 	.byte	0x04, 0x12
        /*0506*/ 	.short	(.L_226 - .L_225)
	.align		4
.L_225:
        /*0508*/ 	.word	index@(_ZN7cutlass13device_kernelIN5flash11enable_sm90INS1_16FlashAttnFwdSm90INS1_25CollectiveMainloopFwdSm90ILi2EN4cute5tupleIJNS5_1CILi1EEES8_S8_EEENS6_IJNS7_ILi64EEESA_SA_EEELi512ENS_6half_tEfNS_4arch4Sm90ELb0ELb0ELb0ELb1ELb0ELb1ELb1ELb0ELb0ELb1ELb0ELb0EEENS1_21CollectiveEpilogueFwdINS6_IJSA_NS7_ILi512EEESA_EEES9_SC_SE_Li256ELb1ELb1ELb0ELb0EEENS1_36VarlenDynamicPersistentTileSchedulerILi64ELi64ELi256ELi128ELb0ELb1ELb1ELb0ELb1ELb1EEEEEEEEEvNT_6ParamsE)
        /*050c*/ 	.word	0x00000000


	//----- nvinfo : EIATTR_MIN_STACK_SIZE
	.align		4
.L_226:
        /*0510*/ 	.byte	0x04, 0x12
        /*0512*/ 	.short	(.L_228 - .L_227)
	.align		4
.L_227:
        /*0514*/ 	.word	index@(_ZN7cutlass13device_kernelIN5flash11enable_sm90INS1_16FlashAttnFwdSm90INS1_25CollectiveMainloopFwdSm90ILi2EN4cute5tupleIJNS5_1CILi1EEES8_S8_EEENS6_IJNS7_ILi64EEESA_SA_EEELi512ENS_6half_tEfNS_4arch4Sm90ELb0ELb1ELb0ELb0ELb0ELb0ELb0ELb0ELb0ELb1ELb0ELb0EEENS1_21CollectiveEpilogueFwdINS6_IJSA_NS7_ILi512EEESA_EEES9_SC_SE_Li256ELb0ELb1ELb0ELb0EEENS1_30DynamicPersistentTileSchedulerILi256ELi128ELb0ELb1ELb1EEEEEEEEEvNT_6ParamsE)
        /*0518*/ 	.word	0x00000000


	//----- nvinfo : EIATTR_MIN_STACK_SIZE
	.align		4
.L_228:
        /*051c*/ 	.byte	0x04, 0x12
        /*051e*/ 	.short	(.L_230 - .L_229)
	.align		4
.L_229:
        /*0520*/ 	.word	index@(_ZN7cutlass13device_kernelIN5flash11enable_sm90INS1_16FlashAttnFwdSm90INS1_25CollectiveMainloopFwdSm90ILi2EN4cute5tupleIJNS5_1CILi1EEES8_S8_EEENS6_IJNS7_ILi64EEESA_SA_EEELi512ENS_6half_tEfNS_4arch4Sm90ELb0ELb1ELb0ELb0ELb0ELb0ELb1ELb0ELb0ELb1ELb0ELb0EEENS1_21CollectiveEpilogueFwdINS6_IJSA_NS7_ILi512EEESA_EEES9_SC_SE_Li256ELb0ELb1ELb0ELb0EEENS1_30DynamicPersistentTileSchedulerILi256ELi128ELb0ELb1ELb1EEEEEEEEEvNT_6ParamsE)
        /*0524*/ 	.word	0x00000000


	//----- nvinfo : EIATTR_MIN_STACK_SIZE
	.align		4
.L_230:
        /*0528*/ 	.byte	0x04, 0x12
        /*052a*/ 	.short	(.L_232 - .L_231)
	.align		4
.L_231:
        /*052c*/ 	.word	index@(_ZN7cutlass13device_kernelIN5flash11enable_sm90INS1_16FlashAttnFwdSm90INS1_25CollectiveMainloopFwdSm90ILi2EN4cute5tupleIJNS5_1CILi1EEES8_S8_EEENS6_IJNS7_ILi64EEESA_SA_EEELi512ENS_6half_tEfNS_4arch4Sm90ELb0ELb1ELb0ELb1ELb0ELb0ELb0ELb0ELb0ELb1ELb0ELb0EEENS1_21CollectiveEpilogueFwdINS6_IJSA_NS7_ILi512EEESA_EEES9_SC_SE_Li256ELb1ELb1ELb0ELb0EEENS1_36VarlenDynamicPersistentTileSchedulerILi64ELi64ELi256ELi128ELb0ELb1ELb1ELb1ELb0ELb1EEEEEEEEEvNT_6ParamsE)
        /*0530*/ 	.word	0x00000000


	//----- nvinfo : EIATTR_MIN_STACK_SIZE
	.align		4
.L_232:
        /*0534*/ 	.byte	0x04, 0x12
        /*0536*/ 	.short	(.L_234 - .L_233)
	.align		4
.L_233:
        /*0538*/ 	.word	index@(_ZN7cutlass13device_kernelIN5flash11enable_sm90INS1_16FlashAttnFwdSm90INS1_25CollectiveMainloopFwdSm90ILi2EN4cute5tupleIJNS5_1CILi1EEES8_S8_EEENS6_IJNS7_ILi64EEESA_SA_EEELi512ENS_6half_tEfNS_4arch4Sm90ELb0ELb1ELb0ELb1ELb0ELb1ELb0ELb0ELb0ELb1ELb0ELb0EEENS1_21CollectiveEpilogueFwdINS6_IJSA_NS7_ILi512EEESA_EEES9_SC_SE_Li256ELb1ELb1ELb0ELb0EEENS1_36VarlenDynamicPersistentTileSchedulerILi64ELi64ELi256ELi128ELb0ELb1ELb1ELb1ELb0ELb1EEEEEEEEEvNT_6ParamsE)
        /*053c*/ 	.word	0x00000000


	//----- nvinfo : EIATTR_MIN_STACK_SIZE
	.align		4
.L_234:
        /*0540*/ 	.byte	0x04, 0x12
        /*0542*/ 	.short	(.L_236 - .L_235)
	.align		4
.L_235:
        /*0544*/ 	.word	index@(_ZN7cutlass13device_kernelIN5flash11enable_sm90INS1_16FlashAttnFwdSm90INS1_25CollectiveMainloopFwdSm90ILi2EN4cute5tupleIJNS5_1CILi1EEES8_S8_EEENS6_IJNS7_ILi64EEESA_SA_EEELi512ENS_6half_tEfNS_4arch4Sm90ELb0ELb1ELb0ELb1ELb0ELb0ELb1ELb0ELb0ELb1ELb0ELb0EEENS1_21CollectiveEpilogueFwdINS6_IJSA_NS7_ILi512EEESA_EEES9_SC_SE_Li256ELb1ELb1ELb0ELb0EEENS1_36VarlenDynamicPersistentTileSchedulerILi64ELi64ELi256ELi128ELb0ELb1ELb1ELb1ELb0ELb1EEEEEEEEEvNT_6ParamsE)
        /*0548*/ 	.word	0x00000000


	//----- nvinfo : EIATTR_MIN_STACK_SIZE
	.align		4
.L_236:
        /*054c*/ 	.byte	0x04, 0x12
        /*054e*/ 	.short	(.L_238 - .L_237)
	.align		4
.L_237:
        /*0550*/ 	.word	index@(_ZN7cutlass13device_kernelIN5flash11enable_sm90INS1_16FlashAttnFwdSm90INS1_25CollectiveMainloopFwdSm90ILi2EN4cute5tupleIJNS5_1CILi1EEES8_S8_EEENS6_IJNS7_ILi64EEESA_SA_EEELi512ENS_6half_tEfNS_4arch4Sm90ELb0ELb1ELb0ELb1ELb0ELb1ELb1ELb0ELb0ELb1ELb0ELb0EEENS1_21CollectiveEpilogueFwdINS6_IJSA_NS7_ILi512EEESA_EEES9_SC_SE_Li256ELb1ELb1ELb0ELb0EEENS1_36VarlenDynamicPersistentTileSchedulerILi64ELi64ELi256ELi128ELb0ELb1ELb1ELb1ELb0ELb1EEEEEEEEEvNT_6ParamsE)
        /*0554*/ 	.word	0x00000000


	//----- nvinfo : EIATTR_MIN_STACK_SIZE
	.align		4
.L_238:
        /*0558*/ 	.byte	0x04, 0x12
        /*055a*/ 	.short	(.L_240 - .L_239)
	.align		4
.L_239:
        /*055c*/ 	.word	index@(_ZN7cutlass13device_kernelIN5flash11enable_sm90INS1_16FlashAttnFwdSm90INS1_25CollectiveMainloopFwdSm90ILi2EN4cute5tupleIJNS5_1CILi1EEES8_S8_EEENS6_IJNS7_ILi64EEESA_SA_EEELi512ENS_6half_tEfNS_4arch4Sm90ELb1ELb0ELb0ELb0ELb0ELb0ELb0ELb0ELb0ELb1ELb0ELb0EEENS1_21CollectiveEpilogueFwdINS6_IJSA_NS7_ILi512EEESA_EEES9_SC_SE_Li256ELb0ELb1ELb0ELb0EEENS1_30DynamicPersistentTileSchedulerILi256ELi128ELb0ELb1ELb1EEEEEEEEEvNT_6ParamsE)
        /*0560*/ 	.word	0x00000000


	//----- nvinfo : EIATTR_MIN_STACK_SIZE
	.align		4
.L_240:
        /*0564*/ 	.byte	0x04, 0x12
        /*0566*/ 	.short	(.L_242 - .L_241)
	.align		4
.L_241:
        /*0568*/ 	.word	index@(_ZN7cutlass13device_kernelIN5flash11enable_sm90INS1_16FlashAttnFwdSm90INS1_25CollectiveMainloopFwdSm90ILi2EN4cute5tupleIJNS5_1CILi1EEES8_S8_EEENS6_IJNS7_ILi64EEESA_SA_EEELi512ENS_6half_tEfNS_4arch4Sm90ELb1ELb0ELb0ELb0ELb0ELb0ELb1ELb0ELb0ELb1ELb0ELb0EEENS1_21CollectiveEpilogueFwdINS6_IJSA_NS7_ILi512EEESA_EEES9_SC_SE_Li256ELb0ELb1ELb0ELb0EEENS1_30DynamicPersistentTileSchedulerILi256ELi128ELb0ELb1ELb1EEEEEEEEEvNT_6ParamsE)
        /*056c*/ 	.word	0x00000000


	//----- nvinfo : EIATTR_MIN_STACK_SIZE
	.align		4
.L_242:
        /*0570*/ 	.byte	0x04, 0x12
        /*0572*/ 	.short	(.L_244 - .L_243)
	.align		4
.L_243:
        /*0574*/ 	.word	index@(_ZN7cutlass13device_kernelIN5flash11enable_sm90INS1_16FlashAttnFwdSm90INS1_25CollectiveMainloopFwdSm90ILi2EN4cute5tupleIJNS5_1CILi1EEES8_S8_EEENS6_IJNS7_ILi64EEESA_SA_EEELi512ENS_6half_tEfNS_4arch4Sm90ELb1ELb0ELb0ELb1ELb0ELb0ELb0ELb0ELb0ELb1ELb0ELb0EEENS1_21CollectiveEpilogueFwdINS6_IJSA_NS7_ILi512EEESA_EEES9_SC_SE_Li256ELb1ELb1ELb0ELb0EEENS1_36VarlenDynamicPersistentTileSchedulerILi64ELi64ELi256ELi128ELb0ELb1ELb1ELb1ELb1ELb1EEEEEEEEEvNT_6ParamsE)
        /*0578*/ 	.word	0x00000000


	//----- nvinfo : EIATTR_MIN_STACK_SIZE
	.align		4
.L_244:
        /*057c*/ 	.byte	0x04, 0x12
        /*057e*/ 	.short	(.L_246 - .L_245)
	.align		4
.L_245:
        /*0580*/ 	.word	index@(_ZN7cutlass13device_kernelIN5flash11enable_sm90INS1_16FlashAttnFwdSm90INS1_25CollectiveMainloopFwdSm90ILi2EN4cute5tupleIJNS5_1CILi1EEES8_S8_EEENS6_IJNS7_ILi64EEESA_SA_EEELi512ENS_6half_tEfNS_4arch4Sm90ELb1ELb0ELb0ELb1ELb0ELb1ELb0ELb0ELb0ELb1ELb0ELb0EEENS1_21CollectiveEpilogueFwdINS6_IJSA_NS7_ILi512EEESA_EEES9_SC_SE_Li256ELb1ELb1ELb0ELb0EEENS1_36VarlenDynamicPersistentTileSchedulerILi64ELi64ELi256ELi128ELb0ELb1ELb1ELb1ELb1ELb1EEEEEEEEEvNT_6ParamsE)
        /*0584*/ 	.word	0x00000000


	//----- nvinfo : EIATTR_MIN_STACK_SIZE
	.align		4
.L_246:
        /*0588*/ 	.byte	0x04, 0x12
        /*058a*/ 	.short	(.L_248 - .L_247)
	.align		4
.L_247:
        /*058c*/ 	.word	index@(_ZN7cutlass13device_kernelIN5flash11enable_sm90INS1_16FlashAttnFwdSm90INS1_25CollectiveMainloopFwdSm90ILi2EN4cute5tupleIJNS5_1CILi1EEES8_S8_EEENS6_IJNS7_ILi64EEESA_SA_EEELi512ENS_6half_tEfNS_4arch4Sm90ELb1ELb0ELb0ELb1ELb0ELb0ELb1ELb0ELb0ELb1ELb0ELb0EEENS1_21CollectiveEpilogueFwdINS6_IJSA_NS7_ILi512EEESA_EEES9_SC_SE_Li256ELb1ELb1ELb0ELb0EEENS1_36VarlenDynamicPersistentTileSchedulerILi64ELi64ELi256ELi128ELb0ELb1ELb1ELb1ELb1ELb1EEEEEEEEEvNT_6ParamsE)
        /*0590*/ 	.word	0x00000000


	//----- nvinfo : EIATTR_MIN_STACK_SIZE
	.align		4
.L_248:
        /*0594*/ 	.byte	0x04, 0x12
        /*0596*/ 	.short	(.L_250 - .L_249)
	.align		4
.L_249:
        /*0598*/ 	.word	index@(_ZN7cutlass13device_kernelIN5flash11enable_sm90INS1_16FlashAttnFwdSm90INS1_25CollectiveMainloopFwdSm90ILi2EN4cute5tupleIJNS5_1CILi1EEES8_S8_EEENS6_IJNS7_ILi64EEESA_SA_EEELi512ENS_6half_tEfNS_4arch4Sm90ELb1ELb0ELb0ELb1ELb0ELb1ELb1ELb0ELb0ELb1ELb0ELb0EEENS1_21CollectiveEpilogueFwdINS6_IJSA_NS7_ILi512EEESA_EEES9_SC_SE_Li256ELb1ELb1ELb0ELb0EEENS1_36VarlenDynamicPersistentTileSchedulerILi64ELi64ELi256ELi128ELb0ELb1ELb1ELb1ELb1ELb1EEEEEEEEEvNT_6ParamsE)
        /*059c*/ 	.word	0x00000000


	//----- nvinfo : EIATTR_MIN_STACK_SIZE
	.align		4
.L_250:
        /*05a0*/ 	.byte	0x04, 0x12
        /*05a2*/ 	.short	(.L_252 - .L_251)
	.align		4
.L_251:
        /*05a4*/ 	.word	index@(_ZN7cutlass13device_kernelIN5flash11enable_sm90INS1_16FlashAttnFwdSm90INS1_25CollectiveMainloopFwdSm90ILi2EN4cute5tupleIJNS5_1CILi1EEES8_S8_EEENS6_IJNS7_ILi128EEENS7_ILi96EEENS7_ILi64EEEEEELi256ENS_6half_tEfNS_4arch4Sm90ELb0ELb0ELb0ELb0ELb0ELb0ELb0ELb1ELb0ELb1ELb0ELb0EEENS1_21CollectiveEpilogueFwdINS6_IJSA_NS7_ILi256EEESB_EEES9_SE_SG_Li256ELb0ELb1ELb0ELb0EEENS1_29StaticPersistentTileSchedulerILb0EEEEEEEEEvNT_6ParamsE)
        /*05a8*/ 	.word	0x00000000


	//----- nvinfo : EIATTR_MIN_STACK_SIZE
	.align		4
.L_252:
        /*05ac*/ 	.byte	0x04, 0x12
        /*05ae*/ 	.short	(.L_254 - .L_253)
	.align		4
.L_253:
        /*05b0*/ 	.word	index@(_ZN7cutlass13device_kernelIN5flash11enable_sm90INS1_16FlashAttnFwdSm90INS1_25CollectiveMainloopFwdSm90ILi2EN4cute5tupleIJNS5_1CILi1EEES8_S8_EEENS6_IJNS7_ILi128EEENS7_ILi96EEENS7_ILi64EEEEEELi256ENS_6half_tEfNS_4arch4Sm90ELb0ELb0ELb0ELb0ELb0ELb0ELb1ELb1ELb0ELb1ELb0ELb0EEENS1_21CollectiveEpilogueFwdINS6_IJSA_NS7_ILi256EEESB_EEES9_SE_SG_Li256ELb0ELb1ELb0ELb0EEENS1_29StaticPersistentTileSchedulerILb0EEEEEEEEEvNT_6ParamsE)
        /*05b4*/ 	.word	0x00000000


	//----- nvinfo : EIATTR_MIN_STACK_SIZE
	.align		4
.L_254:
        /*05b8*/ 	.byte	0x04, 0x12
        /*05ba*/ 	.short	(.L_256 - .L_255)
	.align		4
.L_255:
        /*05bc*/ 	.word	index@(_ZN7cutlass13device_kernelIN5flash11enable_sm90INS1_16FlashAttnFwdSm90INS1_25CollectiveMainloopFwdSm90ILi2EN4cute5tupleIJNS5_1CILi1EEES8_S8_EEENS6_IJNS7_ILi128EEENS7_ILi96EEENS7_ILi64EEEEEELi256ENS_6half_tEfNS_4arch4Sm90ELb0ELb0ELb0ELb1ELb0ELb0ELb0ELb1ELb0ELb1ELb0ELb0EEENS1_21CollectiveEpilogueFwdINS6_IJSA_NS7_ILi256EEESB_EEES9_SE_SG_Li256ELb1ELb1ELb0ELb0EEENS1_36VarlenDynamicPersistentTileSchedulerILi128ELi96ELi256ELi128ELb0ELb1ELb1ELb0ELb1ELb1EEEEEEEEEvNT_6ParamsE)
        /*05c0*/ 	.word	0x00000000


	//----- nvinfo : EIATTR_MIN_STACK_SIZE
	.align		4
.L_256:
        /*05c4*/ 	.byte	0x04, 0x12
        /*05c6*/ 	.short	(.L_258 - .L_257)
	.align		4
.L_257:
        /*05c8*/ 	.word	index@(_ZN7cutlass13device_kernelIN5flash11enable_sm90INS1_16FlashAttnFwdSm90INS1_25CollectiveMainloopFwdSm90ILi2EN4cute5tupleIJNS5_1CILi1EEES8_S8_EEENS6_IJNS7_ILi128EEENS7_ILi96EEENS7_ILi64EEEEEELi256ENS_6half_tEfNS_4arch4Sm90ELb0ELb0ELb0ELb1ELb0ELb1ELb0ELb1ELb0ELb1ELb0ELb0EEENS1_21CollectiveEpilogueFwdINS6_IJSA_NS7_ILi256EEESB_EEES9_SE_SG_Li256ELb1ELb1ELb0ELb0EEENS1_36VarlenDynamicPersistentTileSchedulerILi128ELi96ELi256ELi128ELb0ELb1ELb1ELb0ELb1ELb1EEEEEEEEEvNT_6ParamsE)
        /*05cc*/ 	.word	0x00000000


	//----- nvinfo : EIATTR_MIN_STACK_SIZE
	.align		4
.L_258:
        /*05d0*/ 	.byte	0x04, 0x12
        /*05d2*/ 	.short	(.L_260 - .L_259)
	.align		4
.L_259:
        /*05d4*/ 	.word	index@(_ZN7cutlass13device_kernelIN5flash11enable_sm90INS1_16FlashAttnFwdSm90INS1_25CollectiveMainloopFwdSm90ILi2EN4cute5tupleIJNS5_1CILi1EEES8_S8_EEENS6_IJNS7_ILi128EEENS7_ILi96EEENS7_ILi64EEEEEELi256ENS_6half_tEfNS_4arch4Sm90ELb0ELb0ELb0ELb1ELb0ELb0ELb1ELb1ELb0ELb1ELb0ELb0EEENS1_21CollectiveEpilogueFwdINS6_IJSA_NS7_ILi256EEESB_EEES9_SE_SG_Li256ELb1ELb1ELb0ELb0EEENS1_36VarlenDynamicPersistentTileSchedulerILi128ELi96ELi256ELi128ELb0ELb1ELb1ELb0ELb1ELb1EEEEEEEEEvNT_6ParamsE)
        /*05d8*/ 	.word	0x00000000


	//----- nvinfo : EIATTR_MIN_STACK_SIZE
	.align		4
.L_260:
        /*05dc*/ 	.byte	0x04, 0x12
        /*05de*/ 	.short	(.L_262 - .L_261)
	.align		4
.L_261:
        /*05e0*/ 	.word	index@(_ZN7cutlass13device_kernelIN5flash11enable_sm90INS1_16FlashAttnFwdSm90INS1_25CollectiveMainloopFwdSm90ILi2EN4cute5tupleIJNS5_1CILi1EEES8_S8_EEENS6_IJNS7_ILi128EEENS7_ILi96EEENS7_ILi64EEEEEELi256ENS_6half_tEfNS_4arch4Sm90ELb0ELb0ELb0ELb1ELb0ELb1ELb1ELb1ELb0ELb1ELb0ELb0EEENS1_21CollectiveEpilogueFwdINS6_IJSA_NS7_ILi256EEESB_EEES9_SE_SG_Li256ELb1ELb1ELb0ELb0EEENS1_36VarlenDynamicPersistentTileSchedulerILi128ELi96ELi256ELi128ELb0ELb1ELb1ELb0ELb1ELb1EEEEEEEEEvNT_6ParamsE)
        /*05e4*/ 	.word	0x00000000


	//----- nvinfo : EIATTR_MIN_STACK_SIZE
	.align		4
.L_262:
        /*05e8*/ 	.byte	0x04, 0x12
        /*05ea*/ 	.short	(.L_264 - .L_263)
	.align		4
.L_263:
        /*05ec*/ 	.word	index@(_ZN7cutlass13device_kernelIN5flash11enable_sm90INS1_16FlashAttnFwdSm90INS1_25CollectiveMainloopFwdSm90ILi2EN4cute5tupleIJNS5_1CILi1EEES8_S8_EEENS6_IJNS7_ILi128EEENS7_ILi96EEENS7_ILi64EEEEEELi256ENS_6half_tEfNS_4arch4Sm90ELb0ELb1ELb0ELb0ELb0ELb0ELb0ELb1ELb0ELb1ELb0ELb0EEENS1_21CollectiveEpilogueFwdINS6_IJSA_NS7_ILi256EEESB_EEES9_SE_SG_Li256ELb0ELb1ELb0ELb0EEENS1_30DynamicPersistentTileSchedulerILi256ELi128ELb0ELb1ELb1EEEEEEEEEvNT_6ParamsE)
        /*05f0*/ 	.word	0x00000000


	//----- nvinfo : EIATTR_MIN_STACK_SIZE
	.align		4
.L_264:
        /*05f4*/ 	.byte	0x04, 0x12
        /*05f6*/ 	.short	(.L_266 - .L_265)
	.align		4
.L_265:
        /*05f8*/ 	.word	index@(_ZN7cutlass13device_kernelIN5flash11enable_sm90INS1_16FlashAttnFwdSm90INS1_25CollectiveMainloopFwdSm90ILi2EN4cute5tupleIJNS5_1CILi1EEES8_S8_EEENS6_IJNS7_ILi128EEENS7_ILi96EEENS7_ILi64EEEEEELi256ENS_6half_tEfNS_4arch4Sm90ELb0ELb1ELb0ELb0ELb0ELb0ELb1ELb1ELb0ELb1ELb0ELb0EEENS1_21CollectiveEpilogueFwdINS6_IJSA_NS7_ILi256EEESB_EEES9_SE_SG_Li256ELb0ELb1ELb0ELb0EEENS1_30DynamicPersistentTileSchedulerILi256ELi128ELb0ELb1ELb1EEEEEEEEEvNT_6ParamsE)
        /*05fc*/ 	.word	0x00000000


	//----- nvinfo : EIATTR_MIN_STACK_SIZE
	.align		4
.L_266:
        /*0600*/ 	.byte	0x04, 0x12
        /*0602*/ 	.short	(.L_268 - .L_267)
	.align		4
.L_267:
        /*0604*/ 	.word	index@(_ZN7cutlass13device_kernelIN5flash11enable_sm90INS1_16FlashAttnFwdSm90INS1_25CollectiveMainloopFwdSm90ILi2EN4cute5tupleIJNS5_1CILi1EEES8_S8_EEENS6_IJNS7_ILi128EEENS7_ILi96EEENS7_ILi64EEEEEELi256ENS_6half_tEfNS_4arch4Sm90ELb0ELb1ELb0ELb1ELb0ELb0ELb0ELb1ELb0ELb1ELb0ELb0EEENS1_21CollectiveEpilogueFwdINS6_IJSA_NS7_ILi256EEESB_EEES9_SE_SG_Li256ELb1ELb1ELb0ELb0EEENS1_36VarlenDynamicPersistentTileSchedulerILi128ELi96ELi256ELi128ELb0ELb1ELb1ELb1ELb0ELb1EEEEEEEEEvNT_6ParamsE)
        /*0608*/ 	.word	0x00000000


	//----- nvinfo : EIATTR_MIN_STACK_SIZE
	.align		4
.L_268:
        /*060c*/ 	.byte	0x04, 0x12
        /*060e*/ 	.short	(.L_270 - .L_269)
	.align		4
.L_269:
        /*0610*/ 	.word	index@(_ZN7cutlass13device_kernelIN5flash11enable_sm90INS1_16FlashAttnFwdSm90INS1_25CollectiveMainloopFwdSm90ILi2EN4cute5tupleIJNS5_1CILi1EEES8_S8_EEENS6_IJNS7_ILi128EEENS7_ILi96EEENS7_ILi64EEEEEELi256ENS_6half_tEfNS_4arch4Sm90ELb0ELb1ELb0ELb1ELb0ELb1ELb0ELb1ELb0ELb1ELb0ELb0EEENS1_21CollectiveEpilogueFwdINS6_IJSA_NS7_ILi256EEESB_EEES9_SE_SG_Li256ELb1ELb1ELb0ELb0EEENS1_36VarlenDynamicPersistentTileSchedulerILi128ELi96ELi256ELi128ELb0ELb1ELb1ELb1ELb0ELb1EEEEEEEEEvNT_6ParamsE)
        /*0614*/ 	.word	0x00000000


	//----- nvinfo : EIATTR_MIN_STACK_SIZE
	.align		4
.L_270:
        /*0618*/ 	.byte	0x04, 0x12
        /*061a*/ 	.short	(.L_272 - .L_271)
	.align		4
.L_271:
        /*061c*/ 	.word	index@(_ZN7cutlass13device_kernelIN5flash11enable_sm90INS1_16FlashAttnFwdSm90INS1_25CollectiveMainloopFwdSm90ILi2EN4cute5tupleIJNS5_1CILi1EEES8_S8_EEENS6_IJNS7_ILi128EEENS7_ILi96EEENS7_ILi64EEEEEELi256ENS_6half_tEfNS_4arch4Sm90ELb0ELb1ELb0ELb1ELb0ELb0ELb1ELb1ELb0ELb1ELb0ELb0EEENS1_21CollectiveEpilogueFwdINS6_IJSA_NS7_ILi256EEESB_EEES9_SE_SG_Li256ELb1ELb1ELb0ELb0EEENS1_36VarlenDynamicPersistentTileSchedulerILi128ELi96ELi256ELi128ELb0ELb1ELb1ELb1ELb0ELb1EEEEEEEEEvNT_6ParamsE)
        /*0620*/ 	.word	0x00000000


	//----- nvinfo : EIATTR_MIN_STACK_SIZE
	.align		4
.L_272:
        /*0624*/ 	.byte	0x04, 0x12
        /*0626*/ 	.short	(.L_274 - .L_273)
	.align		4
.L_273:
        /*0628*/ 	.word	index@(_ZN7cutlass13device_kernelIN5flash11enable_sm90INS1_16FlashAttnFwdSm90INS1_25CollectiveMainloopFwdSm90ILi2EN4cute5tupleIJNS5_1CILi1EEES8_S8_EEENS6_IJNS7_ILi128EEENS7_ILi96EEENS7_ILi64EEEEEELi256ENS_6half_tEfNS_4arch4Sm90ELb0ELb1ELb0ELb1ELb0ELb1ELb1ELb1ELb0ELb1ELb0ELb0EEENS1_21CollectiveEpilogueFwdINS6_IJSA_NS7_ILi256EEESB_EEES9_SE_SG_Li256ELb1ELb1ELb0ELb0EEENS1_36VarlenDynamicPersistentTileSchedulerILi128ELi96ELi256ELi128ELb0ELb1ELb1ELb1ELb0ELb1EEEEEEEEEvNT_6ParamsE)
        /*062c*/ 	.word	0x00000000


	//----- nvinfo : EIATTR_MIN_STACK_SIZE
	.align		4
.L_274:
        /*0630*/ 	.byte	0x04, 0x12
        /*0632*/ 	.short	(.L_276 - .L_275)
	.align		4
.L_275:
        /*0634*/ 	.word	index@(_ZN7cutlass13device_kernelIN5flash11enable_sm90INS1_16FlashAttnFwdSm90INS1_25CollectiveMainloopFwdSm90ILi2EN4cute5tupleIJNS5_1CILi1EEES8_S8_EEENS6_IJNS7_ILi128EEENS7_ILi96EEENS7_ILi64EEEEEELi256ENS_6half_tEfNS_4arch4Sm90ELb1ELb0ELb0ELb0ELb0ELb0ELb0ELb1ELb0ELb1ELb0ELb0EEENS1_21CollectiveEpilogueFwdINS6_IJSA_NS7_ILi256EEESB_EEES9_SE_SG_Li256ELb0ELb1ELb0ELb0EEENS1_30DynamicPersistentTileSchedulerILi256ELi128ELb0ELb1ELb1EEEEEEEEEvNT_6ParamsE)
        /*0638*/ 	.word	0x00000000


	//----- nvinfo : EIATTR_MIN_STACK_SIZE
	.align		4
.L_276:
        /*063c*/ 	.byte	0x04, 0x12
        /*063e*/ 	.short	(.L_278 - .L_277)
	.align		4
.L_277:
        /*0640*/ 	.word	index@(_ZN7cutlass13device_kernelIN5flash11enable_sm90INS1_16FlashAttnFwdSm90INS1_25CollectiveMainloopFwdSm90ILi2EN4cute5tupleIJNS5_1CILi1EEES8_S8_EEENS6_IJNS7_ILi128EEENS7_ILi96EEENS7_ILi64EEEEEELi256ENS_6half_tEfNS_4arch4Sm90ELb1ELb0ELb0ELb0ELb0ELb0ELb1ELb1ELb0ELb1ELb0ELb0EEENS1_21CollectiveEpilogueFwdINS6_IJSA_NS7_ILi256EEESB_EEES9_SE_SG_Li256ELb0ELb1ELb0ELb0EEENS1_30DynamicPersistentTileSchedulerILi256ELi128ELb0ELb1ELb1EEEEEEEEEvNT_6ParamsE)
        /*0644*/ 	.word	0x00000000


	//----- nvinfo : EIATTR_MIN_STACK_SIZE
	.align		4
.L_278:
        /*0648*/ 	.byte	0x04, 0x12
        /*064a*/ 	.short	(.L_280 - .L_279)
	.align		4
.L_279:
        /*064c*/ 	.word	index@(_ZN7cutlass13device_kernelIN5flash11enable_sm90INS1_16FlashAttnFwdSm90INS1_25CollectiveMainloopFwdSm90ILi2EN4cute5tupleIJNS5_1CILi1EEES8_S8_EEENS6_IJNS7_ILi128EEENS7_ILi96EEENS7_ILi64EEEEEELi256ENS_6half_tEfNS_4arch4Sm90ELb1ELb0ELb0ELb1ELb0ELb0ELb0ELb1ELb0ELb1ELb0ELb0EEENS1_21CollectiveEpilogueFwdINS6_IJSA_NS7_ILi256EEESB_EEES9_SE_SG_Li256ELb1ELb1ELb0ELb0EEENS1_36VarlenDynamicPersistentTileSchedulerILi128ELi96ELi256ELi128ELb0ELb1ELb1ELb1ELb1ELb1EEEEEEEEEvNT_6ParamsE)
        /*0650*/ 	.word	0x00000000


	//----- nvinfo : EIATTR_MIN_STACK_SIZE
	.align		4
.L_280:
        /*0654*/ 	.byte	0x04, 0x12
        /*0656*/ 	.short	(.L_282 - .L_281)
	.align		4
.L_281:
        /*0658*/ 	.word	index@(_ZN7cutlass13device_kernelIN5flash11enable_sm90INS1_16FlashAttnFwdSm90INS1_25CollectiveMainloopFwdSm90ILi2EN4cute5tupleIJNS5_1CILi1EEES8_S8_EEENS6_IJNS7_ILi128EEENS7_ILi96EEENS7_ILi64EEEEEELi256ENS_6half_tEfNS_4arch4Sm90ELb1ELb0ELb0ELb1ELb0ELb1ELb0ELb1ELb0ELb1ELb0ELb0EEENS1_21CollectiveEpilogueFwdINS6_IJSA_NS7_ILi256EEESB_EEES9_SE_SG_Li256ELb1ELb1ELb0ELb0EEENS1_36VarlenDynamicPersistentTileSchedulerILi128ELi96ELi256ELi128ELb0ELb1ELb1ELb1ELb1ELb1EEEEEEEEEvNT_6ParamsE)
        /*065c*/ 	.word	0x00000000


	//----- nvinfo : EIATTR_MIN_STACK_SIZE
	.align		4
.L_282:
        /*0660*/ 	.byte	0x04, 0x12
        /*0662*/ 	.short	(.L_284 - .L_283)
	.align		4
.L_283:
        /*0664*/ 	.word	index@(_ZN7cutlass13device_kernelIN5flash11enable_sm90INS1_16FlashAttnFwdSm90INS1_25CollectiveMainloopFwdSm90ILi2EN4cute5tupleIJNS5_1CILi1EEES8_S8_EEENS6_IJNS7_ILi128EEENS7_ILi96EEENS7_ILi64EEEEEELi256ENS_6half_tEfNS_4arch4Sm90ELb1ELb0ELb0ELb1ELb0ELb0ELb1ELb1ELb0ELb1ELb0ELb0EEENS1_21CollectiveEpilogueFwdINS6_IJSA_NS7_ILi256EEESB_EEES9_SE_SG_Li256ELb1ELb1ELb0ELb0EEENS1_36VarlenDynamicPersistentTileSchedulerILi128ELi96ELi256ELi128ELb0ELb1ELb1ELb1ELb1ELb1EEEEEEEEEvNT_6ParamsE)
        /*0668*/ 	.word	0x00000000


	//----- nvinfo : EIATTR_MIN_STACK_SIZE
	.align		4
.L_284:
        /*066c*/ 	.byte	0x04, 0x12
        /*066e*/ 	.short	(.L_286 - .L_285)
	.align		4
.L_285:
        /*0670*/ 	.word	index@(_ZN7cutlass13device_kernelIN5flash11enable_sm90INS1_16FlashAttnFwdSm90INS1_25CollectiveMainloopFwdSm90ILi2EN4cute5tupleIJNS5_1CILi1EEES8_S8_EEENS6_IJNS7_ILi128EEENS7_ILi96EEENS7_ILi64EEEEEELi256ENS_6half_tEfNS_4arch4Sm90ELb1ELb0ELb0ELb1ELb0ELb1ELb1ELb1ELb0ELb1ELb0ELb0EEENS1_21CollectiveEpilogueFwdINS6_IJSA_NS7_ILi256EEESB_EEES9_SE_SG_Li256ELb1ELb1ELb0ELb0EEENS1_36VarlenDynamicPersistentTileSchedulerILi128ELi96ELi256ELi128ELb0ELb1ELb1ELb1ELb1ELb1EEEEEEEEEvNT_6ParamsE)
        /*0674*/ 	.word	0x00000000
.L_286:


//--------------------- .nv.compat                --------------------------
	.section	.nv.compat,"",@"SHT_CUDA_COMPAT_INFO"
	.align	4
        /*0000*/ 	.byte	0x02, 0x09, 0x01, 0x00, 0x02, 0x02, 0x01, 0x00, 0x02, 0x05, 0x05, 0x00, 0x03, 0x07, 0x01, 0x01
        /*0010*/ 	.byte	0x02, 0x03, 0x00, 0x00, 0x02, 0x06, 0x01, 0x00, 0x04, 0x0b, 0x08, 0x00, 0x00, 0x00, 0x00, 0x00
        /*0020*/ 	.byte	0x00, 0x00, 0x00, 0x00


//--------------------- .nv.info._ZN7cutlass13device_kernelIN5flash11enable_sm90INS1_16FlashAttnFwdSm90INS1_25CollectiveMainloopFwdSm90ILi2EN4cute5tupleIJNS5_1CILi1EEES8_S8_EEENS6_IJNS7_ILi128EEESA_NS7_ILi192EEEEEELi128ENS_6half_tEfNS_4arch4Sm90ELb0ELb0ELb0ELb0ELb0ELb0ELb0ELb1ELb1ELb1ELb0ELb0EEENS1_21CollectiveEpilogueFwdINS6_IJSA_SA_SA_EEES9_SD_SF_Li256ELb0ELb1ELb0ELb0EEENS1_29StaticPersistentTileSchedulerILb0EEEEEEEEEvNT_6ParamsE --------------------------
	.section	.nv.info._ZN7cutlass13device_kernelIN5flash11enable_sm90INS1_16FlashAttnFwdSm90INS1_25CollectiveMainloopFwdSm90ILi2EN4cute5tupleIJNS5_1CILi1EEES8_S8_EEENS6_IJNS7_ILi128EEESA_NS7_ILi192EEEEEELi128ENS_6half_tEfNS_4arch4Sm90ELb0ELb0ELb0ELb0ELb0ELb0ELb0ELb1ELb1ELb1ELb0ELb0EEENS1_21CollectiveEpilogueFwdINS6_IJSA_SA_SA_EEES9_SD_SF_Li256ELb0ELb1ELb0ELb0EEENS1_29StaticPersistentTileSchedulerILb0EEEEEEEEEvNT_6ParamsE,"",@"SHT_CUDA_INFO"
	.sectionflags	@""
	.align	4


	//----- nvinfo : EIATTR_CUDA_API_VERSION
	.align		4
        /*0000*/ 	.byte	0x04, 0x37
        /*0002*/ 	.short	(.L_288 - .L_287)
.L_287:
        /*0004*/ 	.word	0x00000082


	//----- nvinfo : EIATTR_KPARAM_INFO
	.align		4
.L_288:
        /*0008*/ 	.byte	0x04, 0x17
        /*000a*/ 	.short	(.L_290 - .L_289)
.L_289:
        /*000c*/ 	.word	0x00000000
        /*0010*/ 	.short	0x0000
        /*0012*/ 	.short	0x0000
        /*0014*/ 	.byte	0x00, 0xf0, 0x01, 0x28


	//----- nvinfo : EIATTR_SPARSE_MMA_MASK
	.align		4
.L_290:
        /*0018*/ 	.byte	0x03, 0x50
        /*001a*/ 	.short	0x0000


	//----- nvinfo : EIATTR_MAXREG_COUNT
	.align		4
        /*001c*/ 	.byte	0x03, 0x1b
        /*001e*/ 	.short	0x00a8


	//----- nvinfo : EIATTR_MERCURY_ISA_VERSION
	.align		4
        /*0020*/ 	.byte	0x03, 0x5f
        /*0022*/ 	.short	0x0101


	//----- nvinfo : EIATTR_VRC_CTA_INIT_COUNT
	.align		4
        /*0024*/ 	.byte	0x02, 0x4a
	.zero		1
	.zero		1


	//----- nvinfo : EIATTR_EXIT_INSTR_OFFSETS
	.align		4
        /*0028*/ 	.byte	0x04, 0x1c
        /*002a*/ 	.short	(.L_292 - .L_291)


	//   ....[0]....
.L_291:
        /*002c*/ 	.word	0x00000010


	//----- nvinfo : EIATTR_MAX_THREADS
	.align		4
.L_292:
        /*0030*/ 	.byte	0x04, 0x05
        /*0032*/ 	.short	(.L_294 - .L_293)
.L_293:
        /*0034*/ 	.word	0x00000180
        /*0038*/ 	.word	0x00000001
        /*003c*/ 	.word	0x00000001


	//----- nvinfo : EIATTR_CBANK_PARAM_SIZE
	.align		4
.L_294:
        /*0040*/ 	.byte	0x03, 0x19
        /*0042*/ 	.short	0x0a00


	//----- nvinfo : EIATTR_PARAM_CBANK
	.align		4
        /*0044*/ 	.byte	0x04, 0x0a
        /*0046*/ 	.short	(.L_296 - .L_295)
	.align		4
.L_295:
        /*0048*/ 	.word	index@(.nv.constant0._ZN7cutlass13device_kernelIN5flash11enable_sm90INS1_16FlashAttnFwdSm90INS1_25CollectiveMainloopFwdSm90ILi2EN4cute5tupleIJNS5_1CILi1EEES8_S8_EEENS6_IJNS7_ILi128EEESA_NS7_ILi192EEEEEELi128ENS_6half_tEfNS_4arch4Sm90ELb0ELb0ELb0ELb0ELb0ELb0ELb0ELb1ELb1ELb1ELb0ELb0EEENS1_21CollectiveEpilogueFwdINS6_IJSA_SA_SA_EEES9_SD_SF_Li256ELb0ELb1ELb0ELb0EEENS1_29StaticPersistentTileSchedulerILb0EEEEEEEEEvNT_6ParamsE)
        /*004c*/ 	.short	0x0380
        /*004e*/ 	.short	0x0a00


	//----- nvinfo : EIATTR_SW_WAR
	.align		4
.L_296:
        /*0050*/ 	.byte	0x04, 0x36
        /*0052*/ 	.short	(.L_298 - .L_297)
.L_297:
        /*0054*/ 	.word	0x00000008
.L_298:


//--------------------- .nv.info._ZN7cutlass13device_kernelIN5flash11enable_sm90INS1_16FlashAttnFwdSm90INS1_25CollectiveMainloopFwdSm90ILi2EN4cute5tupleIJNS5_1CILi2EEENS7_ILi1EEES9_EEENS6_IJNS7_ILi128EEESB_NS7_ILi192EEEEEELi128ENS_6half_tEfNS_4arch4Sm90ELb0ELb0ELb0ELb0ELb0ELb0ELb0ELb1ELb1ELb1ELb0ELb0EEENS1_21CollectiveEpilogueFwdINS6_IJSB_SB_SB_EEESA_SE_SG_Li256ELb0ELb1ELb0ELb0EEENS1_29StaticPersistentTileSchedulerILb0EEEEEEEEEvNT_6ParamsE --------------------------
	.section	.nv.info._ZN7cutlass13device_kernelIN5flash11enable_sm90INS1_16FlashAttnFwdSm90INS1_25CollectiveMainloopFwdSm90ILi2EN4cute5tupleIJNS5_1CILi2EEENS7_ILi1EEES9_EEENS6_IJNS7_ILi128EEESB_NS7_ILi192EEEEEELi128ENS_6half_tEfNS_4arch4Sm90ELb0ELb0ELb0ELb0ELb0ELb0ELb0ELb1ELb1ELb1ELb0ELb0EEENS1_21CollectiveEpilogueFwdINS6_IJSB_SB_SB_EEESA_SE_SG_Li256ELb0ELb1ELb0ELb0EEENS1_29StaticPersistentTileSchedulerILb0EEEEEEEEEvNT_6ParamsE,"",@"SHT_CUDA_INFO"
	.sectionflags	@""
	.align	4


	//----- nvinfo : EIATTR_CUDA_API_VERSION
	.align		4
        /*0000*/ 	.byte	0x04, 0x37
        /*0002*/ 	.short	(.L_300 - .L_299)
.L_299:
        /*0004*/ 	.word	0x00000082


	//----- nvinfo : EIATTR_KPARAM_INFO
	.align		4
.L_300:
        /*0008*/ 	.byte	0x04, 0x17
        /*000a*/ 	.short	(.L_302 - .L_301)
.L_301:
        /*000c*/ 	.word	0x00000000
        /*0010*/ 	.short	0x0000
        /*0012*/ 	.short	0x0000
        /*0014*/ 	.byte	0x00, 0xf0, 0x01, 0x28


	//----- nvinfo : EIATTR_SPARSE_MMA_MASK
	.align		4
.L_302:
        /*0018*/ 	.byte	0x03, 0x50
        /*001a*/ 	.short	0x0000


	//----- nvinfo : EIATTR_MAXREG_COUNT
	.align		4
        /*001c*/ 	.byte	0x03, 0x1b
        /*001e*/ 	.short	0x00a8


	//----- nvinfo : EIATTR_MERCURY_ISA_VERSION
	.align		4
        /*0020*/ 	.byte	0x03, 0x5f
        /*0022*/ 	.short	0x0101


	//----- nvinfo : EIATTR_VRC_CTA_INIT_COUNT
	.align		4
        /*0024*/ 	.byte	0x02, 0x4a
	.zero		1
	.zero		1


	//----- nvinfo : EIATTR_EXIT_INSTR_OFFSETS
	.align		4
        /*0028*/ 	.byte	0x04, 0x1c
        /*002a*/ 	.short	(.L_304 - .L_303)


	//   ....[0]....
.L_303:
        /*002c*/ 	.word	0x00000010


	//----- nvinfo : EIATTR_MAX_THREADS
	.align		4
.L_304:
        /*0030*/ 	.byte	0x04, 0x05
        /*0032*/ 	.short	(.L_306 - .L_305)
.L_305:
        /*0034*/ 	.word	0x00000180
        /*0038*/ 	.word	0x00000001
        /*003c*/ 	.word	0x00000001


	//----- nvinfo : EIATTR_CBANK_PARAM_SIZE
	.align		4
.L_306:
        /*0040*/ 	.byte	0x03, 0x19
        /*0042*/ 	.short	0x0a00


	//----- nvinfo : EIATTR_PARAM_CBANK
	.align		4
        /*0044*/ 	.byte	0x04, 0x0a
        /*0046*/ 	.short	(.L_308 - .L_307)
	.align		4
.L_307:
        /*0048*/ 	.word	index@(.nv.constant0._ZN7cutlass13device_kernelIN5flash11enable_sm90INS1_16FlashAttnFwdSm90INS1_25CollectiveMainloopFwdSm90ILi2EN4cute5tupleIJNS5_1CILi2EEENS7_ILi1EEES9_EEENS6_IJNS7_ILi128EEESB_NS7_ILi192EEEEEELi128ENS_6half_tEfNS_4arch4Sm90ELb0ELb0ELb0ELb0ELb0ELb0ELb0ELb1ELb1ELb1ELb0ELb0EEENS1_21CollectiveEpilogueFwdINS6_IJSB_SB_SB_EEESA_SE_SG_Li256ELb0ELb1ELb0ELb0EEENS1_29StaticPersistentTileSchedulerILb0EEEEEEEEEvNT_6ParamsE)
        /*004c*/ 	.short	0x0380
        /*004e*/ 	.short	0x0a00


	//----- nvinfo : EIATTR_SW_WAR
	.align		4
.L_308:
        /*0050*/ 	.byte	0x04, 0x36
        /*0052*/ 	.short	(.L_310 - .L_309)
.L_309:
        /*0054*/ 	.word	0x00000008
.L_310:


//--------------------- .nv.info._ZN7cutlass13device_kernelIN5flash11enable_sm90INS1_16FlashAttnFwdSm90INS1_25CollectiveMainloopFwdSm90ILi2EN4cute5tupleIJNS5_1CILi1EEES8_S8_EEENS6_IJNS7_ILi128EEESA_NS7_ILi192EEEEEELi128ENS_6half_tEfNS_4arch4Sm90ELb0ELb0ELb0ELb1ELb0ELb0ELb0ELb1ELb1ELb1ELb0ELb0EEENS1_21CollectiveEpilogueFwdINS6_IJSA_SA_SA_EEES9_SD_SF_Li256ELb1ELb1ELb0ELb0EEENS1_36VarlenDynamicPersistentTileSchedulerILi128ELi128ELi256ELi128ELb0ELb1ELb1ELb0ELb1ELb1EEEEEEEEEvNT_6ParamsE --------------------------
	.section	.nv.info._ZN7cutlass13device_kernelIN5flash11enable_sm90INS1_16FlashAttnFwdSm90INS1_25CollectiveMainloopFwdSm90ILi2EN4cute5tupleIJNS5_1CILi1EEES8_S8_EEENS6_IJNS7_ILi128EEESA_NS7_ILi192EEEEEELi128ENS_6half_tEfNS_4arch4Sm90ELb0ELb0ELb0ELb1ELb0ELb0ELb0ELb1ELb1ELb1ELb0ELb0EEENS1_21CollectiveEpilogueFwdINS6_IJSA_SA_SA_EEES9_SD_SF_Li256ELb1ELb1ELb0ELb0EEENS1_36VarlenDynamicPersistentTileSchedulerILi128ELi128ELi256ELi128ELb0ELb1ELb1ELb0ELb1ELb1EEEEEEEEEvNT_6ParamsE,"",@"SHT_CUDA_INFO"
	.sectionflags	@""
	.align	4


	//----- nvinfo : EIATTR_CUDA_API_VERSION
	.align		4
        /*0000*/ 	.byte	0x04, 0x37
        /*0002*/ 	.short	(.L_312 - .L_311)
.L_311:
        /*0004*/ 	.word	0x00000082


	//----- nvinfo : EIATTR_KPARAM_INFO
	.align		4
.L_312:
        /*0008*/ 	.byte	0x04, 0x17
        /*000a*/ 	.short	(.L_314 - .L_313)
.L_313:
        /*000c*/ 	.word	0x00000000
        /*0010*/ 	.short	0x0000
        /*0012*/ 	.short	0x0000
        /*0014*/ 	.byte	0x00, 0xf0, 0x01, 0x2a


	//----- nvinfo : EIATTR_SPARSE_MMA_MASK
	.align		4
.L_314:
        /*0018*/ 	.byte	0x03, 0x50
        /*001a*/ 	.short	0x0000


	//----- nvinfo : EIATTR_MAXREG_COUNT
	.align		4
        /*001c*/ 	.byte	0x03, 0x1b
        /*001e*/ 	.short	0x00a8


	//----- nvinfo : EIATTR_MERCURY_ISA_VERSION
	.align		4
        /*0020*/ 	.byte	0x03, 0x5f
        /*0022*/ 	.short	0x0101


	//----- nvinfo : EIATTR_VRC_CTA_INIT_COUNT
	.align		4
        /*0024*/ 	.byte	0x02, 0x4a
	.zero		1
	.zero		1


	//----- nvinfo : EIATTR_EXIT_INSTR_OFFSETS
	.align		4
        /*0028*/ 	.byte	0x04, 0x1c
        /*002a*/ 	.short	(.L_316 - .L_315)


	//   ....[0]....
.L_315:
        /*002c*/ 	.word	0x00000010


	//----- nvinfo : EIATTR_MAX_THREADS
	.align		4
.L_316:
        /*0030*/ 	.byte	0x04, 0x05
        /*0032*/ 	.short	(.L_318 - .L_317)
.L_317:
        /*0034*/ 	.word	0x00000180
        /*0038*/ 	.word	0x00000001
        /*003c*/ 	.word	0x00000001


	//----- nvinfo : EIATTR_CBANK_PARAM_SIZE
	.align		4
.L_318:
        /*0040*/ 	.byte	0x03, 0x19
        /*0042*/ 	.short	0x0a80


	//----- nvinfo : EIATTR_PARAM_CBANK
	.align		4
        /*0044*/ 	.byte	0x04, 0x0a
        /*0046*/ 	.short	(.L_320 - .L_319)
	.align		4
.L_319:
        /*0048*/ 	.word	index@(.nv.constant0._ZN7cutlass13device_kernelIN5flash11enable_sm90INS1_16FlashAttnFwdSm90INS1_25CollectiveMainloopFwdSm90ILi2EN4cute5tupleIJNS5_1CILi1EEES8_S8_EEENS6_IJNS7_ILi128EEESA_NS7_ILi192EEEEEELi128ENS_6half_tEfNS_4arch4Sm90ELb0ELb0ELb0ELb1ELb0ELb0ELb0ELb1ELb1ELb1ELb0ELb0EEENS1_21CollectiveEpilogueFwdINS6_IJSA_SA_SA_EEES9_SD_SF_Li256ELb1ELb1ELb0ELb0EEENS1_36VarlenDynamicPersistentTileSchedulerILi128ELi128ELi256ELi128ELb0ELb1ELb1ELb0ELb1ELb1EEEEEEEEEvNT_6ParamsE)
        /*004c*/ 	.short	0x0380
        /*004e*/ 	.short	0x0a80


	//----- nvinfo : EIATTR_SW_WAR
	.align		4
.L_320:
        /*0050*/ 	.byte	0x04, 0x36
        /*0052*/ 	.short	(.L_322 - .L_321)
.L_321:
        /*0054*/ 	.word	0x00000008
.L_322:


//--------------------- .nv.info._ZN7cutlass13device_kernelIN5flash11enable_sm90INS1_16FlashAttnFwdSm90INS1_25CollectiveMainloopFwdSm90ILi2EN4cute5tupleIJNS5_1CILi1EEES8_S8_EEENS6_IJNS7_ILi128EEESA_NS7_ILi192EEEEEELi128ENS_6half_tEfNS_4arch4Sm90ELb0ELb0ELb0ELb1ELb0ELb1ELb0ELb1ELb1ELb1ELb0ELb0EEENS1_21CollectiveEpilogueFwdINS6_IJSA_SA_SA_EEES9_SD_SF_Li256ELb1ELb1ELb0ELb0EEENS1_36VarlenDynamicPersistentTileSchedulerILi128ELi128ELi256ELi128ELb0ELb1ELb1ELb0ELb1ELb1EEEEEEEEEvNT_6ParamsE --------------------------
	.section	.nv.info._ZN7cutlass13device_kernelIN5flash11enable_sm90INS1_16FlashAttnFwdSm90INS1_25CollectiveMainloopFwdSm90ILi2EN4cute5tupleIJNS5_1CILi1EEES8_S8_EEENS6_IJNS7_ILi128EEESA_NS7_ILi192EEEEEELi128ENS_6half_tEfNS_4arch4Sm90ELb0ELb0ELb0ELb1ELb0ELb1ELb0ELb1ELb1ELb1ELb0ELb0EEENS1_21CollectiveEpilogueFwdINS6_IJSA_SA_SA_EEES9_SD_SF_Li256ELb1ELb1ELb0ELb0EEENS1_36VarlenDynamicPersistentTileSchedulerILi128ELi128ELi256ELi128ELb0ELb1ELb1ELb0ELb1ELb1EEEEEEEEEvNT_6ParamsE,"",@"SHT_CUDA_INFO"
	.sectionflags	@""
	.align	4


	//----- nvinfo : EIATTR_CUDA_API_VERSION
	.align		4
        /*0000*/ 	.byte	0x04, 0x37
        /*0002*/ 	.short	(.L_324 - .L_323)
.L_323:
        /*0004*/ 	.word	0x00000082


	//----- nvinfo : EIATTR_KPARAM_INFO
	.align		4
.L_324:
        /*0008*/ 	.byte	0x04, 0x17
        /*000a*/ 	.short	(.L_326 - .L_325)
.L_325:
        /*000c*/ 	.word	0x00000000
        /*0010*/ 	.short	0x0000
        /*0012*/ 	.short	0x0000
        /*0014*/ 	.byte	0x00, 0xf0, 0x01, 0x2a


	//----- nvinfo : EIATTR_SPARSE_MMA_MASK
	.align		4
.L_326:
        /*0018*/ 	.byte	0x03, 0x50
        /*001a*/ 	.short	0x0000


	//----- nvinfo : EIATTR_MAXREG_COUNT
	.align		4
        /*001c*/ 	.byte	0x03, 0x1b
        /*001e*/ 	.short	0x00a8


	//----- nvinfo : EIATTR_MERCURY_ISA_VERSION
	.align		4
        /*0020*/ 	.byte	0x03, 0x5f
        /*0022*/ 	.short	0x0101


	//----- nvinfo : EIATTR_VRC_CTA_INIT_COUNT
	.align		4
        /*0024*/ 	.byte	0x02, 0x4a
	.zero		1
	.zero		1


	//----- nvinfo : EIATTR_EXIT_INSTR_OFFSETS
	.align		4
        /*0028*/ 	.byte	0x04, 0x1c
        /*002a*/ 	.short	(.L_328 - .L_327)


	//   ....[0]....
.L_327:
        /*002c*/ 	.word	0x00000010


	//----- nvinfo : EIATTR_MAX_THREADS
	.align		4
.L_328:
        /*0030*/ 	.byte	0x04, 0x05
        /*0032*/ 	.short	(.L_330 - .L_329)
.L_329:
        /*0034*/ 	.word	0x00000180
        /*0038*/ 	.word	0x00000001
        /*003c*/ 	.word	0x00000001


	//----- nvinfo : EIATTR_CBANK_PARAM_SIZE
	.align		4
.L_330:
        /*0040*/ 	.byte	0x03, 0x19
        /*0042*/ 	.short	0x0a80


	//----- nvinfo : EIATTR_PARAM_CBANK
	.align		4
        /*0044*/ 	.byte	0x04, 0x0a
        /*0046*/ 	.short	(.L_332 - .L_331)
	.align		4
.L_331:
        /*0048*/ 	.word	index@(.nv.constant0._ZN7cutlass13device_kernelIN5flash11enable_sm90INS1_16FlashAttnFwdSm90INS1_25CollectiveMainloopFwdSm90ILi2EN4cute5tupleIJNS5_1CILi1EEES8_S8_EEENS6_IJNS7_ILi128EEESA_NS7_ILi192EEEEEELi128ENS_6half_tEfNS_4arch4Sm90ELb0ELb0ELb0ELb1ELb0ELb1ELb0ELb1ELb1ELb1ELb0ELb0EEENS1_21CollectiveEpilogueFwdINS6_IJSA_SA_SA_EEES9_SD_SF_Li256ELb1ELb1ELb0ELb0EEENS1_36VarlenDynamicPersistentTileSchedulerILi128ELi128ELi256ELi128ELb0ELb1ELb1ELb0ELb1ELb1EEEEEEEEEvNT_6ParamsE)
        /*004c*/ 	.short	0x0380
        /*004e*/ 	.short	0x0a80


	//----- nvinfo : EIATTR_SW_WAR
	.align		4
.L_332:
        /*0050*/ 	.byte	0x04, 0x36
        /*0052*/ 	.short	(.L_334 - .L_333)
.L_333:
        /*0054*/ 	.word	0x00000008
.L_334:


//--------------------- .nv.info._ZN7cutlass13device_kernelIN5flash11enable_sm90INS1_16FlashAttnFwdSm90INS1_25CollectiveMainloopFwdSm90ILi2EN4cute5tupleIJNS5_1CILi1EEES8_S8_EEENS6_IJNS7_ILi128EEENS7_ILi96EEENS7_ILi192EEEEEELi128ENS_6half_tEfNS_4arch4Sm90ELb0ELb1ELb0ELb0ELb0ELb0ELb0ELb1ELb1ELb1ELb0ELb0EEENS1_21CollectiveEpilogueFwdINS6_IJSA_SA_SB_EEES9_SE_SG_Li256ELb0ELb1ELb0ELb0EEENS1_30DynamicPersistentTileSchedulerILi256ELi128ELb0ELb1ELb1EEEEEEEEEvNT_6ParamsE --------------------------
	.section	.nv.info._ZN7cutlass13device_kernelIN5flash11enable_sm90INS1_16FlashAttnFwdSm90INS1_25CollectiveMainloopFwdSm90ILi2EN4cute5tupleIJNS5_1CILi1EEES8_S8_EEENS6_IJNS7_ILi128EEENS7_ILi96EEENS7_ILi192EEEEEELi128ENS_6half_tEfNS_4arch4Sm90ELb0ELb1ELb0ELb0ELb0ELb0ELb0ELb1ELb1ELb1ELb0ELb0EEENS1_21CollectiveEpilogueFwdINS6_IJSA_SA_SB_EEES9_SE_SG_Li256ELb0ELb1ELb0ELb0EEENS1_30DynamicPersistentTileSchedulerILi256ELi128ELb0ELb1ELb1EEEEEEEEEvNT_6ParamsE,"",@"SHT_CUDA_INFO"
	.sectionflags	@""
	.align	4


	//----- nvinfo : EIATTR_CUDA_API_VERSION
	.align		4
        /*0000*/ 	.byte	0x04, 0x37
        /*0002*/ 	.short	(.L_336 - .L_335)
.L_335:
        /*0004*/ 	.word	0x00000082


	//----- nvinfo : EIATTR_KPARAM_INFO
	.align		4
.L_336:
        /*0008*/ 	.byte	0x04, 0x17
        /*000a*/ 	.short	(.L_338 - .L_337)
.L_337:
        /*000c*/ 	.word	0x00000000
        /*0010*/ 	.short	0x0000
        /*0012*/ 	.short	0x0000
        /*0014*/ 	.byte	0x00, 0xf0, 0x01, 0x2a


	//----- nvinfo : EIATTR_SPARSE_MMA_MASK
	.align		4
.L_338:
        /*0018*/ 	.byte	0x03, 0x50
        /*001a*/ 	.short	0x0000


	//----- nvinfo : EIATTR_MAXREG_COUNT
	.align		4
        /*001c*/ 	.byte	0x03, 0x1b
        /*001e*/ 	.short	0x00a8


	//----- nvinfo : EIATTR_MERCURY_ISA_VERSION
	.align		4
        /*0020*/ 	.byte	0x03, 0x5f
        /*0022*/ 	.short	0x0101


	//----- nvinfo : EIATTR_VRC_CTA_INIT_COUNT
	.align		4
        /*0024*/ 	.byte	0x02, 0x4a
	.zero		1
	.zero		1


	//----- nvinfo : EIATTR_EXIT_INSTR_OFFSETS
	.align		4
        /*0028*/ 	.byte	0x04, 0x1c
        /*002a*/ 	.short	(.L_340 - .L_339)


	//   ....[0]....
.L_339:
        /*002c*/ 	.word	0x00000010


	//----- nvinfo : EIATTR_MAX_THREADS
	.align		4
.L_340:
        /*0030*/ 	.byte	0x04, 0x05
        /*0032*/ 	.short	(.L_342 - .L_341)
.L_341:
        /*0034*/ 	.word	0x00000180
        /*0038*/ 	.word	0x00000001
        /*003c*/ 	.word	0x00000001


	//----- nvinfo : EIATTR_CBANK_PARAM_SIZE
	.align		4
.L_342:
        /*0040*/ 	.byte	0x03, 0x19
        /*0042*/ 	.short	0x0a80


	//----- nvinfo : EIATTR_PARAM_CBANK
	.align		4
        /*0044*/ 	.byte	0x04, 0x0a
        /*0046*/ 	.short	(.L_344 - .L_343)
	.align		4
.L_343:
        /*0048*/ 	.word	index@(.nv.constant0._ZN7cutlass13device_kernelIN5flash11enable_sm90INS1_16FlashAttnFwdSm90INS1_25CollectiveMainloopFwdSm90ILi2EN4cute5tupleIJNS5_1CILi1EEES8_S8_EEENS6_IJNS7_ILi128EEENS7_ILi96EEENS7_ILi192EEEEEELi128ENS_6half_tEfNS_4arch4Sm90ELb0ELb1ELb0ELb0ELb0ELb0ELb0ELb1ELb1ELb1ELb0ELb0EEENS1_21CollectiveEpilogueFwdINS6_IJSA_SA_SB_EEES9_SE_SG_Li256ELb0ELb1ELb0ELb0EEENS1_30DynamicPersistentTileSchedulerILi256ELi128ELb0ELb1ELb1EEEEEEEEEvNT_6ParamsE)
        /*004c*/ 	.short	0x0380
        /*004e*/ 	.short	0x0a80


	//----- nvinfo : EIATTR_SW_WAR
	.align		4
.L_344:
        /*0050*/ 	.byte	0x04, 0x36
        /*0052*/ 	.short	(.L_346 - .L_345)
.L_345:
        /*0054*/ 	.word	0x00000008
.L_346:


//--------------------- .nv.info._ZN7cutlass13device_kernelIN5flash11enable_sm90INS1_16FlashAttnFwdSm90INS1_25CollectiveMainloopFwdSm90ILi2EN4cute5tupleIJNS5_1CILi1EEES8_S8_EEENS6_IJNS7_ILi128EEENS7_ILi96EEENS7_ILi192EEEEEELi128ENS_6half_tEfNS_4arch4Sm90ELb0ELb1ELb0ELb1ELb0ELb0ELb0ELb1ELb1ELb1ELb0ELb0EEENS1_21CollectiveEpilogueFwdINS6_IJSA_SA_SB_EEES9_SE_SG_Li256ELb1ELb1ELb0ELb0EEENS1_36VarlenDynamicPersistentTileSchedulerILi128ELi96ELi256ELi128ELb0ELb1ELb1ELb1ELb0ELb1EEEEEEEEEvNT_6ParamsE --------------------------
	.section	.nv.info._ZN7cutlass13device_kernelIN5flash11enable_sm90INS1_16FlashAttnFwdSm90INS1_25CollectiveMainloopFwdSm90ILi2EN4cute5tupleIJNS5_1CILi1EEES8_S8_EEENS6_IJNS7_ILi128EEENS7_ILi96EEENS7_ILi192EEEEEELi128ENS_6half_tEfNS_4arch4Sm90ELb0ELb1ELb0ELb1ELb0ELb0ELb0ELb1ELb1ELb1ELb0ELb0EEENS1_21CollectiveEpilogueFwdINS6_IJSA_SA_SB_EEES9_SE_SG_Li256ELb1ELb1ELb0ELb0EEENS1_36VarlenDynamicPersistentTileSchedulerILi128ELi96ELi256ELi128ELb0ELb1ELb1ELb1ELb0ELb1EEEEEEEEEvNT_6ParamsE,"",@"SHT_CUDA_INFO"
	.sectionflags	@""
	.align	4


	//----- nvinfo : EIATTR_CUDA_API_VERSION
	.align		4
        /*0000*/ 	.byte	0x04, 0x37
        /*0002*/ 	.short	(.L_348 - .L_347)
.L_347:
        /*0004*/ 	.word	0x00000082


	//----- nvinfo : EIATTR_KPARAM_INFO
	.align		4
.L_348:
        /*0008*/ 	.byte	0x04, 0x17
        /*000a*/ 	.short	(.L_350 - .L_349)
.L_349:
        /*000c*/ 	.word	0x00000000
        /*0010*/ 	.short	0x0000
        /*0012*/ 	.short	0x0000
        /*0014*/ 	.byte	0x00, 0xf0, 0x01, 0x2a


	//----- nvinfo : EIATTR_SPARSE_MMA_MASK
	.align		4
.L_350:
        /*0018*/ 	.byte	0x03, 0x50
        /*001a*/ 	.short	0x0000


	//----- nvinfo : EIATTR_MAXREG_COUNT
	.align		4
        /*001c*/ 	.byte	0x03, 0x1b
        /*001e*/ 	.short	0x00a8


	//----- nvinfo : EIATTR_MERCURY_ISA_VERSION
	.align		4
        /*0020*/ 	.byte	0x03, 0x5f
        /*0022*/ 	.short	0x0101


	//----- nvinfo : EIATTR_VRC_CTA_INIT_COUNT
	.align		4
        /*0024*/ 	.byte	0x02, 0x4a
	.zero		1
	.zero		1


	//----- nvinfo : EIATTR_EXIT_INSTR_OFFSETS
	.align		4
        /*0028*/ 	.byte	0x04, 0x1c
        /*002a*/ 	.short	(.L_352 - .L_351)


	//   ....[0]....
.L_351:
        /*002c*/ 	.word	0x00000010


	//----- nvinfo : EIATTR_MAX_THREADS
	.align		4
.L_352:
        /*0030*/ 	.byte	0x04, 0x05
        /*0032*/ 	.short	(.L_354 - .L_353)
.L_353:
        /*0034*/ 	.word	0x00000180
        /*0038*/ 	.word	0x00000001
        /*003c*/ 	.word	0x00000001


	//----- nvinfo : EIATTR_CBANK_PARAM_SIZE
	.align		4
.L_354:
        /*0040*/ 	.byte	0x03, 0x19
        /*0042*/ 	.short	0x0a80


	//----- nvinfo : EIATTR_PARAM_CBANK
	.align		4
        /*0044*/ 	.byte	0x04, 0x0a
        /*0046*/ 	.short	(.L_356 - .L_355)
	.align		4
.L_355:
        /*0048*/ 	.word	index@(.nv.constant0._ZN7cutlass13device_kernelIN5flash11enable_sm90INS1_16FlashAttnFwdSm90INS1_25CollectiveMainloopFwdSm90ILi2EN4cute5tupleIJNS5_1CILi1EEES8_S8_EEENS6_IJNS7_ILi128EEENS7_ILi96EEENS7_ILi192EEEEEELi128ENS_6half_tEfNS_4arch4Sm90ELb0ELb1ELb0ELb1ELb0ELb0ELb0ELb1ELb1ELb1ELb0ELb0EEENS1_21CollectiveEpilogueFwdINS6_IJSA_SA_SB_EEES9_SE_SG_Li256ELb1ELb1ELb0ELb0EEENS1_36VarlenDynamicPersistentTileSchedulerILi128ELi96ELi256ELi128ELb0ELb1ELb1ELb1ELb0ELb1EEEEEEEEEvNT_6ParamsE)
        /*004c*/ 	.short	0x0380
        /*004e*/ 	.short	0x0a80


	//----- nvinfo : EIATTR_SW_WAR
	.align		4
.L_356:
        /*0050*/ 	.byte	0x04, 0x36
        /*0052*/ 	.short	(.L_358 - .L_357)
.L_357:
        /*0054*/ 	.word	0x00000008
.L_358:


//--------------------- .nv.info._ZN7cutlass13device_kernelIN5flash11enable_sm90INS1_16FlashAttnFwdSm90INS1_25CollectiveMainloopFwdSm90ILi2EN4cute5tupleIJNS5_1CILi1EEES8_S8_EEENS6_IJNS7_ILi128EEENS7_ILi96EEENS7_ILi192EEEEEELi128ENS_6half_tEfNS_4arch4Sm90ELb0ELb1ELb0ELb1ELb0ELb1ELb0ELb1ELb1ELb1ELb0ELb0EEENS1_21CollectiveEpilogueFwdINS6_IJSA_SA_SB_EEES9_SE_SG_Li256ELb1ELb1ELb0ELb0EEENS1_36VarlenDynamicPersistentTileSchedulerILi128ELi96ELi256ELi128ELb0ELb1ELb1ELb1ELb0ELb1EEEEEEEEEvNT_6ParamsE --------------------------
	.section	.nv.info._ZN7cutlass13device_kernelIN5flash11enable_sm90INS1_16FlashAttnFwdSm90INS1_25CollectiveMainloopFwdSm90ILi2EN4cute5tupleIJNS5_1CILi1EEES8_S8_EEENS6_IJNS7_ILi128EEENS7_ILi96EEENS7_ILi192EEEEEELi128ENS_6half_tEfNS_4arch4Sm90ELb0ELb1ELb0ELb1ELb0ELb1ELb0ELb1ELb1ELb1ELb0ELb0EEENS1_21CollectiveEpilogueFwdINS6_IJSA_SA_SB_EEES9_SE_SG_Li256ELb1ELb1ELb0ELb0EEENS1_36VarlenDynamicPersistentTileSchedulerILi128ELi96ELi256ELi128ELb0ELb1ELb1ELb1ELb0ELb1EEEEEEEEEvNT_6ParamsE,"",@"SHT_CUDA_INFO"
	.sectionflags	@""
	.align	4


	//----- nvinfo : EIATTR_CUDA_API_VERSION
	.align		4
        /*0000*/ 	.byte	0x04, 0x37
        /*0002*/ 	.short	(.L_360 - .L_359)
.L_359:
        /*0004*/ 	.word	0x00000082


	//----- nvinfo : EIATTR_KPARAM_INFO
	.align		4
.L_360:
        /*0008*/ 	.byte	0x04, 0x17
        /*000a*/ 	.short	(.L_362 - .L_361)
.L_361:
        /*000c*/ 	.word	0x00000000
        /*0010*/ 	.short	0x0000
        /*0012*/ 	.short	0x0000
        /*0014*/ 	.byte	0x00, 0xf0, 0x01, 0x2a


	//----- nvinfo : EIATTR_SPARSE_MMA_MASK
	.align		4
.L_362:
        /*0018*/ 	.byte	0x03, 0x50
        /*001a*/ 	.short	0x0000


	//----- nvinfo : EIATTR_MAXREG_COUNT
	.align		4
        /*001c*/ 	.byte	0x03, 0x1b
        /*001e*/ 	.short	0x00a8


	//----- nvinfo : EIATTR_MERCURY_ISA_VERSION
	.align		4
        /*0020*/ 	.byte	0x03, 0x5f
        /*0022*/ 	.short	0x0101


	//----- nvinfo : EIATTR_VRC_CTA_INIT_COUNT
	.align		4
        /*0024*/ 	.byte	0x02, 0x4a
	.zero		1
	.zero		1


	//----- nvinfo : EIATTR_EXIT_INSTR_OFFSETS
	.align		4
        /*0028*/ 	.byte	0x04, 0x1c
        /*002a*/ 	.short	(.L_364 - .L_363)


	//   ....[0]....
.L_363:
        /*002c*/ 	.word	0x00000010


	//----- nvinfo : EIATTR_MAX_THREADS
	.align		4
.L_364:
        /*0030*/ 	.byte	0x04, 0x05
        /*0032*/ 	.short	(.L_366 - .L_365)
.L_365:
        /*0034*/ 	.word	0x00000180
        /*0038*/ 	.word	0x00000001
        /*003c*/ 	.word	0x00000001


	//----- nvinfo : EIATTR_CBANK_PARAM_SIZE
	.align		4
.L_366:
        /*0040*/ 	.byte	0x03, 0x19
        /*0042*/ 	.short	0x0a80


	//----- nvinfo : EIATTR_PARAM_CBANK
	.align		4
        /*0044*/ 	.byte	0x04, 0x0a
        /*0046*/ 	.short	(.L_368 - .L_367)
	.align		4
.L_367:
        /*0048*/ 	.word	index@(.nv.constant0._ZN7cutlass13device_kernelIN5flash11enable_sm90INS1_16FlashAttnFwdSm90INS1_25CollectiveMainloopFwdSm90ILi2EN4cute5tupleIJNS5_1CILi1EEES8_S8_EEENS6_IJNS7_ILi128EEENS7_ILi96EEENS7_ILi192EEEEEELi128ENS_6half_tEfNS_4arch4Sm90ELb0ELb1ELb0ELb1ELb0ELb1ELb0ELb1ELb1ELb1ELb0ELb0EEENS1_21CollectiveEpilogueFwdINS6_IJSA_SA_SB_EEES9_SE_SG_Li256ELb1ELb1ELb0ELb0EEENS1_36VarlenDynamicPersistentTileSchedulerILi128ELi96ELi256ELi128ELb0ELb1ELb1ELb1ELb0ELb1EEEEEEEEEvNT_6ParamsE)
        /*004c*/ 	.short	0x0380
        /*004e*/ 	.short	0x0a80


	//----- nvinfo : EIATTR_SW_WAR
	.align		4
.L_368:
        /*0050*/ 	.byte	0x04, 0x36
        /*0052*/ 	.short	(.L_370 - .L_369)
.L_369:
        /*0054*/ 	.word	0x00000008
.L_370:


//--------------------- .nv.info._ZN7cutlass13device_kernelIN5flash11enable_sm90INS1_16FlashAttnFwdSm90INS1_25CollectiveMainloopFwdSm90ILi2EN4cute5tupleIJNS5_1CILi1EEES8_S8_EEENS6_IJNS7_ILi128EEESA_NS7_ILi192EEEEEELi128ENS_6half_tEfNS_4arch4Sm90ELb1ELb0ELb0ELb0ELb0ELb0ELb0ELb1ELb1ELb1ELb0ELb0EEENS1_21CollectiveEpilogueFwdINS6_IJSA_SA_SA_EEES9_SD_SF_Li256ELb0ELb1ELb0ELb0EEENS1_30DynamicPersistentTileSchedulerILi256ELi128ELb0ELb1ELb1EEEEEEEEEvNT_6ParamsE --------------------------
	.section	.nv.info._ZN7cutlass13device_kernelIN5flash11enable_sm90INS1_16FlashAttnFwdSm90INS1_25CollectiveMainloopFwdSm90ILi2EN4cute5tupleIJNS5_1CILi1EEES8_S8_EEENS6_IJNS7_ILi128EEESA_NS7_ILi192EEEEEELi128ENS_6half_tEfNS_4arch4Sm90ELb1ELb0ELb0ELb0ELb0ELb0ELb0ELb1ELb1ELb1ELb0ELb0EEENS1_21CollectiveEpilogueFwdINS6_IJSA_SA_SA_EEES9_SD_SF_Li256ELb0ELb1ELb0ELb0EEENS1_30DynamicPersistentTileSchedulerILi256ELi128ELb0ELb1ELb1EEEEEEEEEvNT_6ParamsE,"",@"SHT_CUDA_INFO"
	.sectionflags	@""
	.align	4


	//----- nvinfo : EIATTR_CUDA_API_VERSION
	.align		4
        /*0000*/ 	.byte	0x04, 0x37
        /*0002*/ 	.short	(.L_372 - .L_371)
.L_371:
        /*0004*/ 	.word	0x00000082


	//----- nvinfo : EIATTR_KPARAM_INFO
	.align		4
.L_372:
        /*0008*/ 	.byte	0x04, 0x17
        /*000a*/ 	.short	(.L_374 - .L_373)
.L_373:
        /*000c*/ 	.word	0x00000000
        /*0010*/ 	.short	0x0000
        /*0012*/ 	.short	0x0000
        /*0014*/ 	.byte	0x00, 0xf0, 0x01, 0x2a


	//----- nvinfo : EIATTR_SPARSE_MMA_MASK
	.align		4
.L_374:
        /*0018*/ 	.byte	0x03, 0x50
        /*001a*/ 	.short	0x0000


	//----- nvinfo : EIATTR_MAXREG_COUNT
	.align		4
        /*001c*/ 	.byte	0x03, 0x1b
        /*001e*/ 	.short	0x00a8


	//----- nvinfo : EIATTR_MERCURY_ISA_VERSION
	.align		4
        /*0020*/ 	.byte	0x03, 0x5f
        /*0022*/ 	.short	0x0101


	//----- nvinfo : EIATTR_VRC_CTA_INIT_COUNT
	.align		4
        /*0024*/ 	.byte	0x02, 0x4a
	.zero		1
	.zero		1


	//----- nvinfo : EIATTR_EXIT_INSTR_OFFSETS
	.align		4
        /*0028*/ 	.byte	0x04, 0x1c
        /*002a*/ 	.short	(.L_376 - .L_375)


	//   ....[0]....
.L_375:
        /*002c*/ 	.word	0x00000010


	//----- nvinfo : EIATTR_MAX_THREADS
	.align		4
.L_376:
        /*0030*/ 	.byte	0x04, 0x05
        /*0032*/ 	.short	(.L_378 - .L_377)
.L_377:
        /*0034*/ 	.word	0x00000180
        /*0038*/ 	.word	0x00000001
        /*003c*/ 	.word	0x00000001


	//----- nvinfo : EIATTR_CBANK_PARAM_SIZE
	.align		4
.L_378:
        /*0040*/ 	.byte	0x03, 0x19
        /*0042*/ 	.short	0x0a80


	//----- nvinfo : EIATTR_PARAM_CBANK
	.align		4
        /*0044*/ 	.byte	0x04, 0x0a
        /*0046*/ 	.short	(.L_380 - .L_379)
	.align		4
.L_379:
        /*0048*/ 	.word	index@(.nv.constant0._ZN7cutlass13device_kernelIN5flash11enable_sm90INS1_16FlashAttnFwdSm90INS1_25CollectiveMainloopFwdSm90ILi2EN4cute5tupleIJNS5_1CILi1EEES8_S8_EEENS6_IJNS7_ILi128EEESA_NS7_ILi192EEEEEELi128ENS_6half_tEfNS_4arch4Sm90ELb1ELb0ELb0ELb0ELb0ELb0ELb0ELb1ELb1ELb1ELb0ELb0EEENS1_21CollectiveEpilogueFwdINS6_IJSA_SA_SA_EEES9_SD_SF_Li256ELb0ELb1ELb0ELb0EEENS1_30DynamicPersistentTileSchedulerILi256ELi128ELb0ELb1ELb1EEEEEEEEEvNT_6ParamsE)
        /*004c*/ 	.short	0x0380
        /*004e*/ 	.short	0x0a80


	//----- nvinfo : EIATTR_SW_WAR
	.align		4
.L_380:
        /*0050*/ 	.byte	0x04, 0x36
        /*0052*/ 	.short	(.L_382 - .L_381)
.L_381:
        /*0054*/ 	.word	0x00000008
.L_382:


//--------------------- .nv.info._ZN7cutlass13device_kernelIN5flash11enable_sm90INS1_16FlashAttnFwdSm90INS1_25CollectiveMainloopFwdSm90ILi2EN4cute5tupleIJNS5_1CILi1EEES8_S8_EEENS6_IJNS7_ILi128EEESA_NS7_ILi192EEEEEELi128ENS_6half_tEfNS_4arch4Sm90ELb1ELb0ELb0ELb1ELb0ELb0ELb0ELb1ELb1ELb1ELb0ELb0EEENS1_21CollectiveEpilogueFwdINS6_IJSA_SA_SA_EEES9_SD_SF_Li256ELb1ELb1ELb0ELb0EEENS1_36VarlenDynamicPersistentTileSchedulerILi128ELi128ELi256ELi128ELb0ELb1ELb1ELb1ELb1ELb1EEEEEEEEEvNT_6ParamsE --------------------------
	.section	.nv.info._ZN7cutlass13device_kernelIN5flash11enable_sm90INS1_16FlashAttnFwdSm90INS1_25CollectiveMainloopFwdSm90ILi2EN4cute5tupleIJNS5_1CILi1EEES8_S8_EEENS6_IJNS7_ILi128EEESA_NS7_ILi192EEEEEELi128ENS_6half_tEfNS_4arch4Sm90ELb1ELb0ELb0ELb1ELb0ELb0ELb0ELb1ELb1ELb1ELb0ELb0EEENS1_21CollectiveEpilogueFwdINS6_IJSA_SA_SA_EEES9_SD_SF_Li256ELb1ELb1ELb0ELb0EEENS1_36VarlenDynamicPersistentTileSchedulerILi128ELi128ELi256ELi128ELb0ELb1ELb1ELb1ELb1ELb1EEEEEEEEEvNT_6ParamsE,"",@"SHT_CUDA_INFO"
	.sectionflags	@""
	.align	4


	//----- nvinfo : EIATTR_CUDA_API_VERSION
	.align		4
        /*0000*/ 	.byte	0x04, 0x37
        /*0002*/ 	.short	(.L_384 - .L_383)
.L_383:
        /*0004*/ 	.word	0x00000082


	//----- nvinfo : EIATTR_KPARAM_INFO
	.align		4
.L_384:
        /*0008*/ 	.byte	0x04, 0x17
        /*000a*/ 	.short	(.L_386 - .L_385)
.L_385:
        /*000c*/ 	.word	0x00000000
        /*0010*/ 	.short	0x0000
        /*0012*/ 	.short	0x0000
        /*0014*/ 	.byte	0x00, 0xf0, 0x01, 0x2a


	//----- nvinfo : EIATTR_SPARSE_MMA_MASK
	.align		4
.L_386:
        /*0018*/ 	.byte	0x03, 0x50
        /*001a*/ 	.short	0x0000


	//----- nvinfo : EIATTR_MAXREG_COUNT
	.align		4
        /*001c*/ 	.byte	0x03, 0x1b
        /*001e*/ 	.short	0x00a8


	//----- nvinfo : EIATTR_MERCURY_ISA_VERSION
	.align		4
        /*0020*/ 	.byte	0x03, 0x5f
        /*0022*/ 	.short	0x0101


	//----- nvinfo : EIATTR_VRC_CTA_INIT_COUNT
	.align		4
        /*0024*/ 	.byte	0x02, 0x4a
	.zero		1
	.zero		1


	//----- nvinfo : EIATTR_EXIT_INSTR_OFFSETS
	.align		4
        /*0028*/ 	.byte	0x04, 0x1c
        /*002a*/ 	.short	(.L_388 - .L_387)


	//   ....[0]....
.L_387:
        /*002c*/ 	.word	0x00000010


	//----- nvinfo : EIATTR_MAX_THREADS
	.align		4
.L_388:
        /*0030*/ 	.byte	0x04, 0x05
        /*0032*/ 	.short	(.L_390 - .L_389)
.L_389:
        /*0034*/ 	.word	0x00000180
        /*0038*/ 	.word	0x00000001
        /*003c*/ 	.word	0x00000001


	//----- nvinfo : EIATTR_CBANK_PARAM_SIZE
	.align		4
.L_390:
        /*0040*/ 	.byte	0x03, 0x19
        /*0042*/ 	.short	0x0a80


	//----- nvinfo : EIATTR_PARAM_CBANK
	.align		4
        /*0044*/ 	.byte	0x04, 0x0a
        /*0046*/ 	.short	(.L_392 - .L_391)
	.align		4
.L_391:
        /*0048*/ 	.word	index@(.nv.constant0._ZN7cutlass13device_kernelIN5flash11enable_sm90INS1_16FlashAttnFwdSm90INS1_25CollectiveMainloopFwdSm90ILi2EN4cute5tupleIJNS5_1CILi1EEES8_S8_EEENS6_IJNS7_ILi128EEESA_NS7_ILi192EEEEEELi128ENS_6half_tEfNS_4arch4Sm90ELb1ELb0ELb0ELb1ELb0ELb0ELb0ELb1ELb1ELb1ELb0ELb0EEENS1_21CollectiveEpilogueFwdINS6_IJSA_SA_SA_EEES9_SD_SF_Li256ELb1ELb1ELb0ELb0EEENS1_36VarlenDynamicPersistentTileSchedulerILi128ELi128ELi256ELi128ELb0ELb1ELb1ELb1ELb1ELb1EEEEEEEEEvNT_6ParamsE)
        /*004c*/ 	.short	0x0380
        /*004e*/ 	.short	0x0a80


	//----- nvinfo : EIATTR_SW_WAR
	.align		4
.L_392:
        /*0050*/ 	.byte	0x04, 0x36
        /*0052*/ 	.short	(.L_394 - .L_393)
.L_393:
        /*0054*/ 	.word	0x00000008
.L_394:


//--------------------- .nv.info._ZN7cutlass13device_kernelIN5flash11enable_sm90INS1_16FlashAttnFwdSm90INS1_25CollectiveMainloopFwdSm90ILi2EN4cute5tupleIJNS5_1CILi1EEES8_S8_EEENS6_IJNS7_ILi128EEESA_NS7_ILi192EEEEEELi128ENS_6half_tEfNS_4arch4Sm90ELb1ELb0ELb0ELb1ELb0ELb1ELb0ELb1ELb1ELb1ELb0ELb0EEENS1_21CollectiveEpilogueFwdINS6_IJSA_SA_SA_EEES9_SD_SF_Li256ELb1ELb1ELb0ELb0EEENS1_36VarlenDynamicPersistentTileSchedulerILi128ELi128ELi256ELi128ELb0ELb1ELb1ELb1ELb1ELb1EEEEEEEEEvNT_6ParamsE --------------------------
	.section	.nv.info._ZN7cutlass13device_kernelIN5flash11enable_sm90INS1_16FlashAttnFwdSm90INS1_25CollectiveMainloopFwdSm90ILi2EN4cute5tupleIJNS5_1CILi1EEES8_S8_EEENS6_IJNS7_ILi128EEESA_NS7_ILi192EEEEEELi128ENS_6half_tEfNS_4arch4Sm90ELb1ELb0ELb0ELb1ELb0ELb1ELb0ELb1ELb1ELb1ELb0ELb0EEENS1_21CollectiveEpilogueFwdINS6_IJSA_SA_SA_EEES9_SD_SF_Li256ELb1ELb1ELb0ELb0EEENS1_36VarlenDynamicPersistentTileSchedulerILi128ELi128ELi256ELi128ELb0ELb1ELb1ELb1ELb1ELb1EEEEEEEEEvNT_6ParamsE,"",@"SHT_CUDA_INFO"
	.sectionflags	@""
	.align	4


	//----- nvinfo : EIATTR_CUDA_API_VERSION
	.align		4
        /*0000*/ 	.byte	0x04, 0x37
        /*0002*/ 	.short	(.L_396 - .L_395)
.L_395:
        /*0004*/ 	.word	0x00000082


	//----- nvinfo : EIATTR_KPARAM_INFO
	.align		4
.L_396:
        /*0008*/ 	.byte	0x04, 0x17
        /*000a*/ 	.short	(.L_398 - .L_397)
.L_397:
        /*000c*/ 	.word	0x00000000
        /*0010*/ 	.short	0x0000
        /*0012*/ 	.short	0x0000
        /*0014*/ 	.byte	0x00, 0xf0, 0x01, 0x2a


	//----- nvinfo : EIATTR_SPARSE_MMA_MASK
	.align		4
.L_398:
        /*0018*/ 	.byte	0x03, 0x50
        /*001a*/ 	.short	0x0000


	//----- nvinfo : EIATTR_MAXREG_COUNT
	.align		4
        /*001c*/ 	.byte	0x03, 0x1b
        /*001e*/ 	.short	0x00a8


	//----- nvinfo : EIATTR_MERCURY_ISA_VERSION
	.align		4
        /*0020*/ 	.byte	0x03, 0x5f
        /*0022*/ 	.short	0x0101


	//----- nvinfo : EIATTR_VRC_CTA_INIT_COUNT
	.align		4
        /*0024*/ 	.byte	0x02, 0x4a
	.zero		1
	.zero		1


	//----- nvinfo : EIATTR_EXIT_INSTR_OFFSETS
	.align		4
        /*0028*/ 	.byte	0x04, 0x1c
        /*002a*/ 	.short	(.L_400 - .L_399)


	//   ....[0]....
.L_399:
        /*002c*/ 	.word	0x00000010


	//----- nvinfo : EIATTR_MAX_THREADS
	.align		4
.L_400:
        /*0030*/ 	.byte	0x04, 0x05
        /*0032*/ 	.short	(.L_402 - .L_401)
.L_401:
        /*0034*/ 	.word	0x00000180
        /*0038*/ 	.word	0x00000001
        /*003c*/ 	.word	0x00000001


	//----- nvinfo : EIATTR_CBANK_PARAM_SIZE
	.align		4
.L_402:
        /*0040*/ 	.byte	0x03, 0x19
        /*0042*/ 	.short	0x0a80


	//----- nvinfo : EIATTR_PARAM_CBANK
	.align		4
        /*0044*/ 	.byte	0x04, 0x0a
        /*0046*/ 	.short	(.L_404 - .L_403)
	.align		4
.L_403:
        /*0048*/ 	.word	index@(.nv.constant0._ZN7cutlass13device_kernelIN5flash11enable_sm90INS1_16FlashAttnFwdSm90INS1_25CollectiveMainloopFwdSm90ILi2EN4cute5tupleIJNS5_1CILi1EEES8_S8_EEENS6_IJNS7_ILi128EEESA_NS7_ILi192EEEEEELi128ENS_6half_tEfNS_4arch4Sm90ELb1ELb0ELb0ELb1ELb0ELb1ELb0ELb1ELb1ELb1ELb0ELb0EEENS1_21CollectiveEpilogueFwdINS6_IJSA_SA_SA_EEES9_SD_SF_Li256ELb1ELb1ELb0ELb0EEENS1_36VarlenDynamicPersistentTileSchedulerILi128ELi128ELi256ELi128ELb0ELb1ELb1ELb1ELb1ELb1EEEEEEEEEvNT_6ParamsE)
        /*004c*/ 	.short	0x0380
        /*004e*/ 	.short	0x0a80


	//----- nvinfo : EIATTR_SW_WAR
	.align		4
.L_404:
        /*0050*/ 	.byte	0x04, 0x36
        /*0052*/ 	.short	(.L_406 - .L_405)
.L_405:
        /*0054*/ 	.word	0x00000008
.L_406:


//--------------------- .nv.info._ZN7cutlass13device_kernelIN5flash11enable_sm90INS1_16FlashAttnFwdSm90INS1_25CollectiveMainloopFwdSm90ILi2EN4cute5tupleIJNS5_1CILi1EEES8_S8_EEENS6_IJNS7_ILi64EEESA_SA_EEELi512ENS_6half_tEfNS_4arch4Sm90ELb0ELb0ELb0ELb0ELb0ELb0ELb0ELb0ELb0ELb1ELb0ELb0EEENS1_21CollectiveEpilogueFwdINS6_IJSA_NS7_ILi512EEESA_EEES9_SC_SE_Li256ELb0ELb1ELb0ELb0EEENS1_29StaticPersistentTileSchedulerILb0EEEEEEEEEvNT_6ParamsE --------------------------
	.section	.nv.info._ZN7cutlass13device_kernelIN5flash11enable_sm90INS1_16FlashAttnFwdSm90INS1_25CollectiveMainloopFwdSm90ILi2EN4cute5tupleIJNS5_1CILi1EEES8_S8_EEENS6_IJNS7_ILi64EEESA_SA_EEELi512ENS_6half_tEfNS_4arch4Sm90ELb0ELb0ELb0ELb0ELb0ELb0ELb0ELb0ELb0ELb1ELb0ELb0EEENS1_21CollectiveEpilogueFwdINS6_IJSA_NS7_ILi512EEESA_EEES9_SC_SE_Li256ELb0ELb1ELb0ELb0EEENS1_29StaticPersistentTileSchedulerILb0EEEEEEEEEvNT_6ParamsE,"",@"SHT_CUDA_INFO"
	.sectionflags	@""
	.align	4


	//----- nvinfo : EIATTR_CUDA_API_VERSION
	.align		4
        /*0000*/ 	.byte	0x04, 0x37
        /*0002*/ 	.short	(.L_408 - .L_407)
.L_407:
        /*0004*/ 	.word	0x00000082


	//----- nvinfo : EIATTR_KPARAM_INFO
	.align		4
.L_408:
        /*0008*/ 	.byte	0x04, 0x17
        /*000a*/ 	.short	(.L_410 - .L_409)
.L_409:
        /*000c*/ 	.word	0x00000000
        /*0010*/ 	.short	0x0000
        /*0012*/ 	.short	0x0000
        /*0014*/ 	.byte	0x00, 0xf0, 0x01, 0x28


	//----- nvinfo : EIATTR_SPARSE_MMA_MASK
	.align		4
.L_410:
        /*0018*/ 	.byte	0x03, 0x50
        /*001a*/ 	.short	0x0000


	//----- nvinfo : EIATTR_MAXREG_COUNT
	.align		4
        /*001c*/ 	.byte	0x03, 0x1b
        /*001e*/ 	.short	0x00a8


	//----- nvinfo : EIATTR_MERCURY_ISA_VERSION
	.align		4
        /*0020*/ 	.byte	0x03, 0x5f
        /*0022*/ 	.short	0x0101


	//----- nvinfo : EIATTR_VRC_CTA_INIT_COUNT
	.align		4
        /*0024*/ 	.byte	0x02, 0x4a
	.zero		1
	.zero		1


	//----- nvinfo : EIATTR_EXIT_INSTR_OFFSETS
	.align		4
        /*0028*/ 	.byte	0x04, 0x1c
        /*002a*/ 	.short	(.L_412 - .L_411)


	//   ....[0]....
.L_411:
        /*002c*/ 	.word	0x00000010


	//----- nvinfo : EIATTR_MAX_THREADS
	.align		4
.L_412:
        /*0030*/ 	.byte	0x04, 0x05
        /*0032*/ 	.short	(.L_414 - .L_413)
.L_413:
        /*0034*/ 	.word	0x00000180
        /*0038*/ 	.word	0x00000001
        /*003c*/ 	.word	0x00000001


	//----- nvinfo : EIATTR_CBANK_PARAM_SIZE
	.align		4
.L_414:
        /*0040*/ 	.byte	0x03, 0x19
        /*0042*/ 	.short	0x0a00


	//----- nvinfo : EIATTR_PARAM_CBANK
	.align		4
        /*0044*/ 	.byte	0x04, 0x0a
        /*0046*/ 	.short	(.L_416 - .L_415)
	.align		4
.L_415:
        /*0048*/ 	.word	index@(.nv.constant0._ZN7cutlass13device_kernelIN5flash11enable_sm90INS1_16FlashAttnFwdSm90INS1_25CollectiveMainloopFwdSm90ILi2EN4cute5tupleIJNS5_1CILi1EEES8_S8_EEENS6_IJNS7_ILi64EEESA_SA_EEELi512ENS_6half_tEfNS_4arch4Sm90ELb0ELb0ELb0ELb0ELb0ELb0ELb0ELb0ELb0ELb1ELb0ELb0EEENS1_21CollectiveEpilogueFwdINS6_IJSA_NS7_ILi512EEESA_EEES9_SC_SE_Li256ELb0ELb1ELb0ELb0EEENS1_29StaticPersistentTileSchedulerILb0EEEEEEEEEvNT_6ParamsE)
        /*004c*/ 	.short	0x0380
        /*004e*/ 	.short	0x0a00


	//----- nvinfo : EIATTR_SW_WAR
	.align		4
.L_416:
        /*0050*/ 	.byte	0x04, 0x36
        /*0052*/ 	.short	(.L_418 - .L_417)
.L_417:
        /*0054*/ 	.word	0x00000008
.L_418:


//--------------------- .nv.info._ZN7cutlass13device_kernelIN5flash11enable_sm90INS1_16FlashAttnFwdSm90INS1_25CollectiveMainloopFwdSm90ILi2EN4cute5tupleIJNS5_1CILi1EEES8_S8_EEENS6_IJNS7_ILi64EEESA_SA_EEELi512ENS_6half_tEfNS_4arch4Sm90ELb0ELb0ELb0ELb0ELb0ELb0ELb1ELb0ELb0ELb1ELb0ELb0EEENS1_21CollectiveEpilogueFwdINS6_IJSA_NS7_ILi512EEESA_EEES9_SC_SE_Li256ELb0ELb1ELb0ELb0EEENS1_29StaticPersistentTileSchedulerILb0EEEEEEEEEvNT_6ParamsE --------------------------
	.section	.nv.info._ZN7cutlass13device_kernelIN5flash11enable_sm90INS1_16FlashAttnFwdSm90INS1_25CollectiveMainloopFwdSm90ILi2EN4cute5tupleIJNS5_1CILi1EEES8_S8_EEENS6_IJNS7_ILi64EEESA_SA_EEELi512ENS_6half_tEfNS_4arch4Sm90ELb0ELb0ELb0ELb0ELb0ELb0ELb1ELb0ELb0ELb1ELb0ELb0EEENS1_21CollectiveEpilogueFwdINS6_IJSA_NS7_ILi512EEESA_EEES9_SC_SE_Li256ELb0ELb1ELb0ELb0EEENS1_29StaticPersistentTileSchedulerILb0EEEEEEEEEvNT_6ParamsE,"",@"SHT_CUDA_INFO"
	.sectionflags	@""
	.align	4


	//----- nvinfo : EIATTR_CUDA_API_VERSION
	.align		4
        /*0000*/ 	.byte	0x04, 0x37
        /*0002*/ 	.short	(.L_420 - .L_419)
.L_419:
        /*0004*/ 	.word	0x00000082


	//----- nvinfo : EIATTR_KPARAM_INFO
	.align		4
.L_420:
        /*0008*/ 	.byte	0x04, 0x17
        /*000a*/ 	.short	(.L_422 - .L_421)
.L_421:
        /*000c*/ 	.word	0x00000000
        /*0010*/ 	.short	0x0000
        /*0012*/ 	.short	0x0000
        /*0014*/ 	.byte	0x00, 0xf0, 0x01, 0x2c


	//----- nvinfo : EIATTR_SPARSE_MMA_MASK
	.align		4
.L_422:
        /*0018*/ 	.byte	0x03, 0x50
        /*001a*/ 	.short	0x0000


	//----- nvinfo : EIATTR_MAXREG_COUNT
	.align		4
        /*001c*/ 	.byte	0x03, 0x1b
        /*001e*/ 	.short	0x00a8


	//----- nvinfo : EIATTR_MERCURY_ISA_VERSION
	.align		4
        /*0020*/ 	.byte	0x03, 0x5f
        /*0022*/ 	.short	0x0101


	//----- nvinfo : EIATTR_VRC_CTA_INIT_COUNT
	.align		4
        /*0024*/ 	.byte	0x02, 0x4a
	.zero		1
	.zero		1


	//----- nvinfo : EIATTR_EXIT_INSTR_OFFSETS
	.align		4
        /*0028*/ 	.byte	0x04, 0x1c
        /*002a*/ 	.short	(.L_424 - .L_423)


	//   ....[0]....
.L_423:
        /*002c*/ 	.word	0x00000010


	//----- nvinfo : EIATTR_MAX_THREADS
	.align		4
.L_424:
        /*0030*/ 	.byte	0x04, 0x05
        /*0032*/ 	.short	(.L_426 - .L_425)
.L_425:
        /*0034*/ 	.word	0x00000180
        /*0038*/ 	.word	0x00000001
        /*003c*/ 	.word	0x00000001


	//----- nvinfo : EIATTR_CBANK_PARAM_SIZE
	.align		4
.L_426:
        /*0040*/ 	.byte	0x03, 0x19
        /*0042*/ 	.short	0x0b00


	//----- nvinfo : EIATTR_PARAM_CBANK
	.align		4
        /*0044*/ 	.byte	0x04, 0x0a
        /*0046*/ 	.short	(.L_428 - .L_427)
	.align		4
.L_427:
        /*0048*/ 	.word	index@(.nv.constant0._ZN7cutlass13device_kernelIN5flash11enable_sm90INS1_16FlashAttnFwdSm90INS1_25CollectiveMainloopFwdSm90ILi2EN4cute5tupleIJNS5_1CILi1EEES8_S8_EEENS6_IJNS7_ILi64EEESA_SA_EEELi512ENS_6half_tEfNS_4arch4Sm90ELb0ELb0ELb0ELb0ELb0ELb0ELb1ELb0ELb0ELb1ELb0ELb0EEENS1_21CollectiveEpilogueFwdINS6_IJSA_NS7_ILi512EEESA_EEES9_SC_SE_Li256ELb0ELb1ELb0ELb0EEENS1_29StaticPersistentTileSchedulerILb0EEEEEEEEEvNT_6ParamsE)
        /*004c*/ 	.short	0x0380
        /*004e*/ 	.short	0x0b00


	//----- nvinfo : EIATTR_SW_WAR
	.align		4
.L_428:
        /*0050*/ 	.byte	0x04, 0x36
        /*0052*/ 	.short	(.L_430 - .L_429)
.L_429:
        /*0054*/ 	.word	0x00000008
.L_430:


//--------------------- .nv.info._ZN7cutlass13device_kernelIN5flash11enable_sm90INS1_16FlashAttnFwdSm90INS1_25CollectiveMainloopFwdSm90ILi2EN4cute5tupleIJNS5_1CILi1EEES8_S8_EEENS6_IJNS7_ILi64EEESA_SA_EEELi512ENS_6half_tEfNS_4arch4Sm90ELb0ELb0ELb0ELb1ELb0ELb0ELb0ELb0ELb0ELb1ELb0ELb0EEENS1_21CollectiveEpilogueFwdINS6_IJSA_NS7_ILi512EEESA_EEES9_SC_SE_Li256ELb1ELb1ELb0ELb0EEENS1_36VarlenDynamicPersistentTileSchedulerILi64ELi64ELi256ELi128ELb0ELb1ELb1ELb0ELb1ELb1EEEEEEEEEvNT_6ParamsE --------------------------
	.section	.nv.info._ZN7cutlass13device_kernelIN5flash11enable_sm90INS1_16FlashAttnFwdSm90INS1_25CollectiveMainloopFwdSm90ILi2EN4cute5tupleIJNS5_1CILi1EEES8_S8_EEENS6_IJNS7_ILi64EEESA_SA_EEELi512ENS_6half_tEfNS_4arch4Sm90ELb0ELb0ELb0ELb1ELb0ELb0ELb0ELb0ELb0ELb1ELb0ELb0EEENS1_21CollectiveEpilogueFwdINS6_IJSA_NS7_ILi512EEESA_EEES9_SC_SE_Li256ELb1ELb1ELb0ELb0EEENS1_36VarlenDynamicPersistentTileSchedulerILi64ELi64ELi256ELi128ELb0ELb1ELb1ELb0ELb1ELb1EEEEEEEEEvNT_6ParamsE,"",@"SHT_CUDA_INFO"
	.sectionflags	@""
	.align	4


	//----- nvinfo : EIATTR_CUDA_API_VERSION
	.align		4
        /*0000*/ 	.byte	0x04, 0x37
        /*0002*/ 	.short	(.L_432 - .L_431)
.L_431:
        /*0004*/ 	.word	0x00000082


	//----- nvinfo : EIATTR_KPARAM_INFO
	.align		4
.L_432:
        /*0008*/ 	.byte	0x04, 0x17
        /*000a*/ 	.short	(.L_434 - .L_433)
.L_433:
        /*000c*/ 	.word	0x00000000
        /*0010*/ 	.short	0x0000
        /*0012*/ 	.short	0x0000
        /*0014*/ 	.byte	0x00, 0xf0, 0x01, 0x2a


	//----- nvinfo : EIATTR_SPARSE_MMA_MASK
	.align		4
.L_434:
        /*0018*/ 	.byte	0x03, 0x50
        /*001a*/ 	.short	0x0000


	//----- nvinfo : EIATTR_MAXREG_COUNT
	.align		4
        /*001c*/ 	.byte	0x03, 0x1b
        /*001e*/ 	.short	0x00a8


	//----- nvinfo : EIATTR_MERCURY_ISA_VERSION
	.align		4
        /*0020*/ 	.byte	0x03, 0x5f
        /*0022*/ 	.short	0x0101


	//----- nvinfo : EIATTR_VRC_CTA_INIT_COUNT
	.align		4
        /*0024*/ 	.byte	0x02, 0x4a
	.zero		1
	.zero		1


	//----- nvinfo : EIATTR_EXIT_INSTR_OFFSETS
	.align		4
        /*0028*/ 	.byte	0x04, 0x1c
        /*002a*/ 	.short	(.L_436 - .L_435)


	//   ....[0]....
.L_435:
        /*002c*/ 	.word	0x00000010


	//----- nvinfo : EIATTR_MAX_THREADS
	.align		4
.L_436:
        /*0030*/ 	.byte	0x04, 0x05
        /*0032*/ 	.short	(.L_438 - .L_437)
.L_437:
        /*0034*/ 	.word	0x00000180
        /*0038*/ 	.word	0x00000001
        /*003c*/ 	.word	0x00000001


	//----- nvinfo : EIATTR_CBANK_PARAM_SIZE
	.align		4
.L_438:
        /*0040*/ 	.byte	0x03, 0x19
        /*0042*/ 	.short	0x0a80


	//----- nvinfo : EIATTR_PARAM_CBANK
	.align		4
        /*0044*/ 	.byte	0x04, 0x0a
        /*0046*/ 	.short	(.L_440 - .L_439)
	.align		4
.L_439:
        /*0048*/ 	.word	index@(.nv.constant0._ZN7cutlass13device_kernelIN5flash11enable_sm90INS1_16FlashAttnFwdSm90INS1_25CollectiveMainloopFwdSm90ILi2EN4cute5tupleIJNS5_1CILi1EEES8_S8_EEENS6_IJNS7_ILi64EEESA_SA_EEELi512ENS_6half_tEfNS_4arch4Sm90ELb0ELb0ELb0ELb1ELb0ELb0ELb0ELb0ELb0ELb1ELb0ELb0EEENS1_21CollectiveEpilogueFwdINS6_IJSA_NS7_ILi512EEESA_EEES9_SC_SE_Li256ELb1ELb1ELb0ELb0EEENS1_36VarlenDynamicPersistentTileSchedulerILi64ELi64ELi256ELi128ELb0ELb1ELb1ELb0ELb1ELb1EEEEEEEEEvNT_6ParamsE)
        /*004c*/ 	.short	0x0380
        /*004e*/ 	.short	0x0a80


	//----- nvinfo : EIATTR_SW_WAR
	.align		4
.L_440:
        /*0050*/ 	.byte	0x04, 0x36
        /*0052*/ 	.short	(.L_442 - .L_441)
.L_441:
        /*0054*/ 	.word	0x00000008
.L_442:


//--------------------- .nv.info._ZN7cutlass13device_kernelIN5flash11enable_sm90INS1_16FlashAttnFwdSm90INS1_25CollectiveMainloopFwdSm90ILi2EN4cute5tupleIJNS5_1CILi1EEES8_S8_EEENS6_IJNS7_ILi64EEESA_SA_EEELi512ENS_6half_tEfNS_4arch4Sm90ELb0ELb0ELb0ELb1ELb0ELb1ELb0ELb0ELb0ELb1ELb0ELb0EEENS1_21CollectiveEpilogueFwdINS6_IJSA_NS7_ILi512EEESA_EEES9_SC_SE_Li256ELb1ELb1ELb0ELb0EEENS1_36VarlenDynamicPersistentTileSchedulerILi64ELi64ELi256ELi128ELb0ELb1ELb1ELb0ELb1ELb1EEEEEEEEEvNT_6ParamsE --------------------------
	.section	.nv.info._ZN7cutlass13device_kernelIN5flash11enable_sm90INS1_16FlashAttnFwdSm90INS1_25CollectiveMainloopFwdSm90ILi2EN4cute5tupleIJNS5_1CILi1EEES8_S8_EEENS6_IJNS7_ILi64EEESA_SA_EEELi512ENS_6half_tEfNS_4arch4Sm90ELb0ELb0ELb0ELb1ELb0ELb1ELb0ELb0ELb0ELb1ELb0ELb0EEENS1_21CollectiveEpilogueFwdINS6_IJSA_NS7_ILi512EEESA_EEES9_SC_SE_Li256ELb1ELb1ELb0ELb0EEENS1_36VarlenDynamicPersistentTileSchedulerILi64ELi64ELi256ELi128ELb0ELb1ELb1ELb0ELb1ELb1EEEEEEEEEvNT_6ParamsE,"",@"SHT_CUDA_INFO"
	.sectionflags	@""
	.align	4


	//----- nvinfo : EIATTR_CUDA_API_VERSION
	.align		4
        /*0000*/ 	.byte	0x04, 0x37
        /*0002*/ 	.short	(.L_444 - .L_443)
.L_443:
        /*0004*/ 	.word	0x00000082


	//----- nvinfo : EIATTR_KPARAM_INFO
	.align		4
.L_444:
        /*0008*/ 	.byte	0x04, 0x17
        /*000a*/ 	.short	(.L_446 - .L_445)
.L_445:
        /*000c*/ 	.word	0x00000000
        /*0010*/ 	.short	0x0000
        /*0012*/ 	.short	0x0000
        /*0014*/ 	.byte	0x00, 0xf0, 0x01, 0x2a


	//----- nvinfo : EIATTR_SPARSE_MMA_MASK
	.align		4
.L_446:
        /*0018*/ 	.byte	0x03, 0x50
        /*001a*/ 	.short	0x0000


	//----- nvinfo : EIATTR_MAXREG_COUNT
	.align		4
        /*001c*/ 	.byte	0x03, 0x1b
        /*001e*/ 	.short	0x00a8


	//----- nvinfo : EIATTR_MERCURY_ISA_VERSION
	.align		4
        /*0020*/ 	.byte	0x03, 0x5f
        /*0022*/ 	.short	0x0101


	//----- nvinfo : EIATTR_VRC_CTA_INIT_COUNT
	.align		4
        /*0024*/ 	.byte	0x02, 0x4a
	.zero		1
	.zero		1


	//----- nvinfo : EIATTR_EXIT_INSTR_OFFSETS
	.align		4
        /*0028*/ 	.byte	0x04, 0x1c
        /*002a*/ 	.short	(.L_448 - .L_447)


	//   ....[0]....
.L_447:
        /*002c*/ 	.word	0x00000010


	//----- nvinfo : EIATTR_MAX_THREADS
	.align		4
.L_448:
        /*0030*/ 	.byte	0x04, 0x05
        /*0032*/ 	.short	(.L_450 - .L_449)
.L_449:
        /*0034*/ 	.word	0x00000180
        /*0038*/ 	.word	0x00000001
        /*003c*/ 	.word	0x00000001


	//----- nvinfo : EIATTR_CBANK_PARAM_SIZE
	.align		4
.L_450:
        /*0040*/ 	.byte	0x03, 0x19
        /*0042*/ 	.short	0x0a80


	//----- nvinfo : EIATTR_PARAM_CBANK
	.align		4
        /*0044*/ 	.byte	0x04, 0x0a
        /*0046*/ 	.short	(.L_452 - .L_451)
	.align		4
.L_451:
        /*0048*/ 	.word	index@(.nv.constant0._ZN7cutlass13device_kernelIN5flash11enable_sm90INS1_16FlashAttnFwdSm90INS1_25CollectiveMainloopFwdSm90ILi2EN4cute5tupleIJNS5_1CILi1EEES8_S8_EEENS6_IJNS7_ILi64EEESA_SA_EEELi512ENS_6half_tEfNS_4arch4Sm90ELb0ELb0ELb0ELb1ELb0ELb1ELb0ELb0ELb0ELb1ELb0ELb0EEENS1_21CollectiveEpilogueFwdINS6_IJSA_NS7_ILi512EEESA_EEES9_SC_SE_Li256ELb1ELb1ELb0ELb0EEENS1_36VarlenDynamicPersistentTileSchedulerILi64ELi64ELi256ELi128ELb0ELb1ELb1ELb0ELb1ELb1EEEEEEEEEvNT_6ParamsE)
        /*004c*/ 	.short	0x0380
        /*004e*/ 	.short	0x0a80


	//----- nvinfo : EIATTR_SW_WAR
	.align		4
.L_452:
        /*0050*/ 	.byte	0x04, 0x36
        /*0052*/ 	.short	(.L_454 - .L_453)
.L_453:
        /*0054*/ 	.word	0x00000008
.L_454:


//--------------------- .nv.info._ZN7cutlass13device_kernelIN5flash11enable_sm90INS1_16FlashAttnFwdSm90INS1_25CollectiveMainloopFwdSm90ILi2EN4cute5tupleIJNS5_1CILi1EEES8_S8_EEENS6_IJNS7_ILi64EEESA_SA_EEELi512ENS_6half_tEfNS_4arch4Sm90ELb0ELb0ELb0ELb1ELb0ELb0ELb1ELb0ELb0ELb1ELb0ELb0EEENS1_21CollectiveEpilogueFwdINS6_IJSA_NS7_ILi512EEESA_EEES9_SC_SE_Li256ELb1ELb1ELb0ELb0EEENS1_36VarlenDynamicPersistentTileSchedulerILi64ELi64ELi256ELi128ELb0ELb1ELb1ELb0ELb1ELb1EEEEEEEEEvNT_6ParamsE --------------------------
	.section	.nv.info._ZN7cutlass13device_kernelIN5flash11enable_sm90INS1_16FlashAttnFwdSm90INS1_25CollectiveMainloopFwdSm90ILi2EN4cute5tupleIJNS5_1CILi1EEES8_S8_EEENS6_IJNS7_ILi64EEESA_SA_EEELi512ENS_6half_tEfNS_4arch4Sm90ELb0ELb0ELb0ELb1ELb0ELb0ELb1ELb0ELb0ELb1ELb0ELb0EEENS1_21CollectiveEpilogueFwdINS6_IJSA_NS7_ILi512EEESA_EEES9_SC_SE_Li256ELb1ELb1ELb0ELb0EEENS1_36VarlenDynamicPersistentTileSchedulerILi64ELi64ELi256ELi128ELb0ELb1ELb1ELb0ELb1ELb1EEEEEEEEEvNT_6ParamsE,"",@"SHT_CUDA_INFO"
	.sectionflags	@""
	.align	4


	//----- nvinfo : EIATTR_CUDA_API_VERSION
	.align		4
        /*0000*/ 	.byte	0x04, 0x37
        /*0002*/ 	.short	(.L_456 - .L_455)
.L_455:
        /*0004*/ 	.word	0x00000082


	//----- nvinfo : EIATTR_KPARAM_INFO
	.align		4
.L_456:
        /*0008*/ 	.byte	0x04, 0x17
        /*000a*/ 	.short	(.L_458 - .L_457)
.L_457:
        /*000c*/ 	.word	0x00000000
        /*0010*/ 	.short	0x0000
        /*0012*/ 	.short	0x0000
        /*0014*/ 	.byte	0x00, 0xf0, 0x01, 0x2e


	//----- nvinfo : EIATTR_SPARSE_MMA_MASK
	.align		4
.L_458:
        /*0018*/ 	.byte	0x03, 0x50
        /*001a*/ 	.short	0x0000


	//----- nvinfo : EIATTR_MAXREG_COUNT
	.align		4
        /*001c*/ 	.byte	0x03, 0x1b
        /*001e*/ 	.short	0x00a8


	//----- nvinfo : EIATTR_MERCURY_ISA_VERSION
	.align		4
        /*0020*/ 	.byte	0x03, 0x5f
        /*0022*/ 	.short	0x0101


	//----- nvinfo : EIATTR_VRC_CTA_INIT_COUNT
	.align		4
        /*0024*/ 	.byte	0x02, 0x4a
	.zero		1
	.zero		1


	//----- nvinfo : EIATTR_EXIT_INSTR_OFFSETS
	.align		4
        /*0028*/ 	.byte	0x04, 0x1c
        /*002a*/ 	.short	(.L_460 - .L_459)


	//   ....[0]....
.L_459:
        /*002c*/ 	.word	0x00000010


	//----- nvinfo : EIATTR_MAX_THREADS
	.align		4
.L_460:
        /*0030*/ 	.byte	0x04, 0x05
        /*0032*/ 	.short	(.L_462 - .L_461)
.L_461:
        /*0034*/ 	.word	0x00000180
        /*0038*/ 	.word	0x00000001
        /*003c*/ 	.word	0x00000001


	//----- nvinfo : EIATTR_CBANK_PARAM_SIZE
	.align		4
.L_462:
        /*0040*/ 	.byte	0x03, 0x19
        /*0042*/ 	.short	0x0b80


	//----- nvinfo : EIATTR_PARAM_CBANK
	.align		4
        /*0044*/ 	.byte	0x04, 0x0a
        /*0046*/ 	.short	(.L_464 - .L_463)
	.align		4
.L_463:
        /*0048*/ 	.word	index@(.nv.constant0._ZN7cutlass13device_kernelIN5flash11enable_sm90INS1_16FlashAttnFwdSm90INS1_25CollectiveMainloopFwdSm90ILi2EN4cute5tupleIJNS5_1CILi1EEES8_S8_EEENS6_IJNS7_ILi64EEESA_SA_EEELi512ENS_6half_tEfNS_4arch4Sm90ELb0ELb0ELb0ELb1ELb0ELb0ELb1ELb0ELb0ELb1ELb0ELb0EEENS1_21CollectiveEpilogueFwdINS6_IJSA_NS7_ILi512EEESA_EEES9_SC_SE_Li256ELb1ELb1ELb0ELb0EEENS1_36VarlenDynamicPersistentTileSchedulerILi64ELi64ELi256ELi128ELb0ELb1ELb1ELb0ELb1ELb1EEEEEEEEEvNT_6ParamsE)
        /*004c*/ 	.short	0x0380
        /*004e*/ 	.short	0x0b80


	//----- nvinfo : EIATTR_SW_WAR
	.align		4
.L_464:
        /*0050*/ 	.byte	0x04, 0x36
        /*0052*/ 	.short	(.L_466 - .L_465)
.L_465:
        /*0054*/ 	.word	0x00000008
.L_466:


//--------------------- .nv.info._ZN7cutlass13device_kernelIN5flash11enable_sm90INS1_16FlashAttnFwdSm90INS1_25CollectiveMainloopFwdSm90ILi2EN4cute5tupleIJNS5_1CILi1EEES8_S8_EEENS6_IJNS7_ILi64EEESA_SA_EEELi512ENS_6half_tEfNS_4arch4Sm90ELb0ELb0ELb0ELb1ELb0ELb1ELb1ELb0ELb0ELb1ELb0ELb0EEENS1_21CollectiveEpilogueFwdINS6_IJSA_NS7_ILi512EEESA_EEES9_SC_SE_Li256ELb1ELb1ELb0ELb0EEENS1_36VarlenDynamicPersistentTileSchedulerILi64ELi64ELi256ELi128ELb0ELb1ELb1ELb0ELb1ELb1EEEEEEEEEvNT_6ParamsE --------------------------
	.section	.nv.info._ZN7cutlass13device_kernelIN5flash11enable_sm90INS1_16FlashAttnFwdSm90INS1_25CollectiveMainloopFwdSm90ILi2EN4cute5tupleIJNS5_1CILi1EEES8_S8_EEENS6_IJNS7_ILi64EEESA_SA_EEELi512ENS_6half_tEfNS_4arch4Sm90ELb0ELb0ELb0ELb1ELb0ELb1ELb1ELb0ELb0ELb1ELb0ELb0EEENS1_21CollectiveEpilogueFwdINS6_IJSA_NS7_ILi512EEESA_EEES9_SC_SE_Li256ELb1ELb1ELb0ELb0EEENS1_36VarlenDynamicPersistentTileSchedulerILi64ELi64ELi256ELi128ELb0ELb1ELb1ELb0ELb1ELb1EEEEEEEEEvNT_6ParamsE,"",@"SHT_CUDA_INFO"
	.sectionflags	@""
	.align	4


	//----- nvinfo : EIATTR_CUDA_API_VERSION
	.align		4
        /*0000*/ 	.byte	0x04, 0x37
        /*0002*/ 	.short	(.L_468 - .L_467)
.L_467:
        /*0004*/ 	.word	0x00000082


	//----- nvinfo : EIATTR_KPARAM_INFO
	.align		4
.L_468:
        /*0008*/ 	.byte	0x04, 0x17
        /*000a*/ 	.short	(.L_470 - .L_469)
.L_469:
        /*000c*/ 	.word	0x00000000
        /*0010*/ 	.short	0x0000
        /*0012*/ 	.short	0x0000
        /*0014*/ 	.byte	0x00, 0xf0, 0x01, 0x2e


	//----- nvinfo : EIATTR_SPARSE_MMA_MASK
	.align		4
.L_470:
        /*0018*/ 	.byte	0x03, 0x50
        /*001a*/ 	.short	0x0000


	//----- nvinfo : EIATTR_MAXREG_COUNT
	.align		4
        /*001c*/ 	.byte	0x03, 0x1b
        /*001e*/ 	.short	0x00a8


	//----- nvinfo : EIATTR_MERCURY_ISA_VERSION
	.align		4
        /*0020*/ 	.byte	0x03, 0x5f
        /*0022*/ 	.short	0x0101


	//----- nvinfo : EIATTR_VRC_CTA_INIT_COUNT
	.align		4
        /*0024*/ 	.byte	0x02, 0x4a
	.zero		1
	.zero		1


	//----- nvinfo : EIATTR_EXIT_INSTR_OFFSETS
	.align		4
        /*0028*/ 	.byte	0x04, 0x1c
        /*002a*/ 	.short	(.L_472 - .L_471)


	//   ....[0]....
.L_471:
        /*002c*/ 	.word	0x00000010


	//----- nvinfo : EIATTR_MAX_THREADS
	.align		4
.L_472:
        /*0030*/ 	.byte	0x04, 0x05
        /*0032*/ 	.short	(.L_474 - .L_473)
.L_473:
        /*0034*/ 	.word	0x00000180
        /*0038*/ 	.word	0x00000001
        /*003c*/ 	.word	0x00000001


	//----- nvinfo : EIATTR_CBANK_PARAM_SIZE
	.align		4
.L_474:
        /*0040*/ 	.byte	0x03, 0x19
        /*0042*/ 	.short	0x0b80


	//----- nvinfo : EIATTR_PARAM_CBANK
	.align		4
        /*0044*/ 	.byte	0x04, 0x0a
        /*0046*/ 	.short	(.L_476 - .L_475)
	.align		4
.L_475:
        /*0048*/ 	.word	index@(.nv.constant0._ZN7cutlass13device_kernelIN5flash11enable_sm90INS1_16FlashAttnFwdSm90INS1_25CollectiveMainloopFwdSm90ILi2EN4cute5tupleIJNS5_1CILi1EEES8_S8_EEENS6_IJNS7_ILi64EEESA_SA_EEELi512ENS_6half_tEfNS_4arch4Sm90ELb0ELb0ELb0ELb1ELb0ELb1ELb1ELb0ELb0ELb1ELb0ELb0EEENS1_21CollectiveEpilogueFwdINS6_IJSA_NS7_ILi512EEESA_EEES9_SC_SE_Li256ELb1ELb1ELb0ELb0EEENS1_36VarlenDynamicPersistentTileSchedulerILi64ELi64ELi256ELi128ELb0ELb1ELb1ELb0ELb1ELb1EEEEEEEEEvNT_6ParamsE)
        /*004c*/ 	.short	0x0380
        /*004e*/ 	.short	0x0b80


	//----- nvinfo : EIATTR_SW_WAR
	.align		4
.L_476:
        /*0050*/ 	.byte	0x04, 0x36
        /*0052*/ 	.short	(.L_478 - .L_477)
.L_477:
        /*0054*/ 	.word	0x00000008
.L_478:


//--------------------- .nv.info._ZN7cutlass13device_kernelIN5flash11enable_sm90INS1_16FlashAttnFwdSm90INS1_25CollectiveMainloopFwdSm90ILi2EN4cute5tupleIJNS5_1CILi1EEES8_S8_EEENS6_IJNS7_ILi64EEESA_SA_EEELi512ENS_6half_tEfNS_4arch4Sm90ELb0ELb1ELb0ELb0ELb0ELb0ELb0ELb0ELb0ELb1ELb0ELb0EEENS1_21CollectiveEpilogueFwdINS6_IJSA_NS7_ILi512EEESA_EEES9_SC_SE_Li256ELb0ELb1ELb0ELb0EEENS1_30DynamicPersistentTileSchedulerILi256ELi128ELb0ELb1ELb1EEEEEEEEEvNT_6ParamsE --------------------------
	.section	.nv.info._ZN7cutlass13device_kernelIN5flash11enable_sm90INS1_16FlashAttnFwdSm90INS1_25CollectiveMainloopFwdSm90ILi2EN4cute5tupleIJNS5_1CILi1EEES8_S8_EEENS6_IJNS7_ILi64EEESA_SA_EEELi512ENS_6half_tEfNS_4arch4Sm90ELb0ELb1ELb0ELb0ELb0ELb0ELb0ELb0ELb0ELb1ELb0ELb0EEENS1_21CollectiveEpilogueFwdINS6_IJSA_NS7_ILi512EEESA_EEES9_SC_SE_Li256ELb0ELb1ELb0ELb0EEENS1_30DynamicPersistentTileSchedulerILi256ELi128ELb0ELb1ELb1EEEEEEEEEvNT_6ParamsE,"",@"SHT_CUDA_INFO"
	.sectionflags	@""
	.align	4


	//----- nvinfo : EIATTR_CUDA_API_VERSION
	.align		4
        /*0000*/ 	.byte	0x04, 0x37
        /*0002*/ 	.short	(.L_480 - .L_479)
.L_479:
        /*0004*/ 	.word	0x00000082


	//----- nvinfo : EIATTR_KPARAM_INFO
	.align		4
.L_480:
        /*0008*/ 	.byte	0x04, 0x17
        /*000a*/ 	.short	(.L_482 - .L_481)
.L_481:
        /*000c*/ 	.word	0x00000000
        /*0010*/ 	.short	0x0000
        /*0012*/ 	.short	0x0000
        /*0014*/ 	.byte	0x00, 0xf0, 0x01, 0x2a


	//----- nvinfo : EIATTR_SPARSE_MMA_MASK
	.align		4
.L_482:
        /*0018*/ 	.byte	0x03, 0x50
        /*001a*/ 	.short	0x0000


	//----- nvinfo : EIATTR_MAXREG_COUNT
	.align		4
        /*001c*/ 	.byte	0x03, 0x1b
        /*001e*/ 	.short	0x00a8


	//----- nvinfo : EIATTR_MERCURY_ISA_VERSION
	.align		4
        /*0020*/ 	.byte	0x03, 0x5f
        /*0022*/ 	.short	0x0101


	//----- nvinfo : EIATTR_VRC_CTA_INIT_COUNT
	.align		4
        /*0024*/ 	.byte	0x02, 0x4a
	.zero		1
	.zero		1


	//----- nvinfo : EIATTR_EXIT_INSTR_OFFSETS
	.align		4
        /*0028*/ 	.byte	0x04, 0x1c
        /*002a*/ 	.short	(.L_484 - .L_483)


	//   ....[0]....
.L_483:
        /*002c*/ 	.word	0x00000010


	//----- nvinfo : EIATTR_MAX_THREADS
	.align		4
.L_484:
        /*0030*/ 	.byte	0x04, 0x05
        /*0032*/ 	.short	(.L_486 - .L_485)
.L_485:
        /*0034*/ 	.word	0x00000180
        /*0038*/ 	.word	0x00000001
        /*003c*/ 	.word	0x00000001


	//----- nvinfo : EIATTR_CBANK_PARAM_SIZE
	.align		4
.L_486:
        /*0040*/ 	.byte	0x03, 0x19
        /*0042*/ 	.short	0x0a80


	//----- nvinfo : EIATTR_PARAM_CBANK
	.align		4
        /*0044*/ 	.byte	0x04, 0x0a
        /*0046*/ 	.short	(.L_488 - .L_487)
	.align		4
.L_487:
        /*0048*/ 	.word	index@(.nv.constant0._ZN7cutlass13device_kernelIN5flash11enable_sm90INS1_16FlashAttnFwdSm90INS1_25CollectiveMainloopFwdSm90ILi2EN4cute5tupleIJNS5_1CILi1EEES8_S8_EEENS6_IJNS7_ILi64EEESA_SA_EEELi512ENS_6half_tEfNS_4arch4Sm90ELb0ELb1ELb0ELb0ELb0ELb0ELb0ELb0ELb0ELb1ELb0ELb0EEENS1_21CollectiveEpilogueFwdINS6_IJSA_NS7_ILi512EEESA_EEES9_SC_SE_Li256ELb0ELb1ELb0ELb0EEENS1_30DynamicPersistentTileSchedulerILi256ELi128ELb0ELb1ELb1EEEEEEEEEvNT_6ParamsE)
        /*004c*/ 	.short	0x0380
        /*004e*/ 	.short	0x0a80


	//----- nvinfo : EIATTR_SW_WAR
	.align		4
.L_488:
        /*0050*/ 	.byte	0x04, 0x36
        /*0052*/ 	.short	(.L_490 - .L_489)
.L_489:
        /*0054*/ 	.word	0x00000008
.L_490:


//--------------------- .nv.info._ZN7cutlass13device_kernelIN5flash11enable_sm90INS1_16FlashAttnFwdSm90INS1_25CollectiveMainloopFwdSm90ILi2EN4cute5tupleIJNS5_1CILi1EEES8_S8_EEENS6_IJNS7_ILi64EEESA_SA_EEELi512ENS_6half_tEfNS_4arch4Sm90ELb0ELb1ELb0ELb0ELb0ELb0ELb1ELb0ELb0ELb1ELb0ELb0EEENS1_21CollectiveEpilogueFwdINS6_IJSA_NS7_ILi512EEESA_EEES9_SC_SE_Li256ELb0ELb1ELb0ELb0EEENS1_30DynamicPersistentTileSchedulerILi256ELi128ELb0ELb1ELb1EEEEEEEEEvNT_6ParamsE --------------------------
	.section	.nv.info._ZN7cutlass13device_kernelIN5flash11enable_sm90INS1_16FlashAttnFwdSm90INS1_25CollectiveMainloopFwdSm90ILi2EN4cute5tupleIJNS5_1CILi1EEES8_S8_EEENS6_IJNS7_ILi64EEESA_SA_EEELi512ENS_6half_tEfNS_4arch4Sm90ELb0ELb1ELb0ELb0ELb0ELb0ELb1ELb0ELb0ELb1ELb0ELb0EEENS1_21CollectiveEpilogueFwdINS6_IJSA_NS7_ILi512EEESA_EEES9_SC_SE_Li256ELb0ELb1ELb0ELb0EEENS1_30DynamicPersistentTileSchedulerILi256ELi128ELb0ELb1ELb1EEEEEEEEEvNT_6ParamsE,"",@"SHT_CUDA_INFO"
	.sectionflags	@""
	.align	4


	//----- nvinfo : EIATTR_CUDA_API_VERSION
	.align		4
        /*0000*/ 	.byte	0x04, 0x37
        /*0002*/ 	.short	(.L_492 - .L_491)
.L_491:
        /*0004*/ 	.word	0x00000082


	//----- nvinfo : EIATTR_KPARAM_INFO
	.align		4
.L_492:
        /*0008*/ 	.byte	0x04, 0x17
        /*000a*/ 	.short	(.L_494 - .L_493)
.L_493:
        /*000c*/ 	.word	0x00000000
        /*0010*/ 	.short	0x0000
        /*0012*/ 	.short	0x0000
        /*0014*/ 	.byte	0x00, 0xf0, 0x01, 0x2e


	//----- nvinfo : EIATTR_SPARSE_MMA_MASK
	.align		4
.L_494:
        /*0018*/ 	.byte	0x03, 0x50
        /*001a*/ 	.short	0x0000


	//----- nvinfo : EIATTR_MAXREG_COUNT
	.align		4
        /*001c*/ 	.byte	0x03, 0x1b
        /*001e*/ 	.short	0x00a8


	//----- nvinfo : EIATTR_MERCURY_ISA_VERSION
	.align		4
        /*0020*/ 	.byte	0x03, 0x5f
        /*0022*/ 	.short	0x0101


	//----- nvinfo : EIATTR_VRC_CTA_INIT_COUNT
	.align		4
        /*0024*/ 	.byte	0x02, 0x4a
	.zero		1
	.zero		1


	//----- nvinfo : EIATTR_EXIT_INSTR_OFFSETS
	.align		4
        /*0028*/ 	.byte	0x04, 0x1c
        /*002a*/ 	.short	(.L_496 - .L_495)


	//   ....[0]....
.L_495:
        /*002c*/ 	.word	0x00000010


	//----- nvinfo : EIATTR_MAX_THREADS
	.align		4
.L_496:
        /*0030*/ 	.byte	0x04, 0x05
        /*0032*/ 	.short	(.L_498 - .L_497)
.L_497:
        /*0034*/ 	.word	0x00000180
        /*0038*/ 	.word	0x00000001
        /*003c*/ 	.word	0x00000001


	//----- nvinfo : EIATTR_CBANK_PARAM_SIZE
	.align		4
.L_498:
        /*0040*/ 	.byte	0x03, 0x19
        /*0042*/ 	.short	0x0b80


	//----- nvinfo : EIATTR_PARAM_CBANK
	.align		4
        /*0044*/ 	.byte	0x04, 0x0a
        /*0046*/ 	.short	(.L_500 - .L_499)
	.align		4
.L_499:
        /*0048*/ 	.word	index@(.nv.constant0._ZN7cutlass13device_kernelIN5flash11enable_sm90INS1_16FlashAttnFwdSm90INS1_25CollectiveMainloopFwdSm90ILi2EN4cute5tupleIJNS5_1CILi1EEES8_S8_EEENS6_IJNS7_ILi64EEESA_SA_EEELi512ENS_6half_tEfNS_4arch4Sm90ELb0ELb1ELb0ELb0ELb0ELb0ELb1ELb0ELb0ELb1ELb0ELb0EEENS1_21CollectiveEpilogueFwdINS6_IJSA_NS7_ILi512EEESA_EEES9_SC_SE_Li256ELb0ELb1ELb0ELb0EEENS1_30DynamicPersistentTileSchedulerILi256ELi128ELb0ELb1ELb1EEEEEEEEEvNT_6ParamsE)
        /*004c*/ 	.short	0x0380
        /*004e*/ 	.short	0x0b80


	//----- nvinfo : EIATTR_SW_WAR
	.align		4
.L_500:
        /*0050*/ 	.byte	0x04, 0x36
        /*0052*/ 	.short	(.L_502 - .L_501)
.L_501:
        /*0054*/ 	.word	0x00000008
.L_502:


//--------------------- .nv.info._ZN7cutlass13device_kernelIN5flash11enable_sm90INS1_16FlashAttnFwdSm90INS1_25CollectiveMainloopFwdSm90ILi2EN4cute5tupleIJNS5_1CILi1EEES8_S8_EEENS6_IJNS7_ILi64EEESA_SA_EEELi512ENS_6half_tEfNS_4arch4Sm90ELb0ELb1ELb0ELb1ELb0ELb0ELb0ELb0ELb0ELb1ELb0ELb0EEENS1_21CollectiveEpilogueFwdINS6_IJSA_NS7_ILi512EEESA_EEES9_SC_SE_Li256ELb1ELb1ELb0ELb0EEENS1_36VarlenDynamicPersistentTileSchedulerILi64ELi64ELi256ELi128ELb0ELb1ELb1ELb1ELb0ELb1EEEEEEEEEvNT_6ParamsE --------------------------
	.section	.nv.info._ZN7cutlass13device_kernelIN5flash11enable_sm90INS1_16FlashAttnFwdSm90INS1_25CollectiveMainloopFwdSm90ILi2EN4cute5tupleIJNS5_1CILi1EEES8_S8_EEENS6_IJNS7_ILi64EEESA_SA_EEELi512ENS_6half_tEfNS_4arch4Sm90ELb0ELb1ELb0ELb1ELb0ELb0ELb0ELb0ELb0ELb1ELb0ELb0EEENS1_21CollectiveEpilogueFwdINS6_IJSA_NS7_ILi512EEESA_EEES9_SC_SE_Li256ELb1ELb1ELb0ELb0EEENS1_36VarlenDynamicPersistentTileSchedulerILi64ELi64ELi256ELi128ELb0ELb1ELb1ELb1ELb0ELb1EEEEEEEEEvNT_6ParamsE,"",@"SHT_CUDA_INFO"
	.sectionflags	@""
	.align	4


	//----- nvinfo : EIATTR_CUDA_API_VERSION
	.align		4
        /*0000*/ 	.byte	0x04, 0x37
        /*0002*/ 	.short	(.L_504 - .L_503)
.L_503:
        /*0004*/ 	.word	0x00000082


	//----- nvinfo : EIATTR_KPARAM_INFO
	.align		4
.L_504:
        /*0008*/ 	.byte	0x04, 0x17
        /*000a*/ 	.short	(.L_506 - .L_505)
.L_505:
        /*000c*/ 	.word	0x00000000
        /*0010*/ 	.short	0x0000
        /*0012*/ 	.short	0x0000
        /*0014*/ 	.byte	0x00, 0xf0, 0x01, 0x2a


	//----- nvinfo : EIATTR_SPARSE_MMA_MASK
	.align		4
.L_506:
        /*0018*/ 	.byte	0x03, 0x50
        /*001a*/ 	.short	0x0000


	//----- nvinfo : EIATTR_MAXREG_COUNT
	.align		4
        /*001c*/ 	.byte	0x03, 0x1b
        /*001e*/ 	.short	0x00a8


	//----- nvinfo : EIATTR_MERCURY_ISA_VERSION
	.align		4
        /*0020*/ 	.byte	0x03, 0x5f
        /*0022*/ 	.short	0x0101


	//----- nvinfo : EIATTR_VRC_CTA_INIT_COUNT
	.align		4
        /*0024*/ 	.byte	0x02, 0x4a
	.zero		1
	.zero		1


	//----- nvinfo : EIATTR_EXIT_INSTR_OFFSETS
	.align		4
        /*0028*/ 	.byte	0x04, 0x1c
        /*002a*/ 	.short	(.L_508 - .L_507)


	//   ....[0]....
.L_507:
        /*002c*/ 	.word	0x00000010


	//----- nvinfo : EIATTR_MAX_THREADS
	.align		4
.L_508:
        /*0030*/ 	.byte	0x04, 0x05
        /*0032*/ 	.short	(.L_510 - .L_509)
.L_509:
        /*0034*/ 	.word	0x00000180
        /*0038*/ 	.word	0x00000001
        /*003c*/ 	.word	0x00000001


	//----- nvinfo : EIATTR_CBANK_PARAM_SIZE
	.align		4
.L_510:
        /*0040*/ 	.byte	0x03, 0x19
        /*0042*/ 	.short	0x0a80


	//----- nvinfo : EIATTR_PARAM_CBANK
	.align		4
        /*0044*/ 	.byte	0x04, 0x0a
        /*0046*/ 	.short	(.L_512 - .L_511)
	.align		4
.L_511:
        /*0048*/ 	.word	index@(.nv.constant0._ZN7cutlass13device_kernelIN5flash11enable_sm90INS1_16FlashAttnFwdSm90INS1_25CollectiveMainloopFwdSm90ILi2EN4cute5tupleIJNS5_1CILi1EEES8_S8_EEENS6_IJNS7_ILi64EEESA_SA_EEELi512ENS_6half_tEfNS_4arch4Sm90ELb0ELb1ELb0ELb1ELb0ELb0ELb0ELb0ELb0ELb1ELb0ELb0EEENS1_21CollectiveEpilogueFwdINS6_IJSA_NS7_ILi512EEESA_EEES9_SC_SE_Li256ELb1ELb1ELb0ELb0EEENS1_36VarlenDynamicPersistentTileSchedulerILi64ELi64ELi256ELi128ELb0ELb1ELb1ELb1ELb0ELb1EEEEEEEEEvNT_6ParamsE)
        /*004c*/ 	.short	0x0380
        /*004e*/ 	.short	0x0a80


	//----- nvinfo : EIATTR_SW_WAR
	.align		4
.L_512:
        /*0050*/ 	.byte	0x04, 0x36
        /*0052*/ 	.short	(.L_514 - .L_513)
.L_513:
        /*0054*/ 	.word	0x00000008
.L_514:


//--------------------- .nv.info._ZN7cutlass13device_kernelIN5flash11enable_sm90INS1_16FlashAttnFwdSm90INS1_25CollectiveMainloopFwdSm90ILi2EN4cute5tupleIJNS5_1CILi1EEES8_S8_EEENS6_IJNS7_ILi64EEESA_SA_EEELi512ENS_6half_tEfNS_4arch4Sm90ELb0ELb1ELb0ELb1ELb0ELb1ELb0ELb0ELb0ELb1ELb0ELb0EEENS1_21CollectiveEpilogueFwdINS6_IJSA_NS7_ILi512EEESA_EEES9_SC_SE_Li256ELb1ELb1ELb0ELb0EEENS1_36VarlenDynamicPersistentTileSchedulerILi64ELi64ELi256ELi128ELb0ELb1ELb1ELb1ELb0ELb1EEEEEEEEEvNT_6ParamsE --------------------------
	.section	.nv.info._ZN7cutlass13device_kernelIN5flash11enable_sm90INS1_16FlashAttnFwdSm90INS1_25CollectiveMainloopFwdSm90ILi2EN4cute5tupleIJNS5_1CILi1EEES8_S8_EEENS6_IJNS7_ILi64EEESA_SA_EEELi512ENS_6half_tEfNS_4arch4Sm90ELb0ELb1ELb0ELb1ELb0ELb1ELb0ELb0ELb0ELb1ELb0ELb0EEENS1_21CollectiveEpilogueFwdINS6_IJSA_NS7_ILi512EEESA_EEES9_SC_SE_Li256ELb1ELb1ELb0ELb0EEENS1_36VarlenDynamicPersistentTileSchedulerILi64ELi64ELi256ELi128ELb0ELb1ELb1ELb1ELb0ELb1EEEEEEEEEvNT_6ParamsE,"",@"SHT_CUDA_INFO"
	.sectionflags	@""
	.align	4


	//----- nvinfo : EIATTR_CUDA_API_VERSION
	.align		4
        /*0000*/ 	.byte	0x04, 0x37
        /*0002*/ 	.short	(.L_516 - .L_515)
.L_515:
        /*0004*/ 	.word	0x00000082


	//----- nvinfo : EIATTR_KPARAM_INFO
	.align		4
.L_516:
        /*0008*/ 	.byte	0x04, 0x17
        /*000a*/ 	.short	(.L_518 - .L_517)
.L_517:
        /*000c*/ 	.word	0x00000000
        /*0010*/ 	.short	0x0000
        /*0012*/ 	.short	0x0000
        /*0014*/ 	.byte	0x00, 0xf0, 0x01, 0x2a


	//----- nvinfo : EIATTR_SPARSE_MMA_MASK
	.align		4
.L_518:
        /*0018*/ 	.byte	0x03, 0x50
        /*001a*/ 	.short	0x0000


	//----- nvinfo : EIATTR_MAXREG_COUNT
	.align		4
        /*001c*/ 	.byte	0x03, 0x1b
        /*001e*/ 	.short	0x00a8


	//----- nvinfo : EIATTR_MERCURY_ISA_VERSION
	.align		4
        /*0020*/ 	.byte	0x03, 0x5f
        /*0022*/ 	.short	0x0101


	//----- nvinfo : EIATTR_VRC_CTA_INIT_COUNT
	.align		4
        /*0024*/ 	.byte	0x02, 0x4a
	.zero		1
	.zero		1


	//----- nvinfo : EIATTR_EXIT_INSTR_OFFSETS
	.align		4
        /*0028*/ 	.byte	0x04, 0x1c
        /*002a*/ 	.short	(.L_520 - .L_519)


	//   ....[0]....
.L_519:
        /*002c*/ 	.word	0x00000010


	//----- nvinfo : EIATTR_MAX_THREADS
	.align		4
.L_520:
        /*0030*/ 	.byte	0x04, 0x05
        /*0032*/ 	.short	(.L_522 - .L_521)
.L_521:
        /*0034*/ 	.word	0x00000180
        /*0038*/ 	.word	0x00000001
        /*003c*/ 	.word	0x00000001


	//----- nvinfo : EIATTR_CBANK_PARAM_SIZE
	.align		4
.L_522:
        /*0040*/ 	.byte	0x03, 0x19
        /*0042*/ 	.short	0x0a80


	//----- nvinfo : EIATTR_PARAM_CBANK
	.align		4
        /*0044*/ 	.byte	0x04, 0x0a
        /*0046*/ 	.short	(.L_524 - .L_523)
	.align		4
.L_523:
        /*0048*/ 	.word	index@(.nv.constant0._ZN7cutlass13device_kernelIN5flash11enable_sm90INS1_16FlashAttnFwdSm90INS1_25CollectiveMainloopFwdSm90ILi2EN4cute5tupleIJNS5_1CILi1EEES8_S8_EEENS6_IJNS7_ILi64EEESA_SA_EEELi512ENS_6half_tEfNS_4arch4Sm90ELb0ELb1ELb0ELb1ELb0ELb1ELb0ELb0ELb0ELb1ELb0ELb0EEENS1_21CollectiveEpilogueFwdINS6_IJSA_NS7_ILi512EEESA_EEES9_SC_SE_Li256ELb1ELb1ELb0ELb0EEENS1_36VarlenDynamicPersistentTileSchedulerILi64ELi64ELi256ELi128ELb0ELb1ELb1ELb1ELb0ELb1EEEEEEEEEvNT_6ParamsE)
        /*004c*/ 	.short	0x0380
        /*004e*/ 	.short	0x0a80


	//----- nvinfo : EIATTR_SW_WAR
	.align		4
.L_524:
        /*0050*/ 	.byte	0x04, 0x36
        /*0052*/ 	.short	(.L_526 - .L_525)
.L_525:
        /*0054*/ 	.word	0x00000008
.L_526:


//--------------------- .nv.info._ZN7cutlass13device_kernelIN5flash11enable_sm90INS1_16FlashAttnFwdSm90INS1_25CollectiveMainloopFwdSm90ILi2EN4cute5tupleIJNS5_1CILi1EEES8_S8_EEENS6_IJNS7_ILi64EEESA_SA_EEELi512ENS_6half_tEfNS_4arch4Sm90ELb0ELb1ELb0ELb1ELb0ELb0ELb1ELb0ELb0ELb1ELb0ELb0EEENS1_21CollectiveEpilogueFwdINS6_IJSA_NS7_ILi512EEESA_EEES9_SC_SE_Li256ELb1ELb1ELb0ELb0EEENS1_36VarlenDynamicPersistentTileSchedulerILi64ELi64ELi256ELi128ELb0ELb1ELb1ELb1ELb0ELb1EEEEEEEEEvNT_6ParamsE --------------------------
	.section	.nv.info._ZN7cutlass13device_kernelIN5flash11enable_sm90INS1_16FlashAttnFwdSm90INS1_25CollectiveMainloopFwdSm90ILi2EN4cute5tupleIJNS5_1CILi1EEES8_S8_EEENS6_IJNS7_ILi64EEESA_SA_EEELi512ENS_6half_tEfNS_4arch4Sm90ELb0ELb1ELb0ELb1ELb0ELb0ELb1ELb0ELb0ELb1ELb0ELb0EEENS1_21CollectiveEpilogueFwdINS6_IJSA_NS7_ILi512EEESA_EEES9_SC_SE_Li256ELb1ELb1ELb0ELb0EEENS1_36VarlenDynamicPersistentTileSchedulerILi64ELi64ELi256ELi128ELb0ELb1ELb1ELb1ELb0ELb1EEEEEEEEEvNT_6ParamsE,"",@"SHT_CUDA_INFO"
	.sectionflags	@""
	.align	4


	//----- nvinfo : EIATTR_CUDA_API_VERSION
	.align		4
        /*0000*/ 	.byte	0x04, 0x37
        /*0002*/ 	.short	(.L_528 - .L_527)
.L_527:
        /*0004*/ 	.word	0x00000082


	//----- nvinfo : EIATTR_KPARAM_INFO
	.align		4
.L_528:
        /*0008*/ 	.byte	0x04, 0x17
        /*000a*/ 	.short	(.L_530 - .L_529)
.L_529:
        /*000c*/ 	.word	0x00000000
        /*0010*/ 	.short	0x0000
        /*0012*/ 	.short	0x0000
        /*0014*/ 	.byte	0x00, 0xf0, 0x01, 0x2e


	//----- nvinfo : EIATTR_SPARSE_MMA_MASK
	.align		4
.L_530:
        /*0018*/ 	.byte	0x03, 0x50
        /*001a*/ 	.short	0x0000


	//----- nvinfo : EIATTR_MAXREG_COUNT
	.align		4
        /*001c*/ 	.byte	0x03, 0x1b
        /*001e*/ 	.short	0x00a8


	//----- nvinfo : EIATTR_MERCURY_ISA_VERSION
	.align		4
        /*0020*/ 	.byte	0x03, 0x5f
        /*0022*/ 	.short	0x0101


	//----- nvinfo : EIATTR_VRC_CTA_INIT_COUNT
	.align		4
        /*0024*/ 	.byte	0x02, 0x4a
	.zero		1
	.zero		1


	//----- nvinfo : EIATTR_EXIT_INSTR_OFFSETS
	.align		4
        /*0028*/ 	.byte	0x04, 0x1c
        /*002a*/ 	.short	(.L_532 - .L_531)


	//   ....[0]....
.L_531:
        /*002c*/ 	.word	0x00000010


	//----- nvinfo : EIATTR_MAX_THREADS
	.align		4
.L_532:
        /*0030*/ 	.byte	0x04, 0x05
        /*0032*/ 	.short	(.L_534 - .L_533)
.L_533:
        /*0034*/ 	.word	0x00000180
        /*0038*/ 	.word	0x00000001
        /*003c*/ 	.word	0x00000001


	//----- nvinfo : EIATTR_CBANK_PARAM_SIZE
	.align		4
.L_534:
        /*0040*/ 	.byte	0x03, 0x19
        /*0042*/ 	.short	0x0b80


	//----- nvinfo : EIATTR_PARAM_CBANK
	.align		4
        /*0044*/ 	.byte	0x04, 0x0a
        /*0046*/ 	.short	(.L_536 - .L_535)
	.align		4
.L_535:
        /*0048*/ 	.word	index@(.nv.constant0._ZN7cutlass13device_kernelIN5flash11enable_sm90INS1_16FlashAttnFwdSm90INS1_25CollectiveMainloopFwdSm90ILi2EN4cute5tupleIJNS5_1CILi1EEES8_S8_EEENS6_IJNS7_ILi64EEESA_SA_EEELi512ENS_6half_tEfNS_4arch4Sm90ELb0ELb1ELb0ELb1ELb0ELb0ELb1ELb0ELb0ELb1ELb0ELb0EEENS1_21CollectiveEpilogueFwdINS6_IJSA_NS7_ILi512EEESA_EEES9_SC_SE_Li256ELb1ELb1ELb0ELb0EEENS1_36VarlenDynamicPersistentTileSchedulerILi64ELi64ELi256ELi128ELb0ELb1ELb1ELb1ELb0ELb1EEEEEEEEEvNT_6ParamsE)
        /*004c*/ 	.short	0x0380
        /*004e*/ 	.short	0x0b80


	//----- nvinfo : EIATTR_SW_WAR
	.align		4
.L_536:
        /*0050*/ 	.byte	0x04, 0x36
        /*0052*/ 	.short	(.L_538 - .L_537)
.L_537:
        /*0054*/ 	.word	0x00000008
.L_538:


//--------------------- .nv.info._ZN7cutlass13device_kernelIN5flash11enable_sm90INS1_16FlashAttnFwdSm90INS1_25CollectiveMainloopFwdSm90ILi2EN4cute5tupleIJNS5_1CILi1EEES8_S8_EEENS6_IJNS7_ILi64EEESA_SA_EEELi512ENS_6half_tEfNS_4arch4Sm90ELb0ELb1ELb0ELb1ELb0ELb1ELb1ELb0ELb0ELb1ELb0ELb0EEENS1_21CollectiveEpilogueFwdINS6_IJSA_NS7_ILi512EEESA_EEES9_SC_SE_Li256ELb1ELb1ELb0ELb0EEENS1_36VarlenDynamicPersistentTileSchedulerILi64ELi64ELi256ELi128ELb0ELb1ELb1ELb1ELb0ELb1EEEEEEEEEvNT_6ParamsE --------------------------
	.section	.nv.info._ZN7cutlass13device_kernelIN5flash11enable_sm90INS1_16FlashAttnFwdSm90INS1_25CollectiveMainloopFwdSm90ILi2EN4cute5tupleIJNS5_1CILi1EEES8_S8_EEENS6_IJNS7_ILi64EEESA_SA_EEELi512ENS_6half_tEfNS_4arch4Sm90ELb0ELb1ELb0ELb1ELb0ELb1ELb1ELb0ELb0ELb1ELb0ELb0EEENS1_21CollectiveEpilogueFwdINS6_IJSA_NS7_ILi512EEESA_EEES9_SC_SE_Li256ELb1ELb1ELb0ELb0EEENS1_36VarlenDynamicPersistentTileSchedulerILi64ELi64ELi256ELi128ELb0ELb1ELb1ELb1ELb0ELb1EEEEEEEEEvNT_6ParamsE,"",@"SHT_CUDA_INFO"
	.sectionflags	@""
	.align	4


	//----- nvinfo : EIATTR_CUDA_API_VERSION
	.align		4
        /*0000*/ 	.byte	0x04, 0x37
        /*0002*/ 	.short	(.L_540 - .L_539)
.L_539:
        /*0004*/ 	.word	0x00000082


	//----- nvinfo : EIATTR_KPARAM_INFO
	.align		4
.L_540:
        /*0008*/ 	.byte	0x04, 0x17
        /*000a*/ 	.short	(.L_542 - .L_541)
.L_541:
        /*000c*/ 	.word	0x00000000
        /*0010*/ 	.short	0x0000
        /*0012*/ 	.short	0x0000
        /*0014*/ 	.byte	0x00, 0xf0, 0x01, 0x2e


	//----- nvinfo : EIATTR_SPARSE_MMA_MASK
	.align		4
.L_542:
        /*0018*/ 	.byte	0x03, 0x50
        /*001a*/ 	.short	0x0000


	//----- nvinfo : EIATTR_MAXREG_COUNT
	.align		4
        /*001c*/ 	.byte	0x03, 0x1b
        /*001e*/ 	.short	0x00a8


	//----- nvinfo : EIATTR_MERCURY_ISA_VERSION
	.align		4
        /*0020*/ 	.byte	0x03, 0x5f
        /*0022*/ 	.short	0x0101


	//----- nvinfo : EIATTR_VRC_CTA_INIT_COUNT
	.align		4
        /*0024*/ 	.byte	0x02, 0x4a
	.zero		1
	.zero		1


	//----- nvinfo : EIATTR_EXIT_INSTR_OFFSETS
	.align		4
        /*0028*/ 	.byte	0x04, 0x1c
        /*002a*/ 	.short	(.L_544 - .L_543)


	//   ....[0]....
.L_543:
        /*002c*/ 	.word	0x00000010


	//----- nvinfo : EIATTR_MAX_THREADS
	.align		4
.L_544:
        /*0030*/ 	.byte	0x04, 0x05
        /*0032*/ 	.short	(.L_546 - .L_545)
.L_545:
        /*0034*/ 	.word	0x00000180
        /*0038*/ 	.word	0x00000001
        /*003c*/ 	.word	0x00000001


	//----- nvinfo : EIATTR_CBANK_PARAM_SIZE
	.align		4
.L_546:
        /*0040*/ 	.byte	0x03, 0x19
        /*0042*/ 	.short	0x0b80


	//----- nvinfo : EIATTR_PARAM_CBANK
	.align		4
        /*0044*/ 	.byte	0x04, 0x0a
        /*0046*/ 	.short	(.L_548 - .L_547)
	.align		4
.L_547:
        /*0048*/ 	.word	index@(.nv.constant0._ZN7cutlass13device_kernelIN5flash11enable_sm90INS1_16FlashAttnFwdSm90INS1_25CollectiveMainloopFwdSm90ILi2EN4cute5tupleIJNS5_1CILi1EEES8_S8_EEENS6_IJNS7_ILi64EEESA_SA_EEELi512ENS_6half_tEfNS_4arch4Sm90ELb0ELb1ELb0ELb1ELb0ELb1ELb1ELb0ELb0ELb1ELb0ELb0EEENS1_21CollectiveEpilogueFwdINS6_IJSA_NS7_ILi512EEESA_EEES9_SC_SE_Li256ELb1ELb1ELb0ELb0EEENS1_36VarlenDynamicPersistentTileSchedulerILi64ELi64ELi256ELi128ELb0ELb1ELb1ELb1ELb0ELb1EEEEEEEEEvNT_6ParamsE)
        /*004c*/ 	.short	0x0380
        /*004e*/ 	.short	0x0b80


	//----- nvinfo : EIATTR_SW_WAR
	.align		4
.L_548:
        /*0050*/ 	.byte	0x04, 0x36
        /*0052*/ 	.short	(.L_550 - .L_549)
.L_549:
        /*0054*/ 	.word	0x00000008
.L_550:


//--------------------- .nv.info._ZN7cutlass13device_kernelIN5flash11enable_sm90INS1_16FlashAttnFwdSm90INS1_25CollectiveMainloopFwdSm90ILi2EN4cute5tupleIJNS5_1CILi1EEES8_S8_EEENS6_IJNS7_ILi64EEESA_SA_EEELi512ENS_6half_tEfNS_4arch4Sm90ELb1ELb0ELb0ELb0ELb0ELb0ELb0ELb0ELb0ELb1ELb0ELb0EEENS1_21CollectiveEpilogueFwdINS6_IJSA_NS7_ILi512EEESA_EEES9_SC_SE_Li256ELb0ELb1ELb0ELb0EEENS1_30DynamicPersistentTileSchedulerILi256ELi128ELb0ELb1ELb1EEEEEEEEEvNT_6ParamsE --------------------------
	.section	.nv.info._ZN7cutlass13device_kernelIN5flash11enable_sm90INS1_16FlashAttnFwdSm90INS1_25CollectiveMainloopFwdSm90ILi2EN4cute5tupleIJNS5_1CILi1EEES8_S8_EEENS6_IJNS7_ILi64EEESA_SA_EEELi512ENS_6half_tEfNS_4arch4Sm90ELb1ELb0ELb0ELb0ELb0ELb0ELb0ELb0ELb0ELb1ELb0ELb0EEENS1_21CollectiveEpilogueFwdINS6_IJSA_NS7_ILi512EEESA_EEES9_SC_SE_Li256ELb0ELb1ELb0ELb0EEENS1_30DynamicPersistentTileSchedulerILi256ELi128ELb0ELb1ELb1EEEEEEEEEvNT_6ParamsE,"",@"SHT_CUDA_INFO"
	.sectionflags	@""
	.align	4


	//----- nvinfo : EIATTR_CUDA_API_VERSION
	.align		4
        /*0000*/ 	.byte	0x04, 0x37
        /*0002*/ 	.short	(.L_552 - .L_551)
.L_551:
        /*0004*/ 	.word	0x00000082


	//----- nvinfo : EIATTR_KPARAM_INFO
	.align		4
.L_552:
        /*0008*/ 	.byte	0x04, 0x17
        /*000a*/ 	.short	(.L_554 - .L_553)
.L_553:
        /*000c*/ 	.word	0x00000000
        /*0010*/ 	.short	0x0000
        /*0012*/ 	.short	0x0000
        /*0014*/ 	.byte	0x00, 0xf0, 0x01, 0x2a


	//----- nvinfo : EIATTR_SPARSE_MMA_MASK
	.align		4
.L_554:
        /*0018*/ 	.byte	0x03, 0x50
        /*001a*/ 	.short	0x0000


	//----- nvinfo : EIATTR_MAXREG_COUNT
	.align		4
        /*001c*/ 	.byte	0x03, 0x1b
        /*001e*/ 	.short	0x00a8


	//----- nvinfo : EIATTR_MERCURY_ISA_VERSION
	.align		4
        /*0020*/ 	.byte	0x03, 0x5f
        /*0022*/ 	.short	0x0101


	//----- nvinfo : EIATTR_VRC_CTA_INIT_COUNT
	.align		4
        /*0024*/ 	.byte	0x02, 0x4a
	.zero		1
	.zero		1


	//----- nvinfo : EIATTR_EXIT_INSTR_OFFSETS
	.align		4
        /*0028*/ 	.byte	0x04, 0x1c
        /*002a*/ 	.short	(.L_556 - .L_555)


	//   ....[0]....
.L_555:
        /*002c*/ 	.word	0x00000010


	//----- nvinfo : EIATTR_MAX_THREADS
	.align		4
.L_556:
        /*0030*/ 	.byte	0x04, 0x05
        /*0032*/ 	.short	(.L_558 - .L_557)
.L_557:
        /*0034*/ 	.word	0x00000180
        /*0038*/ 	.word	0x00000001
        /*003c*/ 	.word	0x00000001


	//----- nvinfo : EIATTR_CBANK_PARAM_SIZE
	.align		4
.L_558:
        /*0040*/ 	.byte	0x03, 0x19
        /*0042*/ 	.short	0x0a80


	//----- nvinfo : EIATTR_PARAM_CBANK
	.align		4
        /*0044*/ 	.byte	0x04, 0x0a
        /*0046*/ 	.short	(.L_560 - .L_559)
	.align		4
.L_559:
        /*0048*/ 	.word	index@(.nv.constant0._ZN7cutlass13device_kernelIN5flash11enable_sm90INS1_16FlashAttnFwdSm90INS1_25CollectiveMainloopFwdSm90ILi2EN4cute5tupleIJNS5_1CILi1EEES8_S8_EEENS6_IJNS7_ILi64EEESA_SA_EEELi512ENS_6half_tEfNS_4arch4Sm90ELb1ELb0ELb0ELb0ELb0ELb0ELb0ELb0ELb0ELb1ELb0ELb0EEENS1_21CollectiveEpilogueFwdINS6_IJSA_NS7_ILi512EEESA_EEES9_SC_SE_Li256ELb0ELb1ELb0ELb0EEENS1_30DynamicPersistentTileSchedulerILi256ELi128ELb0ELb1ELb1EEEEEEEEEvNT_6ParamsE)
        /*004c*/ 	.short	0x0380
        /*004e*/ 	.short	0x0a80


	//----- nvinfo : EIATTR_SW_WAR
	.align		4
.L_560:
        /*0050*/ 	.byte	0x04, 0x36
        /*0052*/ 	.short	(.L_562 - .L_561)
.L_561:
        /*0054*/ 	.word	0x00000008
.L_562:


//--------------------- .nv.info._ZN7cutlass13device_kernelIN5flash11enable_sm90INS1_16FlashAttnFwdSm90INS1_25CollectiveMainloopFwdSm90ILi2EN4cute5tupleIJNS5_1CILi1EEES8_S8_EEENS6_IJNS7_ILi64EEESA_SA_EEELi512ENS_6half_tEfNS_4arch4Sm90ELb1ELb0ELb0ELb0ELb0ELb0ELb1ELb0ELb0ELb1ELb0ELb0EEENS1_21CollectiveEpilogueFwdINS6_IJSA_NS7_ILi512EEESA_EEES9_SC_SE_Li256ELb0ELb1ELb0ELb0EEENS1_30DynamicPersistentTileSchedulerILi256ELi128ELb0ELb1ELb1EEEEEEEEEvNT_6ParamsE --------------------------
	.section	.nv.info._ZN7cutlass13device_kernelIN5flash11enable_sm90INS1_16FlashAttnFwdSm90INS1_25CollectiveMainloopFwdSm90ILi2EN4cute5tupleIJNS5_1CILi1EEES8_S8_EEENS6_IJNS7_ILi64EEESA_SA_EEELi512ENS_6half_tEfNS_4arch4Sm90ELb1ELb0ELb0ELb0ELb0ELb0ELb1ELb0ELb0ELb1ELb0ELb0EEENS1_21CollectiveEpilogueFwdINS6_IJSA_NS7_ILi512EEESA_EEES9_SC_SE_Li256ELb0ELb1ELb0ELb0EEENS1_30DynamicPersistentTileSchedulerILi256ELi128ELb0ELb1ELb1EEEEEEEEEvNT_6ParamsE,"",@"SHT_CUDA_INFO"
	.sectionflags	@""
	.align	4


	//----- nvinfo : EIATTR_CUDA_API_VERSION
	.align		4
        /*0000*/ 	.byte	0x04, 0x37
        /*0002*/ 	.short	(.L_564 - .L_563)
.L_563:
        /*0004*/ 	.word	0x00000082


	//----- nvinfo : EIATTR_KPARAM_INFO
	.align		4
.L_564:
        /*0008*/ 	.byte	0x04, 0x17
        /*000a*/ 	.short	(.L_566 - .L_565)
.L_565:
        /*000c*/ 	.word	0x00000000
        /*0010*/ 	.short	0x0000
        /*0012*/ 	.short	0x0000
        /*0014*/ 	.byte	0x00, 0xf0, 0x01, 0x2e


	//----- nvinfo : EIATTR_SPARSE_MMA_MASK
	.align		4
.L_566:
        /*0018*/ 	.byte	0x03, 0x50
        /*001a*/ 	.short	0x0000


	//----- nvinfo : EIATTR_MAXREG_COUNT
	.align		4
        /*001c*/ 	.byte	0x03, 0x1b
        /*001e*/ 	.short	0x00a8


	//----- nvinfo : EIATTR_MERCURY_ISA_VERSION
	.align		4
        /*0020*/ 	.byte	0x03, 0x5f
        /*0022*/ 	.short	0x0101


	//----- nvinfo : EIATTR_VRC_CTA_INIT_COUNT
	.align		4
        /*0024*/ 	.byte	0x02, 0x4a
	.zero		1
	.zero		1


	//----- nvinfo : EIATTR_EXIT_INSTR_OFFSETS
	.align		4
        /*0028*/ 	.byte	0x04, 0x1c
        /*002a*/ 	.short	(.L_568 - .L_567)


	//   ....[0]....
.L_567:
        /*002c*/ 	.word	0x00000010


	//----- nvinfo : EIATTR_MAX_THREADS
	.align		4
.L_568:
        /*0030*/ 	.byte	0x04, 0x05
        /*0032*/ 	.short	(.L_570 - .L_569)
.L_569:
        /*0034*/ 	.word	0x00000180
        /*0038*/ 	.word	0x00000001
        /*003c*/ 	.word	0x00000001


	//----- nvinfo : EIATTR_CBANK_PARAM_SIZE
	.align		4
.L_570:
        /*0040*/ 	.byte	0x03, 0x19
        /*0042*/ 	.short	0x0b80


	//----- nvinfo : EIATTR_PARAM_CBANK
	.align		4
        /*0044*/ 	.byte	0x04, 0x0a
        /*0046*/ 	.short	(.L_572 - .L_571)
	.align		4
.L_571:
        /*0048*/ 	.word	index@(.nv.constant0._ZN7cutlass13device_kernelIN5flash11enable_sm90INS1_16FlashAttnFwdSm90INS1_25CollectiveMainloopFwdSm90ILi2EN4cute5tupleIJNS5_1CILi1EEES8_S8_EEENS6_IJNS7_ILi64EEESA_SA_EEELi512ENS_6half_tEfNS_4arch4Sm90ELb1ELb0ELb0ELb0ELb0ELb0ELb1ELb0ELb0ELb1ELb0ELb0EEENS1_21CollectiveEpilogueFwdINS6_IJSA_NS7_ILi512EEESA_EEES9_SC_SE_Li256ELb0ELb1ELb0ELb0EEENS1_30DynamicPersistentTileSchedulerILi256ELi128ELb0ELb1ELb1EEEEEEEEEvNT_6ParamsE)
        /*004c*/ 	.short	0x0380
        /*004e*/ 	.short	0x0b80


	//----- nvinfo : EIATTR_SW_WAR
	.align		4
.L_572:
        /*0050*/ 	.byte	0x04, 0x36
        /*0052*/ 	.short	(.L_574 - .L_573)
.L_573:
        /*0054*/ 	.word	0x00000008
.L_574:


//--------------------- .nv.info._ZN7cutlass13device_kernelIN5flash11enable_sm90INS1_16FlashAttnFwdSm90INS1_25CollectiveMainloopFwdSm90ILi2EN4cute5tupleIJNS5_1CILi1EEES8_S8_EEENS6_IJNS7_ILi64EEESA_SA_EEELi512ENS_6half_tEfNS_4arch4Sm90ELb1ELb0ELb0ELb1ELb0ELb0ELb0ELb0ELb0ELb1ELb0ELb0EEENS1_21CollectiveEpilogueFwdINS6_IJSA_NS7_ILi512EEESA_EEES9_SC_SE_Li256ELb1ELb1ELb0ELb0EEENS1_36VarlenDynamicPersistentTileSchedulerILi64ELi64ELi256ELi128ELb0ELb1ELb1ELb1ELb1ELb1EEEEEEEEEvNT_6ParamsE --------------------------
	.section	.nv.info._ZN7cutlass13device_kernelIN5flash11enable_sm90INS1_16FlashAttnFwdSm90INS1_25CollectiveMainloopFwdSm90ILi2EN4cute5tupleIJNS5_1CILi1EEES8_S8_EEENS6_IJNS7_ILi64EEESA_SA_EEELi512ENS_6half_tEfNS_4arch4Sm90ELb1ELb0ELb0ELb1ELb0ELb0ELb0ELb0ELb0ELb1ELb0ELb0EEENS1_21CollectiveEpilogueFwdINS6_IJSA_NS7_ILi512EEESA_EEES9_SC_SE_Li256ELb1ELb1ELb0ELb0EEENS1_36VarlenDynamicPersistentTileSchedulerILi64ELi64ELi256ELi128ELb0ELb1ELb1ELb1ELb1ELb1EEEEEEEEEvNT_6ParamsE,"",@"SHT_CUDA_INFO"
	.sectionflags	@""
	.align	4


	//----- nvinfo : EIATTR_CUDA_API_VERSION
	.align		4
        /*0000*/ 	.byte	0x04, 0x37
        /*0002*/ 	.short	(.L_576 - .L_575)
.L_575:
        /*0004*/ 	.word	0x00000082


	//----- nvinfo : EIATTR_KPARAM_INFO
	.align		4
.L_576:
        /*0008*/ 	.byte	0x04, 0x17
        /*000a*/ 	.short	(.L_578 - .L_577)
.L_577:
        /*000c*/ 	.word	0x00000000
        /*0010*/ 	.short	0x0000
        /*0012*/ 	.short	0x0000
        /*0014*/ 	.byte	0x00, 0xf0, 0x01, 0x2a


	//----- nvinfo : EIATTR_SPARSE_MMA_MASK
	.align		4
.L_578:
        /*0018*/ 	.byte	0x03, 0x50
        /*001a*/ 	.short	0x0000


	//----- nvinfo : EIATTR_MAXREG_COUNT
	.align		4
        /*001c*/ 	.byte	0x03, 0x1b
        /*001e*/ 	.short	0x00a8


	//----- nvinfo : EIATTR_MERCURY_ISA_VERSION
	.align		4
        /*0020*/ 	.byte	0x03, 0x5f
        /*0022*/ 	.short	0x0101


	//----- nvinfo : EIATTR_VRC_CTA_INIT_COUNT
	.align		4
        /*0024*/ 	.byte	0x02, 0x4a
	.zero		1
	.zero		1


	//----- nvinfo : EIATTR_EXIT_INSTR_OFFSETS
	.align		4
        /*0028*/ 	.byte	0x04, 0x1c
        /*002a*/ 	.short	(.L_580 - .L_579)


	//   ....[0]....
.L_579:
        /*002c*/ 	.word	0x00000010


	//----- nvinfo : EIATTR_MAX_THREADS
	.align		4
.L_580:
        /*0030*/ 	.byte	0x04, 0x05
        /*0032*/ 	.short	(.L_582 - .L_581)
.L_581:
        /*0034*/ 	.word	0x00000180
        /*0038*/ 	.word	0x00000001
        /*003c*/ 	.word	0x00000001


	//----- nvinfo : EIATTR_CBANK_PARAM_SIZE
	.align		4
.L_582:
        /*0040*/ 	.byte	0x03, 0x19
        /*0042*/ 	.short	0x0a80


	//----- nvinfo : EIATTR_PARAM_CBANK
	.align		4
        /*0044*/ 	.byte	0x04, 0x0a
        /*0046*/ 	.short	(.L_584 - .L_583)
	.align		4
.L_583:
        /*0048*/ 	.word	index@(.nv.constant0._ZN7cutlass13device_kernelIN5flash11enable_sm90INS1_16FlashAttnFwdSm90INS1_25CollectiveMainloopFwdSm90ILi2EN4cute5tupleIJNS5_1CILi1EEES8_S8_EEENS6_IJNS7_ILi64EEESA_SA_EEELi512ENS_6half_tEfNS_4arch4Sm90ELb1ELb0ELb0ELb1ELb0ELb0ELb0ELb0ELb0ELb1ELb0ELb0EEENS1_21CollectiveEpilogueFwdINS6_IJSA_NS7_ILi512EEESA_EEES9_SC_SE_Li256ELb1ELb1ELb0ELb0EEENS1_36VarlenDynamicPersistentTileSchedulerILi64ELi64ELi256ELi128ELb0ELb1ELb1ELb1ELb1ELb1EEEEEEEEEvNT_6ParamsE)
        /*004c*/ 	.short	0x0380
        /*004e*/ 	.short	0x0a80


	//----- nvinfo : EIATTR_SW_WAR
	.align		4
.L_584:
        /*0050*/ 	.byte	0x04, 0x36
        /*0052*/ 	.short	(.L_586 - .L_585)
.L_585:
        /*0054*/ 	.word	0x00000008
.L_586:


//--------------------- .nv.info._ZN7cutlass13device_kernelIN5flash11enable_sm90INS1_16FlashAttnFwdSm90INS1_25CollectiveMainloopFwdSm90ILi2EN4cute5tupleIJNS5_1CILi1EEES8_S8_EEENS6_IJNS7_ILi64EEESA_SA_EEELi512ENS_6half_tEfNS_4arch4Sm90ELb1ELb0ELb0ELb1ELb0ELb1ELb0ELb0ELb0ELb1ELb0ELb0EEENS1_21CollectiveEpilogueFwdINS6_IJSA_NS7_ILi512EEESA_EEES9_SC_SE_Li256ELb1ELb1ELb0ELb0EEENS1_36VarlenDynamicPersistentTileSchedulerILi64ELi64ELi256ELi128ELb0ELb1ELb1ELb1ELb1ELb1EEEEEEEEEvNT_6ParamsE --------------------------
	.section	.nv.info._ZN7cutlass13device_kernelIN5flash11enable_sm90INS1_16FlashAttnFwdSm90INS1_25CollectiveMainloopFwdSm90ILi2EN4cute5tupleIJNS5_1CILi1EEES8_S8_EEENS6_IJNS7_ILi64EEESA_SA_EEELi512ENS_6half_tEfNS_4arch4Sm90ELb1ELb0ELb0ELb1ELb0ELb1ELb0ELb0ELb0ELb1ELb0ELb0EEENS1_21CollectiveEpilogueFwdINS6_IJSA_NS7_ILi512EEESA_EEES9_SC_SE_Li256ELb1ELb1ELb0ELb0EEENS1_36VarlenDynamicPersistentTileSchedulerILi64ELi64ELi256ELi128ELb0ELb1ELb1ELb1ELb1ELb1EEEEEEEEEvNT_6ParamsE,"",@"SHT_CUDA_INFO"
	.sectionflags	@""
	.align	4


	//----- nvinfo : EIATTR_CUDA_API_VERSION
	.align		4
        /*0000*/ 	.byte	0x04, 0x37
        /*0002*/ 	.short	(.L_588 - .L_587)
.L_587:
        /*0004*/ 	.word	0x00000082


	//----- nvinfo : EIATTR_KPARAM_INFO
	.align		4
.L_588:
        /*0008*/ 	.byte	0x04, 0x17
        /*000a*/ 	.short	(.L_590 - .L_589)
.L_589:
        /*000c*/ 	.word	0x00000000
        /*0010*/ 	.short	0x0000
        /*0012*/ 	.short	0x0000
        /*0014*/ 	.byte	0x00, 0xf0, 0x01, 0x2a


	//----- nvinfo : EIATTR_SPARSE_MMA_MASK
	.align		4
.L_590:
        /*0018*/ 	.byte	0x03, 0x50
        /*001a*/ 	.short	0x0000


	//----- nvinfo : EIATTR_MAXREG_COUNT
	.align		4
        /*001c*/ 	.byte	0x03, 0x1b
        /*001e*/ 	.short	0x00a8


	//----- nvinfo : EIATTR_MERCURY_ISA_VERSION
	.align		4
        /*0020*/ 	.byte	0x03, 0x5f
        /*0022*/ 	.short	0x0101


	//----- nvinfo : EIATTR_VRC_CTA_INIT_COUNT
	.align		4
        /*0024*/ 	.byte	0x02, 0x4a
	.zero		1
	.zero		1


	//----- nvinfo : EIATTR_EXIT_INSTR_OFFSETS
	.align		4
        /*0028*/ 	.byte	0x04, 0x1c
        /*002a*/ 	.short	(.L_592 - .L_591)


	//   ....[0]....
.L_591:
        /*002c*/ 	.word	0x00000010


	//----- nvinfo : EIATTR_MAX_THREADS
	.align		4
.L_592:
        /*0030*/ 	.byte	0x04, 0x05
        /*0032*/ 	.short	(.L_594 - .L_593)
.L_593:
        /*0034*/ 	.word	0x00000180
        /*0038*/ 	.word	0x00000001
        /*003c*/ 	.word	0x00000001


	//----- nvinfo : EIATTR_CBANK_PARAM_SIZE
	.align		4
.L_594:
        /*0040*/ 	.byte	0x03, 0x19
        /*0042*/ 	.short	0x0a80


	//----- nvinfo : EIATTR_PARAM_CBANK
	.align		4
        /*0044*/ 	.byte	0x04, 0x0a
        /*0046*/ 	.short	(.L_596 - .L_595)
	.align		4
.L_595:
        /*0048*/ 	.word	index@(.nv.constant0._ZN7cutlass13device_kernelIN5flash11enable_sm90INS1_16FlashAttnFwdSm90INS1_25CollectiveMainloopFwdSm90ILi2EN4cute5tupleIJNS5_1CILi1EEES8_S8_EEENS6_IJNS7_ILi64EEESA_SA_EEELi512ENS_6half_tEfNS_4arch4Sm90ELb1ELb0ELb0ELb1ELb0ELb1ELb0ELb0ELb0ELb1ELb0ELb0EEENS1_21CollectiveEpilogueFwdINS6_IJSA_NS7_ILi512EEESA_EEES9_SC_SE_Li256ELb1ELb1ELb0ELb0EEENS1_36VarlenDynamicPersistentTileSchedulerILi64ELi64ELi256ELi128ELb0ELb1ELb1ELb1ELb1ELb1EEEEEEEEEvNT_6ParamsE)
        /*004c*/ 	.short	0x0380
        /*004e*/ 	.short	0x0a80


	//----- nvinfo : EIATTR_SW_WAR
	.align		4
.L_596:
        /*0050*/ 	.byte	0x04, 0x36
        /*0052*/ 	.short	(.L_598 - .L_597)
.L_597:
        /*0054*/ 	.word	0x00000008
.L_598:


//--------------------- .nv.info._ZN7cutlass13device_kernelIN5flash11enable_sm90INS1_16FlashAttnFwdSm90INS1_25CollectiveMainloopFwdSm90ILi2EN4cute5tupleIJNS5_1CILi1EEES8_S8_EEENS6_IJNS7_ILi64EEESA_SA_EEELi512ENS_6half_tEfNS_4arch4Sm90ELb1ELb0ELb0ELb1ELb0ELb0ELb1ELb0ELb0ELb1ELb0ELb0EEENS1_21CollectiveEpilogueFwdINS6_IJSA_NS7_ILi512EEESA_EEES9_SC_SE_Li256ELb1ELb1ELb0ELb0EEENS1_36VarlenDynamicPersistentTileSchedulerILi64ELi64ELi256ELi128ELb0ELb1ELb1ELb1ELb1ELb1EEEEEEEEEvNT_6ParamsE --------------------------
	.section	.nv.info._ZN7cutlass13device_kernelIN5flash11enable_sm90INS1_16FlashAttnFwdSm90INS1_25CollectiveMainloopFwdSm90ILi2EN4cute5tupleIJNS5_1CILi1EEES8_S8_EEENS6_IJNS7_ILi64EEESA_SA_EEELi512ENS_6half_tEfNS_4arch4Sm90ELb1ELb0ELb0ELb1ELb0ELb0ELb1ELb0ELb0ELb1ELb0ELb0EEENS1_21CollectiveEpilogueFwdINS6_IJSA_NS7_ILi512EEESA_EEES9_SC_SE_Li256ELb1ELb1ELb0ELb0EEENS1_36VarlenDynamicPersistentTileSchedulerILi64ELi64ELi256ELi128ELb0ELb1ELb1ELb1ELb1ELb1EEEEEEEEEvNT_6ParamsE,"",@"SHT_CUDA_INFO"
	.sectionflags	@""
	.align	4


	//----- nvinfo : EIATTR_CUDA_API_VERSION
	.align		4
        /*0000*/ 	.byte	0x04, 0x37
        /*0002*/ 	.short	(.L_600 - .L_599)
.L_599:
        /*0004*/ 	.word	0x00000082


	//----- nvinfo : EIATTR_KPARAM_INFO
	.align		4
.L_600:
        /*0008*/ 	.byte	0x04, 0x17
        /*000a*/ 	.short	(.L_602 - .L_601)
.L_601:
        /*000c*/ 	.word	0x00000000
        /*0010*/ 	.short	0x0000
        /*0012*/ 	.short	0x0000
        /*0014*/ 	.byte	0x00, 0xf0, 0x01, 0x2e


	//----- nvinfo : EIATTR_SPARSE_MMA_MASK
	.align		4
.L_602:
        /*0018*/ 	.byte	0x03, 0x50
        /*001a*/ 	.short	0x0000


	//----- nvinfo : EIATTR_MAXREG_COUNT
	.align		4
        /*001c*/ 	.byte	0x03, 0x1b
        /*001e*/ 	.short	0x00a8


	//----- nvinfo : EIATTR_MERCURY_ISA_VERSION
	.align		4
        /*0020*/ 	.byte	0x03, 0x5f
        /*0022*/ 	.short	0x0101


	//----- nvinfo : EIATTR_VRC_CTA_INIT_COUNT
	.align		4
        /*0024*/ 	.byte	0x02, 0x4a
	.zero		1
	.zero		1


	//----- nvinfo : EIATTR_EXIT_INSTR_OFFSETS
	.align		4
        /*0028*/ 	.byte	0x04, 0x1c
        /*002a*/ 	.short	(.L_604 - .L_603)


	//   ....[0]....
.L_603:
        /*002c*/ 	.word	0x00000010


	//----- nvinfo : EIATTR_MAX_THREADS
	.align		4
.L_604:
        /*0030*/ 	.byte	0x04, 0x05
        /*0032*/ 	.short	(.L_606 - .L_605)
.L_605:
        /*0034*/ 	.word	0x00000180
        /*0038*/ 	.word	0x00000001
        /*003c*/ 	.word	0x00000001


	//----- nvinfo : EIATTR_CBANK_PARAM_SIZE
	.align		4
.L_606:
        /*0040*/ 	.byte	0x03, 0x19
        /*0042*/ 	.short	0x0b80


	//----- nvinfo : EIATTR_PARAM_CBANK
	.align		4
        /*0044*/ 	.byte	0x04, 0x0a
        /*0046*/ 	.short	(.L_608 - .L_607)
	.align		4
.L_607:
        /*0048*/ 	.word	index@(.nv.constant0._ZN7cutlass13device_kernelIN5flash11enable_sm90INS1_16FlashAttnFwdSm90INS1_25CollectiveMainloopFwdSm90ILi2EN4cute5tupleIJNS5_1CILi1EEES8_S8_EEENS6_IJNS7_ILi64EEESA_SA_EEELi512ENS_6half_tEfNS_4arch4Sm90ELb1ELb0ELb0ELb1ELb0ELb0ELb1ELb0ELb0ELb1ELb0ELb0EEENS1_21CollectiveEpilogueFwdINS6_IJSA_NS7_ILi512EEESA_EEES9_SC_SE_Li256ELb1ELb1ELb0ELb0EEENS1_36VarlenDynamicPersistentTileSchedulerILi64ELi64ELi256ELi128ELb0ELb1ELb1ELb1ELb1ELb1EEEEEEEEEvNT_6ParamsE)
        /*004c*/ 	.short	0x0380
        /*004e*/ 	.short	0x0b80


	//----- nvinfo : EIATTR_SW_WAR
	.align		4
.L_608:
        /*0050*/ 	.byte	0x04, 0x36
        /*0052*/ 	.short	(.L_610 - .L_609)
.L_609:
        /*0054*/ 	.word	0x00000008
.L_610:


//--------------------- .nv.info._ZN7cutlass13device_kernelIN5flash11enable_sm90INS1_16FlashAttnFwdSm90INS1_25CollectiveMainloopFwdSm90ILi2EN4cute5tupleIJNS5_1CILi1EEES8_S8_EEENS6_IJNS7_ILi64EEESA_SA_EEELi512ENS_6half_tEfNS_4arch4Sm90ELb1ELb0ELb0ELb1ELb0ELb1ELb1ELb0ELb0ELb1ELb0ELb0EEENS1_21CollectiveEpilogueFwdINS6_IJSA_NS7_ILi512EEESA_EEES9_SC_SE_Li256ELb1ELb1ELb0ELb0EEENS1_36VarlenDynamicPersistentTileSchedulerILi64ELi64ELi256ELi128ELb0ELb1ELb1ELb1ELb1ELb1EEEEEEEEEvNT_6ParamsE --------------------------
	.section	.nv.info._ZN7cutlass13device_kernelIN5flash11enable_sm90INS1_16FlashAttnFwdSm90INS1_25CollectiveMainloopFwdSm90ILi2EN4cute5tupleIJNS5_1CILi1EEES8_S8_EEENS6_IJNS7_ILi64EEESA_SA_EEELi512ENS_6half_tEfNS_4arch4Sm90ELb1ELb0ELb0ELb1ELb0ELb1ELb1ELb0ELb0ELb1ELb0ELb0EEENS1_21CollectiveEpilogueFwdINS6_IJSA_NS7_ILi512EEESA_EEES9_SC_SE_Li256ELb1ELb1ELb0ELb0EEENS1_36VarlenDynamicPersistentTileSchedulerILi64ELi64ELi256ELi128ELb0ELb1ELb1ELb1ELb1ELb1EEEEEEEEEvNT_6ParamsE,"",@"SHT_CUDA_INFO"
	.sectionflags	@""
	.align	4


	//----- nvinfo : EIATTR_CUDA_API_VERSION
	.align		4
        /*0000*/ 	.byte	0x04, 0x37
        /*0002*/ 	.short	(.L_612 - .L_611)
.L_611:
        /*0004*/ 	.word	0x00000082


	//----- nvinfo : EIATTR_KPARAM_INFO
	.align		4
.L_612:
        /*0008*/ 	.byte	0x04, 0x17
        /*000a*/ 	.short	(.L_614 - .L_613)
.L_613:
        /*000c*/ 	.word	0x00000000
        /*0010*/ 	.short	0x0000
        /*0012*/ 	.short	0x0000
        /*0014*/ 	.byte	0x00, 0xf0, 0x01, 0x2e


	//----- nvinfo : EIATTR_SPARSE_MMA_MASK
	.align		4
.L_614:
        /*0018*/ 	.byte	0x03, 0x50
        /*001a*/ 	.short	0x0000


	//----- nvinfo : EIATTR_MAXREG_COUNT
	.align		4
        /*001c*/ 	.byte	0x03, 0x1b
        /*001e*/ 	.short	0x00a8


	//----- nvinfo : EIATTR_MERCURY_ISA_VERSION
	.align		4
        /*0020*/ 	.byte	0x03, 0x5f
        /*0022*/ 	.short	0x0101


	//----- nvinfo : EIATTR_VRC_CTA_INIT_COUNT
	.align		4
        /*0024*/ 	.byte	0x02, 0x4a
	.zero		1
	.zero		1


	//----- nvinfo : EIATTR_EXIT_INSTR_OFFSETS
	.align		4
        /*0028*/ 	.byte	0x04, 0x1c
        /*002a*/ 	.short	(.L_616 - .L_615)


	//   ....[0]....
.L_615:
        /*002c*/ 	.word	0x00000010


	//----- nvinfo : EIATTR_MAX_THREADS
	.align		4
.L_616:
        /*0030*/ 	.byte	0x04, 0x05
        /*0032*/ 	.short	(.L_618 - .L_617)
.L_617:
        /*0034*/ 	.word	0x00000180
        /*0038*/ 	.word	0x00000001
        /*003c*/ 	.word	0x00000001


	//----- nvinfo : EIATTR_CBANK_PARAM_SIZE
	.align		4
.L_618:
        /*0040*/ 	.byte	0x03, 0x19
        /*0042*/ 	.short	0x0b80


	//----- nvinfo : EIATTR_PARAM_CBANK
	.align		4
        /*0044*/ 	.byte	0x04, 0x0a
        /*0046*/ 	.short	(.L_620 - .L_619)
	.align		4
.L_619:
        /*0048*/ 	.word	index@(.nv.constant0._ZN7cutlass13device_kernelIN5flash11enable_sm90INS1_16FlashAttnFwdSm90INS1_25CollectiveMainloopFwdSm90ILi2EN4cute5tupleIJNS5_1CILi1EEES8_S8_EEENS6_IJNS7_ILi64EEESA_SA_EEELi512ENS_6half_tEfNS_4arch4Sm90ELb1ELb0ELb0ELb1ELb0ELb1ELb1ELb0ELb0ELb1ELb0ELb0EEENS1_21CollectiveEpilogueFwdINS6_IJSA_NS7_ILi512EEESA_EEES9_SC_SE_Li256ELb1ELb1ELb0ELb0EEENS1_36VarlenDynamicPersistentTileSchedulerILi64ELi64ELi256ELi128ELb0ELb1ELb1ELb1ELb1ELb1EEEEEEEEEvNT_6ParamsE)
        /*004c*/ 	.short	0x0380
        /*004e*/ 	.short	0x0b80


	//----- nvinfo : EIATTR_SW_WAR
	.align		4
.L_620:
        /*0050*/ 	.byte	0x04, 0x36
        /*0052*/ 	.short	(.L_622 - .L_621)
.L_621:
        /*0054*/ 	.word	0x00000008
.L_622:


//--------------------- .nv.info._ZN7cutlass13device_kernelIN5flash11enable_sm90INS1_16FlashAttnFwdSm90INS1_25CollectiveMainloopFwdSm90ILi2EN4cute5tupleIJNS5_1CILi1EEES8_S8_EEENS6_IJNS7_ILi128EEENS7_ILi96EEENS7_ILi64EEEEEELi256ENS_6half_tEfNS_4arch4Sm90ELb0ELb0ELb0ELb0ELb0ELb0ELb0ELb1ELb0ELb1ELb0ELb0EEENS1_21CollectiveEpilogueFwdINS6_IJSA_NS7_ILi256EEESB_EEES9_SE_SG_Li256ELb0ELb1ELb0ELb0EEENS1_29StaticPersistentTileSchedulerILb0EEEEEEEEEvNT_6ParamsE --------------------------
	.section	.nv.info._ZN7cutlass13device_kernelIN5flash11enable_sm90INS1_16FlashAttnFwdSm90INS1_25CollectiveMainloopFwdSm90ILi2EN4cute5tupleIJNS5_1CILi1EEES8_S8_EEENS6_IJNS7_ILi128EEENS7_ILi96EEENS7_ILi64EEEEEELi256ENS_6half_tEfNS_4arch4Sm90ELb0ELb0ELb0ELb0ELb0ELb0ELb0ELb1ELb0ELb1ELb0ELb0EEENS1_21CollectiveEpilogueFwdINS6_IJSA_NS7_ILi256EEESB_EEES9_SE_SG_Li256ELb0ELb1ELb0ELb0EEENS1_29StaticPersistentTileSchedulerILb0EEEEEEEEEvNT_6ParamsE,"",@"SHT_CUDA_INFO"
	.sectionflags	@""
	.align	4


	//----- nvinfo : EIATTR_CUDA_API_VERSION
	.align		4
        /*0000*/ 	.byte	0x04, 0x37
        /*0002*/ 	.short	(.L_624 - .L_623)
.L_623:
        /*0004*/ 	.word	0x00000082


	//----- nvinfo : EIATTR_KPARAM_INFO
	.align		4
.L_624:
        /*0008*/ 	.byte	0x04, 0x17
        /*000a*/ 	.short	(.L_626 - .L_625)
.L_625:
        /*000c*/ 	.word	0x00000000
        /*0010*/ 	.short	0x0000
        /*0012*/ 	.short	0x0000
        /*0014*/ 	.byte	0x00, 0xf0, 0x01, 0x28


	//----- nvinfo : EIATTR_SPARSE_MMA_MASK
	.align		4
.L_626:
        /*0018*/ 	.byte	0x03, 0x50
        /*001a*/ 	.short	0x0000


	//----- nvinfo : EIATTR_MAXREG_COUNT
	.align		4
        /*001c*/ 	.byte	0x03, 0x1b
        /*001e*/ 	.short	0x00a8


	//----- nvinfo : EIATTR_MERCURY_ISA_VERSION
	.align		4
        /*0020*/ 	.byte	0x03, 0x5f
        /*0022*/ 	.short	0x0101


	//----- nvinfo : EIATTR_VRC_CTA_INIT_COUNT
	.align		4
        /*0024*/ 	.byte	0x02, 0x4a
	.zero		1
	.zero		1


	//----- nvinfo : EIATTR_EXIT_INSTR_OFFSETS
	.align		4
        /*0028*/ 	.byte	0x04, 0x1c
        /*002a*/ 	.short	(.L_628 - .L_627)


	//   ....[0]....
.L_627:
        /*002c*/ 	.word	0x00000010


	//----- nvinfo : EIATTR_MAX_THREADS
	.align		4
.L_628:
        /*0030*/ 	.byte	0x04, 0x05
        /*0032*/ 	.short	(.L_630 - .L_629)
.L_629:
        /*0034*/ 	.word	0x00000180
        /*0038*/ 	.word	0x00000001
        /*003c*/ 	.word	0x00000001


	//----- nvinfo : EIATTR_CBANK_PARAM_SIZE
	.align		4
.L_630:
        /*0040*/ 	.byte	0x03, 0x19
        /*0042*/ 	.short	0x0a00


	//----- nvinfo : EIATTR_PARAM_CBANK
	.align		4
        /*0044*/ 	.byte	0x04, 0x0a
        /*0046*/ 	.short	(.L_632 - .L_631)
	.align		4
.L_631:
        /*0048*/ 	.word	index@(.nv.constant0._ZN7cutlass13device_kernelIN5flash11enable_sm90INS1_16FlashAttnFwdSm90INS1_25CollectiveMainloopFwdSm90ILi2EN4cute5tupleIJNS5_1CILi1EEES8_S8_EEENS6_IJNS7_ILi128EEENS7_ILi96EEENS7_ILi64EEEEEELi256ENS_6half_tEfNS_4arch4Sm90ELb0ELb0ELb0ELb0ELb0ELb0ELb0ELb1ELb0ELb1ELb0ELb0EEENS1_21CollectiveEpilogueFwdINS6_IJSA_NS7_ILi256EEESB_EEES9_SE_SG_Li256ELb0ELb1ELb0ELb0EEENS1_29StaticPersistentTileSchedulerILb0EEEEEEEEEvNT_6ParamsE)
        /*004c*/ 	.short	0x0380
        /*004e*/ 	.short	0x0a00


	//----- nvinfo : EIATTR_SW_WAR
	.align		4
.L_632:
        /*0050*/ 	.byte	0x04, 0x36
        /*0052*/ 	.short	(.L_634 - .L_633)
.L_633:
        /*0054*/ 	.word	0x00000008
.L_634:


//--------------------- .nv.info._ZN7cutlass13device_kernelIN5flash11enable_sm90INS1_16FlashAttnFwdSm90INS1_25CollectiveMainloopFwdSm90ILi2EN4cute5tupleIJNS5_1CILi1EEES8_S8_EEENS6_IJNS7_ILi128EEENS7_ILi96EEENS7_ILi64EEEEEELi256ENS_6half_tEfNS_4arch4Sm90ELb0ELb0ELb0ELb0ELb0ELb0ELb1ELb1ELb0ELb1ELb0ELb0EEENS1_21CollectiveEpilogueFwdINS6_IJSA_NS7_ILi256EEESB_EEES9_SE_SG_Li256ELb0ELb1ELb0ELb0EEENS1_29StaticPersistentTileSchedulerILb0EEEEEEEEEvNT_6ParamsE --------------------------
	.section	.nv.info._ZN7cutlass13device_kernelIN5flash11enable_sm90INS1_16FlashAttnFwdSm90INS1_25CollectiveMainloopFwdSm90ILi2EN4cute5tupleIJNS5_1CILi1EEES8_S8_EEENS6_IJNS7_ILi128EEENS7_ILi96EEENS7_ILi64EEEEEELi256ENS_6half_tEfNS_4arch4Sm90ELb0ELb0ELb0ELb0ELb0ELb0ELb1ELb1ELb0ELb1ELb0ELb0EEENS1_21CollectiveEpilogueFwdINS6_IJSA_NS7_ILi256EEESB_EEES9_SE_SG_Li256ELb0ELb1ELb0ELb0EEENS1_29StaticPersistentTileSchedulerILb0EEEEEEEEEvNT_6ParamsE,"",@"SHT_CUDA_INFO"
	.sectionflags	@""
	.align	4


	//----- nvinfo : EIATTR_CUDA_API_VERSION
	.align		4
        /*0000*/ 	.byte	0x04, 0x37
        /*0002*/ 	.short	(.L_636 - .L_635)
.L_635:
        /*0004*/ 	.word	0x00000082


	//----- nvinfo : EIATTR_KPARAM_INFO
	.align		4
.L_636:
        /*0008*/ 	.byte	0x04, 0x17
        /*000a*/ 	.short	(.L_638 - .L_637)
.L_637:
        /*000c*/ 	.word	0x00000000
        /*0010*/ 	.short	0x0000
        /*0012*/ 	.short	0x0000
        /*0014*/ 	.byte	0x00, 0xf0, 0x01, 0x2c


	//----- nvinfo : EIATTR_SPARSE_MMA_MASK
	.align		4
.L_638:
        /*0018*/ 	.byte	0x03, 0x50
        /*001a*/ 	.short	0x0000


	//----- nvinfo : EIATTR_MAXREG_COUNT
	.align		4
        /*001c*/ 	.byte	0x03, 0x1b
        /*001e*/ 	.short	0x00a8


	//----- nvinfo : EIATTR_MERCURY_ISA_VERSION
	.align		4
        /*0020*/ 	.byte	0x03, 0x5f
        /*0022*/ 	.short	0x0101


	//----- nvinfo : EIATTR_VRC_CTA_INIT_COUNT
	.align		4
        /*0024*/ 	.byte	0x02, 0x4a
	.zero		1
	.zero		1


	//----- nvinfo : EIATTR_EXIT_INSTR_OFFSETS
	.align		4
        /*0028*/ 	.byte	0x04, 0x1c
        /*002a*/ 	.short	(.L_640 - .L_639)


	//   ....[0]....
.L_639:
        /*002c*/ 	.word	0x00000010


	//----- nvinfo : EIATTR_MAX_THREADS
	.align		4
.L_640:
        /*0030*/ 	.byte	0x04, 0x05
        /*0032*/ 	.short	(.L_642 - .L_641)
.L_641:
        /*0034*/ 	.word	0x00000180
        /*0038*/ 	.word	0x00000001
        /*003c*/ 	.word	0x00000001


	//----- nvinfo : EIATTR_CBANK_PARAM_SIZE
	.align		4
.L_642:
        /*0040*/ 	.byte	0x03, 0x19
        /*0042*/ 	.short	0x0b00


	//----- nvinfo : EIATTR_PARAM_CBANK
	.align		4
        /*0044*/ 	.byte	0x04, 0x0a
        /*0046*/ 	.short	(.L_644 - .L_643)
	.align		4
.L_643:
        /*0048*/ 	.word	index@(.nv.constant0._ZN7cutlass13device_kernelIN5flash11enable_sm90INS1_16FlashAttnFwdSm90INS1_25CollectiveMainloopFwdSm90ILi2EN4cute5tupleIJNS5_1CILi1EEES8_S8_EEENS6_IJNS7_ILi128EEENS7_ILi96EEENS7_ILi64EEEEEELi256ENS_6half_tEfNS_4arch4Sm90ELb0ELb0ELb0ELb0ELb0ELb0ELb1ELb1ELb0ELb1ELb0ELb0EEENS1_21CollectiveEpilogueFwdINS6_IJSA_NS7_ILi256EEESB_EEES9_SE_SG_Li256ELb0ELb1ELb0ELb0EEENS1_29StaticPersistentTileSchedulerILb0EEEEEEEEEvNT_6ParamsE)
        /*004c*/ 	.short	0x0380
        /*004e*/ 	.short	0x0b00


	//----- nvinfo : EIATTR_SW_WAR
	.align		4
.L_644:
        /*0050*/ 	.byte	0x04, 0x36
        /*0052*/ 	.short	(.L_646 - .L_645)
.L_645:
        /*0054*/ 	.word	0x00000008
.L_646:


//--------------------- .nv.info._ZN7cutlass13device_kernelIN5flash11enable_sm90INS1_16FlashAttnFwdSm90INS1_25CollectiveMainloopFwdSm90ILi2EN4cute5tupleIJNS5_1CILi1EEES8_S8_EEENS6_IJNS7_ILi128EEENS7_ILi96EEENS7_ILi64EEEEEELi256ENS_6half_tEfNS_4arch4Sm90ELb0ELb0ELb0ELb1ELb0ELb0ELb0ELb1ELb0ELb1ELb0ELb0EEENS1_21CollectiveEpilogueFwdINS6_IJSA_NS7_ILi256EEESB_EEES9_SE_SG_Li256ELb1ELb1ELb0ELb0EEENS1_36VarlenDynamicPersistentTileSchedulerILi128ELi96ELi256ELi128ELb0ELb1ELb1ELb0ELb1ELb1EEEEEEEEEvNT_6ParamsE --------------------------
	.section	.nv.info._ZN7cutlass13device_kernelIN5flash11enable_sm90INS1_16FlashAttnFwdSm90INS1_25CollectiveMainloopFwdSm90ILi2EN4cute5tupleIJNS5_1CILi1EEES8_S8_EEENS6_IJNS7_ILi128EEENS7_ILi96EEENS7_ILi64EEEEEELi256ENS_6half_tEfNS_4arch4Sm90ELb0ELb0ELb0ELb1ELb0ELb0ELb0ELb1ELb0ELb1ELb0ELb0EEENS1_21CollectiveEpilogueFwdINS6_IJSA_NS7_ILi256EEESB_EEES9_SE_SG_Li256ELb1ELb1ELb0ELb0EEENS1_36VarlenDynamicPersistentTileSchedulerILi128ELi96ELi256ELi128ELb0ELb1ELb1ELb0ELb1ELb1EEEEEEEEEvNT_6ParamsE,"",@"SHT_CUDA_INFO"
	.sectionflags	@""
	.align	4


	//----- nvinfo : EIATTR_CUDA_API_VERSION
	.align		4
        /*0000*/ 	.byte	0x04, 0x37
        /*0002*/ 	.short	(.L_648 - .L_647)
.L_647:
        /*0004*/ 	.word	0x00000082


	//----- nvinfo : EIATTR_KPARAM_INFO
	.align		4
.L_648:
        /*0008*/ 	.byte	0x04, 0x17
        /*000a*/ 	.short	(.L_650 - .L_649)
.L_649:
        /*000c*/ 	.word	0x00000000
        /*0010*/ 	.short	0x0000
        /*0012*/ 	.short	0x0000
        /*0014*/ 	.byte	0x00, 0xf0, 0x01, 0x2a


	//----- nvinfo : EIATTR_SPARSE_MMA_MASK
	.align		4
.L_650:
        /*0018*/ 	.byte	0x03, 0x50
        /*001a*/ 	.short	0x0000


	//----- nvinfo : EIATTR_MAXREG_COUNT
	.align		4
        /*001c*/ 	.byte	0x03, 0x1b
        /*001e*/ 	.short	0x00a8


	//----- nvinfo : EIATTR_MERCURY_ISA_VERSION
	.align		4
        /*0020*/ 	.byte	0x03, 0x5f
        /*0022*/ 	.short	0x0101


	//----- nvinfo : EIATTR_VRC_CTA_INIT_COUNT
	.align		4
        /*0024*/ 	.byte	0x02, 0x4a
	.zero		1
	.zero		1


	//----- nvinfo : EIATTR_EXIT_INSTR_OFFSETS
	.align		4
        /*0028*/ 	.byte	0x04, 0x1c
        /*002a*/ 	.short	(.L_652 - .L_651)


	//   ....[0]....
.L_651:
        /*002c*/ 	.word	0x00000010


	//----- nvinfo : EIATTR_MAX_THREADS
	.align		4
.L_652:
        /*0030*/ 	.byte	0x04, 0x05
        /*0032*/ 	.short	(.L_654 - .L_653)
.L_653:
        /*0034*/ 	.word	0x00000180
        /*0038*/ 	.word	0x00000001
        /*003c*/ 	.word	0x00000001


	//----- nvinfo : EIATTR_CBANK_PARAM_SIZE
	.align		4
.L_654:
        /*0040*/ 	.byte	0x03, 0x19
        /*0042*/ 	.short	0x0a80


	//----- nvinfo : EIATTR_PARAM_CBANK
	.align		4
        /*0044*/ 	.byte	0x04, 0x0a
        /*0046*/ 	.short	(.L_656 - .L_655)
	.align		4
.L_655:
        /*0048*/ 	.word	index@(.nv.constant0._ZN7cutlass13device_kernelIN5flash11enable_sm90INS1_16FlashAttnFwdSm90INS1_25CollectiveMainloopFwdSm90ILi2EN4cute5tupleIJNS5_1CILi1EEES8_S8_EEENS6_IJNS7_ILi128EEENS7_ILi96EEENS7_ILi64EEEEEELi256ENS_6half_tEfNS_4arch4Sm90ELb0ELb0ELb0ELb1ELb0ELb0ELb0ELb1ELb0ELb1ELb0ELb0EEENS1_21CollectiveEpilogueFwdINS6_IJSA_NS7_ILi256EEESB_EEES9_SE_SG_Li256ELb1ELb1ELb0ELb0EEENS1_36VarlenDynamicPersistentTileSchedulerILi128ELi96ELi256ELi128ELb0ELb1ELb1ELb0ELb1ELb1EEEEEEEEEvNT_6ParamsE)
        /*004c*/ 	.short	0x0380
        /*004e*/ 	.short	0x0a80


	//----- nvinfo : EIATTR_SW_WAR
	.align		4
.L_656:
        /*0050*/ 	.byte	0x04, 0x36
        /*0052*/ 	.short	(.L_658 - .L_657)
.L_657:
        /*0054*/ 	.word	0x00000008
.L_658:


//--------------------- .nv.info._ZN7cutlass13device_kernelIN5flash11enable_sm90INS1_16FlashAttnFwdSm90INS1_25CollectiveMainloopFwdSm90ILi2EN4cute5tupleIJNS5_1CILi1EEES8_S8_EEENS6_IJNS7_ILi128EEENS7_ILi96EEENS7_ILi64EEEEEELi256ENS_6half_tEfNS_4arch4Sm90ELb0ELb0ELb0ELb1ELb0ELb1ELb0ELb1ELb0ELb1ELb0ELb0EEENS1_21CollectiveEpilogueFwdINS6_IJSA_NS7_ILi256EEESB_EEES9_SE_SG_Li256ELb1ELb1ELb0ELb0EEENS1_36VarlenDynamicPersistentTileSchedulerILi128ELi96ELi256ELi128ELb0ELb1ELb1ELb0ELb1ELb1EEEEEEEEEvNT_6ParamsE --------------------------
	.section	.nv.info._ZN7cutlass13device_kernelIN5flash11enable_sm90INS1_16FlashAttnFwdSm90INS1_25CollectiveMainloopFwdSm90ILi2EN4cute5tupleIJNS5_1CILi1EEES8_S8_EEENS6_IJNS7_ILi128EEENS7_ILi96EEENS7_ILi64EEEEEELi256ENS_6half_tEfNS_4arch4Sm90ELb0ELb0ELb0ELb1ELb0ELb1ELb0ELb1ELb0ELb1ELb0ELb0EEENS1_21CollectiveEpilogueFwdINS6_IJSA_NS7_ILi256EEESB_EEES9_SE_SG_Li256ELb1ELb1ELb0ELb0EEENS1_36VarlenDynamicPersistentTileSchedulerILi128ELi96ELi256ELi128ELb0ELb1ELb1ELb0ELb1ELb1EEEEEEEEEvNT_6ParamsE,"",@"SHT_CUDA_INFO"
	.sectionflags	@""
	.align	4


	//----- nvinfo : EIATTR_CUDA_API_VERSION
	.align		4
        /*0000*/ 	.byte	0x04, 0x37
        /*0002*/ 	.short	(.L_660 - .L_659)
.L_659:
        /*0004*/ 	.word	0x00000082


	//----- nvinfo : EIATTR_KPARAM_INFO
	.align		4
.L_660:
        /*0008*/ 	.byte	0x04, 0x17
        /*000a*/ 	.short	(.L_662 - .L_661)
.L_661:
        /*000c*/ 	.word	0x00000000
        /*0010*/ 	.short	0x0000
        /*0012*/ 	.short	0x0000
        /*0014*/ 	.byte	0x00, 0xf0, 0x01, 0x2a


	//----- nvinfo : EIATTR_SPARSE_MMA_MASK
	.align		4
.L_662:
        /*0018*/ 	.byte	0x03, 0x50
        /*001a*/ 	.short	0x0000


	//----- nvinfo : EIATTR_MAXREG_COUNT
	.align		4
        /*001c*/ 	.byte	0x03, 0x1b
        /*001e*/ 	.short	0x00a8


	//----- nvinfo : EIATTR_MERCURY_ISA_VERSION
	.align		4
        /*0020*/ 	.byte	0x03, 0x5f
        /*0022*/ 	.short	0x0101


	//----- nvinfo : EIATTR_VRC_CTA_INIT_COUNT
	.align		4
        /*0024*/ 	.byte	0x02, 0x4a
	.zero		1
	.zero		1


	//----- nvinfo : EIATTR_EXIT_INSTR_OFFSETS
	.align		4
        /*0028*/ 	.byte	0x04, 0x1c
        /*002a*/ 	.short	(.L_664 - .L_663)


	//   ....[0]....
.L_663:
        /*002c*/ 	.word	0x00000010


	//----- nvinfo : EIATTR_MAX_THREADS
	.align		4
.L_664:
        /*0030*/ 	.byte	0x04, 0x05
        /*0032*/ 	.short	(.L_666 - .L_665)
.L_665:
        /*0034*/ 	.word	0x00000180
        /*0038*/ 	.word	0x00000001
        /*003c*/ 	.word	0x00000001


	//----- nvinfo : EIATTR_CBANK_PARAM_SIZE
	.align		4
.L_666:
        /*0040*/ 	.byte	0x03, 0x19
        /*0042*/ 	.short	0x0a80


	//----- nvinfo : EIATTR_PARAM_CBANK
	.align		4
        /*0044*/ 	.byte	0x04, 0x0a
        /*0046*/ 	.short	(.L_668 - .L_667)
	.align		4
.L_667:
        /*0048*/ 	.word	index@(.nv.constant0._ZN7cutlass13device_kernelIN5flash11enable_sm90INS1_16FlashAttnFwdSm90INS1_25CollectiveMainloopFwdSm90ILi2EN4cute5tupleIJNS5_1CILi1EEES8_S8_EEENS6_IJNS7_ILi128EEENS7_ILi96EEENS7_ILi64EEEEEELi256ENS_6half_tEfNS_4arch4Sm90ELb0ELb0ELb0ELb1ELb0ELb1ELb0ELb1ELb0ELb1ELb0ELb0EEENS1_21CollectiveEpilogueFwdINS6_IJSA_NS7_ILi256EEESB_EEES9_SE_SG_Li256ELb1ELb1ELb0ELb0EEENS1_36VarlenDynamicPersistentTileSchedulerILi128ELi96ELi256ELi128ELb0ELb1ELb1ELb0ELb1ELb1EEEEEEEEEvNT_6ParamsE)
        /*004c*/ 	.short	0x0380
        /*004e*/ 	.short	0x0a80


	//----- nvinfo : EIATTR_SW_WAR
	.align		4
.L_668:
        /*0050*/ 	.byte	0x04, 0x36
        /*0052*/ 	.short	(.L_670 - .L_669)
.L_669:
        /*0054*/ 	.word	0x00000008
.L_670:


//--------------------- .nv.info._ZN7cutlass13device_kernelIN5flash11enable_sm90INS1_16FlashAttnFwdSm90INS1_25CollectiveMainloopFwdSm90ILi2EN4cute5tupleIJNS5_1CILi1EEES8_S8_EEENS6_IJNS7_ILi128EEENS7_ILi96EEENS7_ILi64EEEEEELi256ENS_6half_tEfNS_4arch4Sm90ELb0ELb0ELb0ELb1ELb0ELb0ELb1ELb1ELb0ELb1ELb0ELb0EEENS1_21CollectiveEpilogueFwdINS6_IJSA_NS7_ILi256EEESB_EEES9_SE_SG_Li256ELb1ELb1ELb0ELb0EEENS1_36VarlenDynamicPersistentTileSchedulerILi128ELi96ELi256ELi128ELb0ELb1ELb1ELb0ELb1ELb1EEEEEEEEEvNT_6ParamsE --------------------------
	.section	.nv.info._ZN7cutlass13device_kernelIN5flash11enable_sm90INS1_16FlashAttnFwdSm90INS1_25CollectiveMainloopFwdSm90ILi2EN4cute5tupleIJNS5_1CILi1EEES8_S8_EEENS6_IJNS7_ILi128EEENS7_ILi96EEENS7_ILi64EEEEEELi256ENS_6half_tEfNS_4arch4Sm90ELb0ELb0ELb0ELb1ELb0ELb0ELb1ELb1ELb0ELb1ELb0ELb0EEENS1_21CollectiveEpilogueFwdINS6_IJSA_NS7_ILi256EEESB_EEES9_SE_SG_Li256ELb1ELb1ELb0ELb0EEENS1_36VarlenDynamicPersistentTileSchedulerILi128ELi96ELi256ELi128ELb0ELb1ELb1ELb0ELb1ELb1EEEEEEEEEvNT_6ParamsE,"",@"SHT_CUDA_INFO"
	.sectionflags	@""
	.align	4


	//----- nvinfo : EIATTR_CUDA_API_VERSION
	.align		4
        /*0000*/ 	.byte	0x04, 0x37
        /*0002*/ 	.short	(.L_672 - .L_671)
.L_671:
        /*0004*/ 	.word	0x00000082


	//----- nvinfo : EIATTR_KPARAM_INFO
	.align		4
.L_672:
        /*0008*/ 	.byte	0x04, 0x17
        /*000a*/ 	.short	(.L_674 - .L_673)
.L_673:
        /*000c*/ 	.word	0x00000000
        /*0010*/ 	.short	0x0000
        /*0012*/ 	.short	0x0000
        /*0014*/ 	.byte	0x00, 0xf0, 0x01, 0x2e


	//----- nvinfo : EIATTR_SPARSE_MMA_MASK
	.align		4
.L_674:
        /*0018*/ 	.byte	0x03, 0x50
        /*001a*/ 	.short	0x0000


	//----- nvinfo : EIATTR_MAXREG_COUNT
	.align		4
        /*001c*/ 	.byte	0x03, 0x1b
        /*001e*/ 	.short	0x00a8


	//----- nvinfo : EIATTR_MERCURY_ISA_VERSION
	.align		4
        /*0020*/ 	.byte	0x03, 0x5f
        /*0022*/ 	.short	0x0101


	//----- nvinfo : EIATTR_VRC_CTA_INIT_COUNT
	.align		4
        /*0024*/ 	.byte	0x02, 0x4a
	.zero		1
	.zero		1


	//----- nvinfo : EIATTR_EXIT_INSTR_OFFSETS
	.align		4
        /*0028*/ 	.byte	0x04, 0x1c
        /*002a*/ 	.short	(.L_676 - .L_675)


	//   ....[0]....
.L_675:
        /*002c*/ 	.word	0x00000010


	//----- nvinfo : EIATTR_MAX_THREADS
	.align		4
.L_676:
        /*0030*/ 	.byte	0x04, 0x05
        /*0032*/ 	.short	(.L_678 - .L_677)
.L_677:
        /*0034*/ 	.word	0x00000180
        /*0038*/ 	.word	0x00000001
        /*003c*/ 	.word	0x00000001


	//----- nvinfo : EIATTR_CBANK_PARAM_SIZE
	.align		4
.L_678:
        /*0040*/ 	.byte	0x03, 0x19
        /*0042*/ 	.short	0x0b80


	//----- nvinfo : EIATTR_PARAM_CBANK
	.align		4
        /*0044*/ 	.byte	0x04, 0x0a
        /*0046*/ 	.short	(.L_680 - .L_679)
	.align		4
.L_679:
        /*0048*/ 	.word	index@(.nv.constant0._ZN7cutlass13device_kernelIN5flash11enable_sm90INS1_16FlashAttnFwdSm90INS1_25CollectiveMainloopFwdSm90ILi2EN4cute5tupleIJNS5_1CILi1EEES8_S8_EEENS6_IJNS7_ILi128EEENS7_ILi96EEENS7_ILi64EEEEEELi256ENS_6half_tEfNS_4arch4Sm90ELb0ELb0ELb0ELb1ELb0ELb0ELb1ELb1ELb0ELb1ELb0ELb0EEENS1_21CollectiveEpilogueFwdINS6_IJSA_NS7_ILi256EEESB_EEES9_SE_SG_Li256ELb1ELb1ELb0ELb0EEENS1_36VarlenDynamicPersistentTileSchedulerILi128ELi96ELi256ELi128ELb0ELb1ELb1ELb0ELb1ELb1EEEEEEEEEvNT_6ParamsE)
        /*004c*/ 	.short	0x0380
        /*004e*/ 	.short	0x0b80


	//----- nvinfo : EIATTR_SW_WAR
	.align		4
.L_680:
        /*0050*/ 	.byte	0x04, 0x36
        /*0052*/ 	.short	(.L_682 - .L_681)
.L_681:
        /*0054*/ 	.word	0x00000008
.L_682:


//--------------------- .nv.info._ZN7cutlass13device_kernelIN5flash11enable_sm90INS1_16FlashAttnFwdSm90INS1_25CollectiveMainloopFwdSm90ILi2EN4cute5tupleIJNS5_1CILi1EEES8_S8_EEENS6_IJNS7_ILi128EEENS7_ILi96EEENS7_ILi64EEEEEELi256ENS_6half_tEfNS_4arch4Sm90ELb0ELb0ELb0ELb1ELb0ELb1ELb1ELb1ELb0ELb1ELb0ELb0EEENS1_21CollectiveEpilogueFwdINS6_IJSA_NS7_ILi256EEESB_EEES9_SE_SG_Li256ELb1ELb1ELb0ELb0EEENS1_36VarlenDynamicPersistentTileSchedulerILi128ELi96ELi256ELi128ELb0ELb1ELb1ELb0ELb1ELb1EEEEEEEEEvNT_6ParamsE --------------------------
	.section	.nv.info._ZN7cutlass13device_kernelIN5flash11enable_sm90INS1_16FlashAttnFwdSm90INS1_25CollectiveMainloopFwdSm90ILi2EN4cute5tupleIJNS5_1CILi1EEES8_S8_EEENS6_IJNS7_ILi128EEENS7_ILi96EEENS7_ILi64EEEEEELi256ENS_6half_tEfNS_4arch4Sm90ELb0ELb0ELb0ELb1ELb0ELb1ELb1ELb1ELb0ELb1ELb0ELb0EEENS1_21CollectiveEpilogueFwdINS6_IJSA_NS7_ILi256EEESB_EEES9_SE_SG_Li256ELb1ELb1ELb0ELb0EEENS1_36VarlenDynamicPersistentTileSchedulerILi128ELi96ELi256ELi128ELb0ELb1ELb1ELb0ELb1ELb1EEEEEEEEEvNT_6ParamsE,"",@"SHT_CUDA_INFO"
	.sectionflags	@""
	.align	4


	//----- nvinfo : EIATTR_CUDA_API_VERSION
	.align		4
        /*0000*/ 	.byte	0x04, 0x37
        /*0002*/ 	.short	(.L_684 - .L_683)
.L_683:
        /*0004*/ 	.word	0x00000082


	//----- nvinfo : EIATTR_KPARAM_INFO
	.align		4
.L_684:
        /*0008*/ 	.byte	0x04, 0x17
        /*000a*/ 	.short	(.L_686 - .L_685)
.L_685:
        /*000c*/ 	.word	0x00000000
        /*0010*/ 	.short	0x0000
        /*0012*/ 	.short	0x0000
        /*0014*/ 	.byte	0x00, 0xf0, 0x01, 0x2e


	//----- nvinfo : EIATTR_SPARSE_MMA_MASK
	.align		4
.L_686:
        /*0018*/ 	.byte	0x03, 0x50
        /*001a*/ 	.short	0x0000


	//----- nvinfo : EIATTR_MAXREG_COUNT
	.align		4
        /*001c*/ 	.byte	0x03, 0x1b
        /*001e*/ 	.short	0x00a8


	//----- nvinfo : EIATTR_MERCURY_ISA_VERSION
	.align		4
        /*0020*/ 	.byte	0x03, 0x5f
        /*0022*/ 	.short	0x0101


	//----- nvinfo : EIATTR_VRC_CTA_INIT_COUNT
	.align		4
        /*0024*/ 	.byte	0x02, 0x4a
	.zero		1
	.zero		1


	//----- nvinfo : EIATTR_EXIT_INSTR_OFFSETS
	.align		4
        /*0028*/ 	.byte	0x04, 0x1c
        /*002a*/ 	.short	(.L_688 - .L_687)


	//   ....[0]....
.L_687:
        /*002c*/ 	.word	0x00000010


	//----- nvinfo : EIATTR_MAX_THREADS
	.align		4
.L_688:
        /*0030*/ 	.byte	0x04, 0x05
        /*0032*/ 	.short	(.L_690 - .L_689)
.L_689:
        /*0034*/ 	.word	0x00000180
        /*0038*/ 	.word	0x00000001
        /*003c*/ 	.word	0x00000001


	//----- nvinfo : EIATTR_CBANK_PARAM_SIZE
	.align		4
.L_690:
        /*0040*/ 	.byte	0x03, 0x19
        /*0042*/ 	.short	0x0b80


	//----- nvinfo : EIATTR_PARAM_CBANK
	.align		4
        /*0044*/ 	.byte	0x04, 0x0a
        /*0046*/ 	.short	(.L_692 - .L_691)
	.align		4
.L_691:
        /*0048*/ 	.word	index@(.nv.constant0._ZN7cutlass13device_kernelIN5flash11enable_sm90INS1_16FlashAttnFwdSm90INS1_25CollectiveMainloopFwdSm90ILi2EN4cute5tupleIJNS5_1CILi1EEES8_S8_EEENS6_IJNS7_ILi128EEENS7_ILi96EEENS7_ILi64EEEEEELi256ENS_6half_tEfNS_4arch4Sm90ELb0ELb0ELb0ELb1ELb0ELb1ELb1ELb1ELb0ELb1ELb0ELb0EEENS1_21CollectiveEpilogueFwdINS6_IJSA_NS7_ILi256EEESB_EEES9_SE_SG_Li256ELb1ELb1ELb0ELb0EEENS1_36VarlenDynamicPersistentTileSchedulerILi128ELi96ELi256ELi128ELb0ELb1ELb1ELb0ELb1ELb1EEEEEEEEEvNT_6ParamsE)
        /*004c*/ 	.short	0x0380
        /*004e*/ 	.short	0x0b80


	//----- nvinfo : EIATTR_SW_WAR
	.align		4
.L_692:
        /*0050*/ 	.byte	0x04, 0x36
        /*0052*/ 	.short	(.L_694 - .L_693)
.L_693:
        /*0054*/ 	.word	0x00000008
.L_694:


//--------------------- .nv.info._ZN7cutlass13device_kernelIN5flash11enable_sm90INS1_16FlashAttnFwdSm90INS1_25CollectiveMainloopFwdSm90ILi2EN4cute5tupleIJNS5_1CILi1EEES8_S8_EEENS6_IJNS7_ILi128EEENS7_ILi96EEENS7_ILi64EEEEEELi256ENS_6half_tEfNS_4arch4Sm90ELb0ELb1ELb0ELb0ELb0ELb0ELb0ELb1ELb0ELb1ELb0ELb0EEENS1_21CollectiveEpilogueFwdINS6_IJSA_NS7_ILi256EEESB_EEES9_SE_SG_Li256ELb0ELb1ELb0ELb0EEENS1_30DynamicPersistentTileSchedulerILi256ELi128ELb0ELb1ELb1EEEEEEEEEvNT_6ParamsE --------------------------
	.section	.nv.info._ZN7cutlass13device_kernelIN5flash11enable_sm90INS1_16FlashAttnFwdSm90INS1_25CollectiveMainloopFwdSm90ILi2EN4cute5tupleIJNS5_1CILi1EEES8_S8_EEENS6_IJNS7_ILi128EEENS7_ILi96EEENS7_ILi64EEEEEELi256ENS_6half_tEfNS_4arch4Sm90ELb0ELb1ELb0ELb0ELb0ELb0ELb0ELb1ELb0ELb1ELb0ELb0EEENS1_21CollectiveEpilogueFwdINS6_IJSA_NS7_ILi256EEESB_EEES9_SE_SG_Li256ELb0ELb1ELb0ELb0EEENS1_30DynamicPersistentTileSchedulerILi256ELi128ELb0ELb1ELb1EEEEEEEEEvNT_6ParamsE,"",@"SHT_CUDA_INFO"
	.sectionflags	@""
	.align	4


	//----- nvinfo : EIATTR_CUDA_API_VERSION
	.align		4
        /*0000*/ 	.byte	0x04, 0x37
        /*0002*/ 	.short	(.L_696 - .L_695)
.L_695:
        /*0004*/ 	.word	0x00000082


	//----- nvinfo : EIATTR_KPARAM_INFO
	.align		4
.L_696:
        /*0008*/ 	.byte	0x04, 0x17
        /*000a*/ 	.short	(.L_698 - .L_697)
.L_697:
        /*000c*/ 	.word	0x00000000
        /*0010*/ 	.short	0x0000
        /*0012*/ 	.short	0x0000
        /*0014*/ 	.byte	0x00, 0xf0, 0x01, 0x2a


	//----- nvinfo : EIATTR_SPARSE_MMA_MASK
	.align		4
.L_698:
        /*0018*/ 	.byte	0x03, 0x50
        /*001a*/ 	.short	0x0000


	//----- nvinfo : EIATTR_MAXREG_COUNT
	.align		4
        /*001c*/ 	.byte	0x03, 0x1b
        /*001e*/ 	.short	0x00a8


	//----- nvinfo : EIATTR_MERCURY_ISA_VERSION
	.align		4
        /*0020*/ 	.byte	0x03, 0x5f
        /*0022*/ 	.short	0x0101


	//----- nvinfo : EIATTR_VRC_CTA_INIT_COUNT
	.align		4
        /*0024*/ 	.byte	0x02, 0x4a
	.zero		1
	.zero		1


	//----- nvinfo : EIATTR_EXIT_INSTR_OFFSETS
	.align		4
        /*0028*/ 	.byte	0x04, 0x1c
        /*002a*/ 	.short	(.L_700 - .L_699)


	//   ....[0]....
.L_699:
        /*002c*/ 	.word	0x00000010


	//----- nvinfo : EIATTR_MAX_THREADS
	.align		4
.L_700:
        /*0030*/ 	.byte	0x04, 0x05
        /*0032*/ 	.short	(.L_702 - .L_701)
.L_701:
        /*0034*/ 	.word	0x00000180
        /*0038*/ 	.word	0x00000001
        /*003c*/ 	.word	0x00000001


	//----- nvinfo : EIATTR_CBANK_PARAM_SIZE
	.align		4
.L_702:
        /*0040*/ 	.byte	0x03, 0x19
        /*0042*/ 	.short	0x0a80


	//----- nvinfo : EIATTR_PARAM_CBANK
	.align		4
        /*0044*/ 	.byte	0x04, 0x0a
        /*0046*/ 	.short	(.L_704 - .L_703)
	.align		4
.L_703:
        /*0048*/ 	.word	index@(.nv.constant0._ZN7cutlass13device_kernelIN5flash11enable_sm90INS1_16FlashAttnFwdSm90INS1_25CollectiveMainloopFwdSm90ILi2EN4cute5tupleIJNS5_1CILi1EEES8_S8_EEENS6_IJNS7_ILi128EEENS7_ILi96EEENS7_ILi64EEEEEELi256ENS_6half_tEfNS_4arch4Sm90ELb0ELb1ELb0ELb0ELb0ELb0ELb0ELb1ELb0ELb1ELb0ELb0EEENS1_21CollectiveEpilogueFwdINS6_IJSA_NS7_ILi256EEESB_EEES9_SE_SG_Li256ELb0ELb1ELb0ELb0EEENS1_30DynamicPersistentTileSchedulerILi256ELi128ELb0ELb1ELb1EEEEEEEEEvNT_6ParamsE)
        /*004c*/ 	.short	0x0380
        /*004e*/ 	.short	0x0a80


	//----- nvinfo : EIATTR_SW_WAR
	.align		4
.L_704:
        /*0050*/ 	.byte	0x04, 0x36
        /*0052*/ 	.short	(.L_706 - .L_705)
.L_705:
        /*0054*/ 	.word	0x00000008
.L_706:


//--------------------- .nv.info._ZN7cutlass13device_kernelIN5flash11enable_sm90INS1_16FlashAttnFwdSm90INS1_25CollectiveMainloopFwdSm90ILi2EN4cute5tupleIJNS5_1CILi1EEES8_S8_EEENS6_IJNS7_ILi128EEENS7_ILi96EEENS7_ILi64EEEEEELi256ENS_6half_tEfNS_4arch4Sm90ELb0ELb1ELb0ELb0ELb0ELb0ELb1ELb1ELb0ELb1ELb0ELb0EEENS1_21CollectiveEpilogueFwdINS6_IJSA_NS7_ILi256EEESB_EEES9_SE_SG_Li256ELb0ELb1ELb0ELb0EEENS1_30DynamicPersistentTileSchedulerILi256ELi128ELb0ELb1ELb1EEEEEEEEEvNT_6ParamsE --------------------------
	.section	.nv.info._ZN7cutlass13device_kernelIN5flash11enable_sm90INS1_16FlashAttnFwdSm90INS1_25CollectiveMainloopFwdSm90ILi2EN4cute5tupleIJNS5_1CILi1EEES8_S8_EEENS6_IJNS7_ILi128EEENS7_ILi96EEENS7_ILi64EEEEEELi256ENS_6half_tEfNS_4arch4Sm90ELb0ELb1ELb0ELb0ELb0ELb0ELb1ELb1ELb0ELb1ELb0ELb0EEENS1_21CollectiveEpilogueFwdINS6_IJSA_NS7_ILi256EEESB_EEES9_SE_SG_Li256ELb0ELb1ELb0ELb0EEENS1_30DynamicPersistentTileSchedulerILi256ELi128ELb0ELb1ELb1EEEEEEEEEvNT_6ParamsE,"",@"SHT_CUDA_INFO"
	.sectionflags	@""
	.align	4


	//----- nvinfo : EIATTR_CUDA_API_VERSION
	.align		4
        /*0000*/ 	.byte	0x04, 0x37
        /*0002*/ 	.short	(.L_708 - .L_707)
.L_707:
        /*0004*/ 	.word	0x00000082


	//----- nvinfo : EIATTR_KPARAM_INFO
	.align		4
.L_708:
        /*0008*/ 	.byte	0x04, 0x17
        /*000a*/ 	.short	(.L_710 - .L_709)
.L_709:
        /*000c*/ 	.word	0x00000000
        /*0010*/ 	.short	0x0000
        /*0012*/ 	.short	0x0000
        /*0014*/ 	.byte	0x00, 0xf0, 0x01, 0x2e


	//----- nvinfo : EIATTR_SPARSE_MMA_MASK
	.align		4
.L_710:
        /*0018*/ 	.byte	0x03, 0x50
        /*001a*/ 	.short	0x0000


	//----- nvinfo : EIATTR_MAXREG_COUNT
	.align		4
        /*001c*/ 	.byte	0x03, 0x1b
        /*001e*/ 	.short	0x00a8


	//----- nvinfo : EIATTR_MERCURY_ISA_VERSION
	.align		4
        /*0020*/ 	.byte	0x03, 0x5f
        /*0022*/ 	.short	0x0101


	//----- nvinfo : EIATTR_VRC_CTA_INIT_COUNT
	.align		4
        /*0024*/ 	.byte	0x02, 0x4a
	.zero		1
	.zero		1


	//----- nvinfo : EIATTR_EXIT_INSTR_OFFSETS
	.align		4
        /*0028*/ 	.byte	0x04, 0x1c
        /*002a*/ 	.short	(.L_712 - .L_711)


	//   ....[0]....
.L_711:
        /*002c*/ 	.word	0x00000010


	//----- nvinfo : EIATTR_MAX_THREADS
	.align		4
.L_712:
        /*0030*/ 	.byte	0x04, 0x05
        /*0032*/ 	.short	(.L_714 - .L_713)
.L_713:
        /*0034*/ 	.word	0x00000180
        /*0038*/ 	.word	0x00000001
        /*003c*/ 	.word	0x00000001


	//----- nvinfo : EIATTR_CBANK_PARAM_SIZE
	.align		4
.L_714:
        /*0040*/ 	.byte	0x03, 0x19
        /*0042*/ 	.short	0x0b80


	//----- nvinfo : EIATTR_PARAM_CBANK
	.align		4
        /*0044*/ 	.byte	0x04, 0x0a
        /*0046*/ 	.short	(.L_716 - .L_715)
	.align		4
.L_715:
        /*0048*/ 	.word	index@(.nv.constant0._ZN7cutlass13device_kernelIN5flash11enable_sm90INS1_16FlashAttnFwdSm90INS1_25CollectiveMainloopFwdSm90ILi2EN4cute5tupleIJNS5_1CILi1EEES8_S8_EEENS6_IJNS7_ILi128EEENS7_ILi96EEENS7_ILi64EEEEEELi256ENS_6half_tEfNS_4arch4Sm90ELb0ELb1ELb0ELb0ELb0ELb0ELb1ELb1ELb0ELb1ELb0ELb0EEENS1_21CollectiveEpilogueFwdINS6_IJSA_NS7_ILi256EEESB_EEES9_SE_SG_Li256ELb0ELb1ELb0ELb0EEENS1_30DynamicPersistentTileSchedulerILi256ELi128ELb0ELb1ELb1EEEEEEEEEvNT_6ParamsE)
        /*004c*/ 	.short	0x0380
        /*004e*/ 	.short	0x0b80


	//----- nvinfo : EIATTR_SW_WAR
	.align		4
.L_716:
        /*0050*/ 	.byte	0x04, 0x36
        /*0052*/ 	.short	(.L_718 - .L_717)
.L_717:
        /*0054*/ 	.word	0x00000008
.L_718:


//--------------------- .nv.info._ZN7cutlass13device_kernelIN5flash11enable_sm90INS1_16FlashAttnFwdSm90INS1_25CollectiveMainloopFwdSm90ILi2EN4cute5tupleIJNS5_1CILi1EEES8_S8_EEENS6_IJNS7_ILi128EEENS7_ILi96EEENS7_ILi64EEEEEELi256ENS_6half_tEfNS_4arch4Sm90ELb0ELb1ELb0ELb1ELb0ELb0ELb0ELb1ELb0ELb1ELb0ELb0EEENS1_21CollectiveEpilogueFwdINS6_IJSA_NS7_ILi256EEESB_EEES9_SE_SG_Li256ELb1ELb1ELb0ELb0EEENS1_36VarlenDynamicPersistentTileSchedulerILi128ELi96ELi256ELi128ELb0ELb1ELb1ELb1ELb0ELb1EEEEEEEEEvNT_6ParamsE --------------------------
	.section	.nv.info._ZN7cutlass13device_kernelIN5flash11enable_sm90INS1_16FlashAttnFwdSm90INS1_25CollectiveMainloopFwdSm90ILi2EN4cute5tupleIJNS5_1CILi1EEES8_S8_EEENS6_IJNS7_ILi128EEENS7_ILi96EEENS7_ILi64EEEEEELi256ENS_6half_tEfNS_4arch4Sm90ELb0ELb1ELb0ELb1ELb0ELb0ELb0ELb1ELb0ELb1ELb0ELb0EEENS1_21CollectiveEpilogueFwdINS6_IJSA_NS7_ILi256EEESB_EEES9_SE_SG_Li256ELb1ELb1ELb0ELb0EEENS1_36VarlenDynamicPersistentTileSchedulerILi128ELi96ELi256ELi128ELb0ELb1ELb1ELb1ELb0ELb1EEEEEEEEEvNT_6ParamsE,"",@"SHT_CUDA_INFO"
	.sectionflags	@""
	.align	4


	//----- nvinfo : EIATTR_CUDA_API_VERSION
	.align		4
        /*0000*/ 	.byte	0x04, 0x37
        /*0002*/ 	.short	(.L_720 - .L_719)
.L_719:
        /*0004*/ 	.word	0x00000082


	//----- nvinfo : EIATTR_KPARAM_INFO
	.align		4
.L_720:
        /*0008*/ 	.byte	0x04, 0x17
        /*000a*/ 	.short	(.L_722 - .L_721)
.L_721:
        /*000c*/ 	.word	0x00000000
        /*0010*/ 	.short	0x0000
        /*0012*/ 	.short	0x0000
        /*0014*/ 	.byte	0x00, 0xf0, 0x01, 0x2a


	//----- nvinfo : EIATTR_SPARSE_MMA_MASK
	.align		4
.L_722:
        /*0018*/ 	.byte	0x03, 0x50
        /*001a*/ 	.short	0x0000


	//----- nvinfo : EIATTR_MAXREG_COUNT
	.align		4
        /*001c*/ 	.byte	0x03, 0x1b
        /*001e*/ 	.short	0x00a8


	//----- nvinfo : EIATTR_MERCURY_ISA_VERSION
	.align		4
        /*0020*/ 	.byte	0x03, 0x5f
        /*0022*/ 	.short	0x0101


	//----- nvinfo : EIATTR_VRC_CTA_INIT_COUNT
	.align		4
        /*0024*/ 	.byte	0x02, 0x4a
	.zero		1
	.zero		1


	//----- nvinfo : EIATTR_EXIT_INSTR_OFFSETS
	.align		4
        /*0028*/ 	.byte	0x04, 0x1c
        /*002a*/ 	.short	(.L_724 - .L_723)


	//   ....[0]....
.L_723:
        /*002c*/ 	.word	0x00000010


	//----- nvinfo : EIATTR_MAX_THREADS
	.align		4
.L_724:
        /*0030*/ 	.byte	0x04, 0x05
        /*0032*/ 	.short	(.L_726 - .L_725)
.L_725:
        /*0034*/ 	.word	0x00000180
        /*0038*/ 	.word	0x00000001
        /*003c*/ 	.word	0x00000001


	//----- nvinfo : EIATTR_CBANK_PARAM_SIZE
	.align		4
.L_726:
        /*0040*/ 	.byte	0x03, 0x19
        /*0042*/ 	.short	0x0a80


	//----- nvinfo : EIATTR_PARAM_CBANK
	.align		4
        /*0044*/ 	.byte	0x04, 0x0a
        /*0046*/ 	.short	(.L_728 - .L_727)
	.align		4
.L_727:
        /*0048*/ 	.word	index@(.nv.constant0._ZN7cutlass13device_kernelIN5flash11enable_sm90INS1_16FlashAttnFwdSm90INS1_25CollectiveMainloopFwdSm90ILi2EN4cute5tupleIJNS5_1CILi1EEES8_S8_EEENS6_IJNS7_ILi128EEENS7_ILi96EEENS7_ILi64EEEEEELi256ENS_6half_tEfNS_4arch4Sm90ELb0ELb1ELb0ELb1ELb0ELb0ELb0ELb1ELb0ELb1ELb0ELb0EEENS1_21CollectiveEpilogueFwdINS6_IJSA_NS7_ILi256EEESB_EEES9_SE_SG_Li256ELb1ELb1ELb0ELb0EEENS1_36VarlenDynamicPersistentTileSchedulerILi128ELi96ELi256ELi128ELb0ELb1ELb1ELb1ELb0ELb1EEEEEEEEEvNT_6ParamsE)
        /*004c*/ 	.short	0x0380
        /*004e*/ 	.short	0x0a80


	//----- nvinfo : EIATTR_SW_WAR
	.align		4
.L_728:
        /*0050*/ 	.byte	0x04, 0x36
        /*0052*/ 	.short	(.L_730 - .L_729)
.L_729:
        /*0054*/ 	.word	0x00000008
.L_730:


//--------------------- .nv.info._ZN7cutlass13device_kernelIN5flash11enable_sm90INS1_16FlashAttnFwdSm90INS1_25CollectiveMainloopFwdSm90ILi2EN4cute5tupleIJNS5_1CILi1EEES8_S8_EEENS6_IJNS7_ILi128EEENS7_ILi96EEENS7_ILi64EEEEEELi256ENS_6half_tEfNS_4arch4Sm90ELb0ELb1ELb0ELb1ELb0ELb1ELb0ELb1ELb0ELb1ELb0ELb0EEENS1_21CollectiveEpilogueFwdINS6_IJSA_NS7_ILi256EEESB_EEES9_SE_SG_Li256ELb1ELb1ELb0ELb0EEENS1_36VarlenDynamicPersistentTileSchedulerILi128ELi96ELi256ELi128ELb0ELb1ELb1ELb1ELb0ELb1EEEEEEEEEvNT_6ParamsE --------------------------
	.section	.nv.info._ZN7cutlass13device_kernelIN5flash11enable_sm90INS1_16FlashAttnFwdSm90INS1_25CollectiveMainloopFwdSm90ILi2EN4cute5tupleIJNS5_1CILi1EEES8_S8_EEENS6_IJNS7_ILi128EEENS7_ILi96EEENS7_ILi64EEEEEELi256ENS_6half_tEfNS_4arch4Sm90ELb0ELb1ELb0ELb1ELb0ELb1ELb0ELb1ELb0ELb1ELb0ELb0EEENS1_21CollectiveEpilogueFwdINS6_IJSA_NS7_ILi256EEESB_EEES9_SE_SG_Li256ELb1ELb1ELb0ELb0EEENS1_36VarlenDynamicPersistentTileSchedulerILi128ELi96ELi256ELi128ELb0ELb1ELb1ELb1ELb0ELb1EEEEEEEEEvNT_6ParamsE,"",@"SHT_CUDA_INFO"
	.sectionflags	@""
	.align	4


	//----- nvinfo : EIATTR_CUDA_API_VERSION
	.align		4
        /*0000*/ 	.byte	0x04, 0x37
        /*0002*/ 	.short	(.L_732 - .L_731)
.L_731:
        /*0004*/ 	.word	0x00000082


	//----- nvinfo : EIATTR_KPARAM_INFO
	.align		4
.L_732:
        /*0008*/ 	.byte	0x04, 0x17
        /*000a*/ 	.short	(.L_734 - .L_733)
.L_733:
        /*000c*/ 	.word	0x00000000
        /*0010*/ 	.short	0x0000
        /*0012*/ 	.short	0x0000
        /*0014*/ 	.byte	0x00, 0xf0, 0x01, 0x2a


	//----- nvinfo : EIATTR_SPARSE_MMA_MASK
	.align		4
.L_734:
        /*0018*/ 	.byte	0x03, 0x50
        /*001a*/ 	.short	0x0000


	//----- nvinfo : EIATTR_MAXREG_COUNT
	.align		4
        /*001c*/ 	.byte	0x03, 0x1b
        /*001e*/ 	.short	0x00a8


	//----- nvinfo : EIATTR_MERCURY_ISA_VERSION
	.align		4
        /*0020*/ 	.byte	0x03, 0x5f
        /*0022*/ 	.short	0x0101


	//----- nvinfo : EIATTR_VRC_CTA_INIT_COUNT
	.align		4
        /*0024*/ 	.byte	0x02, 0x4a
	.zero		1
	.zero		1


	//----- nvinfo : EIATTR_EXIT_INSTR_OFFSETS
	.align		4
        /*0028*/ 	.byte	0x04, 0x1c
        /*002a*/ 	.short	(.L_736 - .L_735)


	//   ....[0]....
.L_735:
        /*002c*/ 	.word	0x00000010


	//----- nvinfo : EIATTR_MAX_THREADS
	.align		4
.L_736:
        /*0030*/ 	.byte	0x04, 0x05
        /*0032*/ 	.short	(.L_738 - .L_737)
.L_737:
        /*0034*/ 	.word	0x00000180
        /*0038*/ 	.word	0x00000001
        /*003c*/ 	.word	0x00000001


	//----- nvinfo : EIATTR_CBANK_PARAM_SIZE
	.align		4
.L_738:
        /*0040*/ 	.byte	0x03, 0x19
        /*0042*/ 	.short	0x0a80


	//----- nvinfo : EIATTR_PARAM_CBANK
	.align		4
        /*0044*/ 	.byte	0x04, 0x0a
        /*0046*/ 	.short	(.L_740 - .L_739)
	.align		4
.L_739:
        /*0048*/ 	.word	index@(.nv.constant0._ZN7cutlass13device_kernelIN5flash11enable_sm90INS1_16FlashAttnFwdSm90INS1_25CollectiveMainloopFwdSm90ILi2EN4cute5tupleIJNS5_1CILi1EEES8_S8_EEENS6_IJNS7_ILi128EEENS7_ILi96EEENS7_ILi64EEEEEELi256ENS_6half_tEfNS_4arch4Sm90ELb0ELb1ELb0ELb1ELb0ELb1ELb0ELb1ELb0ELb1ELb0ELb0EEENS1_21CollectiveEpilogueFwdINS6_IJSA_NS7_ILi256EEESB_EEES9_SE_SG_Li256ELb1ELb1ELb0ELb0EEENS1_36VarlenDynamicPersistentTileSchedulerILi128ELi96ELi256ELi128ELb0ELb1ELb1ELb1ELb0ELb1EEEEEEEEEvNT_6ParamsE)
        /*004c*/ 	.short	0x0380
        /*004e*/ 	.short	0x0a80


	//----- nvinfo : EIATTR_SW_WAR
	.align		4
.L_740:
        /*0050*/ 	.byte	0x04, 0x36
        /*0052*/ 	.short	(.L_742 - .L_741)
.L_741:
        /*0054*/ 	.word	0x00000008
.L_742:


//--------------------- .nv.info._ZN7cutlass13device_kernelIN5flash11enable_sm90INS1_16FlashAttnFwdSm90INS1_25CollectiveMainloopFwdSm90ILi2EN4cute5tupleIJNS5_1CILi1EEES8_S8_EEENS6_IJNS7_ILi128EEENS7_ILi96EEENS7_ILi64EEEEEELi256ENS_6half_tEfNS_4arch4Sm90ELb0ELb1ELb0ELb1ELb0ELb0ELb1ELb1ELb0ELb1ELb0ELb0EEENS1_21CollectiveEpilogueFwdINS6_IJSA_NS7_ILi256EEESB_EEES9_SE_SG_Li256ELb1ELb1ELb0ELb0EEENS1_36VarlenDynamicPersistentTileSchedulerILi128ELi96ELi256ELi128ELb0ELb1ELb1ELb1ELb0ELb1EEEEEEEEEvNT_6ParamsE --------------------------
	.section	.nv.info._ZN7cutlass13device_kernelIN5flash11enable_sm90INS1_16FlashAttnFwdSm90INS1_25CollectiveMainloopFwdSm90ILi2EN4cute5tupleIJNS5_1CILi1EEES8_S8_EEENS6_IJNS7_ILi128EEENS7_ILi96EEENS7_ILi64EEEEEELi256ENS_6half_tEfNS_4arch4Sm90ELb0ELb1ELb0ELb1ELb0ELb0ELb1ELb1ELb0ELb1ELb0ELb0EEENS1_21CollectiveEpilogueFwdINS6_IJSA_NS7_ILi256EEESB_EEES9_SE_SG_Li256ELb1ELb1ELb0ELb0EEENS1_36VarlenDynamicPersistentTileSchedulerILi128ELi96ELi256ELi128ELb0ELb1ELb1ELb1ELb0ELb1EEEEEEEEEvNT_6ParamsE,"",@"SHT_CUDA_INFO"
	.sectionflags	@""
	.align	4


	//----- nvinfo : EIATTR_CUDA_API_VERSION
	.align		4
        /*0000*/ 	.byte	0x04, 0x37
        /*0002*/ 	.short	(.L_744 - .L_743)
.L_743:
        /*0004*/ 	.word	0x00000082


	//----- nvinfo : EIATTR_KPARAM_INFO
	.align		4
.L_744:
        /*0008*/ 	.byte	0x04, 0x17
        /*000a*/ 	.short	(.L_746 - .L_745)
.L_745:
        /*000c*/ 	.word	0x00000000
        /*0010*/ 	.short	0x0000
        /*0012*/ 	.short	0x0000
        /*0014*/ 	.byte	0x00, 0xf0, 0x01, 0x2e


	//----- nvinfo : EIATTR_SPARSE_MMA_MASK
	.align		4
.L_746:
        /*0018*/ 	.byte	0x03, 0x50
        /*001a*/ 	.short	0x0000


	//----- nvinfo : EIATTR_MAXREG_COUNT
	.align		4
        /*001c*/ 	.byte	0x03, 0x1b
        /*001e*/ 	.short	0x00a8


	//----- nvinfo : EIATTR_MERCURY_ISA_VERSION
	.align		4
        /*0020*/ 	.byte	0x03, 0x5f
        /*0022*/ 	.short	0x0101


	//----- nvinfo : EIATTR_VRC_CTA_INIT_COUNT
	.align		4
        /*0024*/ 	.byte	0x02, 0x4a
	.zero		1
	.zero		1


	//----- nvinfo : EIATTR_EXIT_INSTR_OFFSETS
	.align		4
        /*0028*/ 	.byte	0x04, 0x1c
        /*002a*/ 	.short	(.L_748 - .L_747)


	//   ....[0]....
.L_747:
        /*002c*/ 	.word	0x00000010


	//----- nvinfo : EIATTR_MAX_THREADS
	.align		4
.L_748:
        /*0030*/ 	.byte	0x04, 0x05
        /*0032*/ 	.short	(.L_750 - .L_749)
.L_749:
        /*0034*/ 	.word	0x00000180
        /*0038*/ 	.word	0x00000001
        /*003c*/ 	.word	0x00000001


	//----- nvinfo : EIATTR_CBANK_PARAM_SIZE
	.align		4
.L_750:
        /*0040*/ 	.byte	0x03, 0x19
        /*0042*/ 	.short	0x0b80


	//----- nvinfo : EIATTR_PARAM_CBANK
	.align		4
        /*0044*/ 	.byte	0x04, 0x0a
        /*0046*/ 	.short	(.L_752 - .L_751)
	.align		4
.L_751:
        /*0048*/ 	.word	index@(.nv.constant0._ZN7cutlass13device_kernelIN5flash11enable_sm90INS1_16FlashAttnFwdSm90INS1_25CollectiveMainloopFwdSm90ILi2EN4cute5tupleIJNS5_1CILi1EEES8_S8_EEENS6_IJNS7_ILi128EEENS7_ILi96EEENS7_ILi64EEEEEELi256ENS_6half_tEfNS_4arch4Sm90ELb0ELb1ELb0ELb1ELb0ELb0ELb1ELb1ELb0ELb1ELb0ELb0EEENS1_21CollectiveEpilogueFwdINS6_IJSA_NS7_ILi256EEESB_EEES9_SE_SG_Li256ELb1ELb1ELb0ELb0EEENS1_36VarlenDynamicPersistentTileSchedulerILi128ELi96ELi256ELi128ELb0ELb1ELb1ELb1ELb0ELb1EEEEEEEEEvNT_6ParamsE)
        /*004c*/ 	.short	0x0380
        /*004e*/ 	.short	0x0b80


	//----- nvinfo : EIATTR_SW_WAR
	.align		4
.L_752:
        /*0050*/ 	.byte	0x04, 0x36
        /*0052*/ 	.short	(.L_754 - .L_753)
.L_753:
        /*0054*/ 	.word	0x00000008
.L_754:


//--------------------- .nv.info._ZN7cutlass13device_kernelIN5flash11enable_sm90INS1_16FlashAttnFwdSm90INS1_25CollectiveMainloopFwdSm90ILi2EN4cute5tupleIJNS5_1CILi1EEES8_S8_EEENS6_IJNS7_ILi128EEENS7_ILi96EEENS7_ILi64EEEEEELi256ENS_6half_tEfNS_4arch4Sm90ELb0ELb1ELb0ELb1ELb0ELb1ELb1ELb1ELb0ELb1ELb0ELb0EEENS1_21CollectiveEpilogueFwdINS6_IJSA_NS7_ILi256EEESB_EEES9_SE_SG_Li256ELb1ELb1ELb0ELb0EEENS1_36VarlenDynamicPersistentTileSchedulerILi128ELi96ELi256ELi128ELb0ELb1ELb1ELb1ELb0ELb1EEEEEEEEEvNT_6ParamsE --------------------------
	.section	.nv.info._ZN7cutlass13device_kernelIN5flash11enable_sm90INS1_16FlashAttnFwdSm90INS1_25CollectiveMainloopFwdSm90ILi2EN4cute5tupleIJNS5_1CILi1EEES8_S8_EEENS6_IJNS7_ILi128EEENS7_ILi96EEENS7_ILi64EEEEEELi256ENS_6half_tEfNS_4arch4Sm90ELb0ELb1ELb0ELb1ELb0ELb1ELb1ELb1ELb0ELb1ELb0ELb0EEENS1_21CollectiveEpilogueFwdINS6_IJSA_NS7_ILi256EEESB_EEES9_SE_SG_Li256ELb1ELb1ELb0ELb0EEENS1_36VarlenDynamicPersistentTileSchedulerILi128ELi96ELi256ELi128ELb0ELb1ELb1ELb1ELb0ELb1EEEEEEEEEvNT_6ParamsE,"",@"SHT_CUDA_INFO"
	.sectionflags	@""
	.align	4


	//----- nvinfo : EIATTR_CUDA_API_VERSION
	.align		4
        /*0000*/ 	.byte	0x04, 0x37
        /*0002*/ 	.short	(.L_756 - .L_755)
.L_755:
        /*0004*/ 	.word	0x00000082


	//----- nvinfo : EIATTR_KPARAM_INFO
	.align		4
.L_756:
        /*0008*/ 	.byte	0x04, 0x17
        /*000a*/ 	.short	(.L_758 - .L_757)
.L_757:
        /*000c*/ 	.word	0x00000000
        /*0010*/ 	.short	0x0000
        /*0012*/ 	.short	0x0000
        /*0014*/ 	.byte	0x00, 0xf0, 0x01, 0x2e


	//----- nvinfo : EIATTR_SPARSE_MMA_MASK
	.align		4
.L_758:
        /*0018*/ 	.byte	0x03, 0x50
        /*001a*/ 	.short	0x0000


	//----- nvinfo : EIATTR_MAXREG_COUNT
	.align		4
        /*001c*/ 	.byte	0x03, 0x1b
        /*001e*/ 	.short	0x00a8


	//----- nvinfo : EIATTR_MERCURY_ISA_VERSION
	.align		4
        /*0020*/ 	.byte	0x03, 0x5f
        /*0022*/ 	.short	0x0101


	//----- nvinfo : EIATTR_VRC_CTA_INIT_COUNT
	.align		4
        /*0024*/ 	.byte	0x02, 0x4a
	.zero		1
	.zero		1


	//----- nvinfo : EIATTR_EXIT_INSTR_OFFSETS
	.align		4
        /*0028*/ 	.byte	0x04, 0x1c
        /*002a*/ 	.short	(.L_760 - .L_759)


	//   ....[0]....
.L_759:
        /*002c*/ 	.word	0x00000010


	//----- nvinfo : EIATTR_MAX_THREADS
	.align		4
.L_760:
        /*0030*/ 	.byte	0x04, 0x05
        /*0032*/ 	.short	(.L_762 - .L_761)
.L_761:
        /*0034*/ 	.word	0x00000180
        /*0038*/ 	.word	0x00000001
        /*003c*/ 	.word	0x00000001


	//----- nvinfo : EIATTR_CBANK_PARAM_SIZE
	.align		4
.L_762:
        /*0040*/ 	.byte	0x03, 0x19
        /*0042*/ 	.short	0x0b80


	//----- nvinfo : EIATTR_PARAM_CBANK
	.align		4
        /*0044*/ 	.byte	0x04, 0x0a
        /*0046*/ 	.short	(.L_764 - .L_763)
	.align		4
.L_763:
        /*0048*/ 	.word	index@(.nv.constant0._ZN7cutlass13device_kernelIN5flash11enable_sm90INS1_16FlashAttnFwdSm90INS1_25CollectiveMainloopFwdSm90ILi2EN4cute5tupleIJNS5_1CILi1EEES8_S8_EEENS6_IJNS7_ILi128EEENS7_ILi96EEENS7_ILi64EEEEEELi256ENS_6half_tEfNS_4arch4Sm90ELb0ELb1ELb0ELb1ELb0ELb1ELb1ELb1ELb0ELb1ELb0ELb0EEENS1_21CollectiveEpilogueFwdINS6_IJSA_NS7_ILi256EEESB_EEES9_SE_SG_Li256ELb1ELb1ELb0ELb0EEENS1_36VarlenDynamicPersistentTileSchedulerILi128ELi96ELi256ELi128ELb0ELb1ELb1ELb1ELb0ELb1EEEEEEEEEvNT_6ParamsE)
        /*004c*/ 	.short	0x0380
        /*004e*/ 	.short	0x0b80


	//----- nvinfo : EIATTR_SW_WAR
	.align		4
.L_764:
        /*0050*/ 	.byte	0x04, 0x36
        /*0052*/ 	.short	(.L_766 - .L_765)
.L_765:
        /*0054*/ 	.word	0x00000008
.L_766:


//--------------------- .nv.info._ZN7cutlass13device_kernelIN5flash11enable_sm90INS1_16FlashAttnFwdSm90INS1_25CollectiveMainloopFwdSm90ILi2EN4cute5tupleIJNS5_1CILi1EEES8_S8_EEENS6_IJNS7_ILi128EEENS7_ILi96EEENS7_ILi64EEEEEELi256ENS_6half_tEfNS_4arch4Sm90ELb1ELb0ELb0ELb0ELb0ELb0ELb0ELb1ELb0ELb1ELb0ELb0EEENS1_21CollectiveEpilogueFwdINS6_IJSA_NS7_ILi256EEESB_EEES9_SE_SG_Li256ELb0ELb1ELb0ELb0EEENS1_30DynamicPersistentTileSchedulerILi256ELi128ELb0ELb1ELb1EEEEEEEEEvNT_6ParamsE --------------------------
	.section	.nv.info._ZN7cutlass13device_kernelIN5flash11enable_sm90INS1_16FlashAttnFwdSm90INS1_25CollectiveMainloopFwdSm90ILi2EN4cute5tupleIJNS5_1CILi1EEES8_S8_EEENS6_IJNS7_ILi128EEENS7_ILi96EEENS7_ILi64EEEEEELi256ENS_6half_tEfNS_4arch4Sm90ELb1ELb0ELb0ELb0ELb0ELb0ELb0ELb1ELb0ELb1ELb0ELb0EEENS1_21CollectiveEpilogueFwdINS6_IJSA_NS7_ILi256EEESB_EEES9_SE_SG_Li256ELb0ELb1ELb0ELb0EEENS1_30DynamicPersistentTileSchedulerILi256ELi128ELb0ELb1ELb1EEEEEEEEEvNT_6ParamsE,"",@"SHT_CUDA_INFO"
	.sectionflags	@""
	.align	4


	//----- nvinfo : EIATTR_CUDA_API_VERSION
	.align		4
        /*0000*/ 	.byte	0x04, 0x37
        /*0002*/ 	.short	(.L_768 - .L_767)
.L_767:
        /*0004*/ 	.word	0x00000082


	//----- nvinfo : EIATTR_KPARAM_INFO
	.align		4
.L_768:
        /*0008*/ 	.byte	0x04, 0x17
        /*000a*/ 	.short	(.L_770 - .L_769)
.L_769:
        /*000c*/ 	.word	0x00000000
        /*0010*/ 	.short	0x0000
        /*0012*/ 	.short	0x0000
        /*0014*/ 	.byte	0x00, 0xf0, 0x01, 0x2a


	//----- nvinfo : EIATTR_SPARSE_MMA_MASK
	.align		4
.L_770:
        /*0018*/ 	.byte	0x03, 0x50
        /*001a*/ 	.short	0x0000


	//----- nvinfo : EIATTR_MAXREG_COUNT
	.align		4
        /*001c*/ 	.byte	0x03, 0x1b
        /*001e*/ 	.short	0x00a8


	//----- nvinfo : EIATTR_MERCURY_ISA_VERSION
	.align		4
        /*0020*/ 	.byte	0x03, 0x5f
        /*0022*/ 	.short	0x0101


	//----- nvinfo : EIATTR_VRC_CTA_INIT_COUNT
	.align		4
        /*0024*/ 	.byte	0x02, 0x4a
	.zero		1
	.zero		1


	//----- nvinfo : EIATTR_EXIT_INSTR_OFFSETS
	.align		4
        /*0028*/ 	.byte	0x04, 0x1c
        /*002a*/ 	.short	(.L_772 - .L_771)


	//   ....[0]....
.L_771:
        /*002c*/ 	.word	0x00000010


	//----- nvinfo : EIATTR_MAX_THREADS
	.align		4
.L_772:
        /*0030*/ 	.byte	0x04, 0x05
        /*0032*/ 	.short	(.L_774 - .L_773)
.L_773:
        /*0034*/ 	.word	0x00000180
        /*0038*/ 	.word	0x00000001
        /*003c*/ 	.word	0x00000001


	//----- nvinfo : EIATTR_CBANK_PARAM_SIZE
	.align		4
.L_774:
        /*0040*/ 	.byte	0x03, 0x19
        /*0042*/ 	.short	0x0a80


	//----- nvinfo : EIATTR_PARAM_CBANK
	.align		4
        /*0044*/ 	.byte	0x04, 0x0a
        /*0046*/ 	.short	(.L_776 - .L_775)
	.align		4
.L_775:
        /*0048*/ 	.word	index@(.nv.constant0._ZN7cutlass13device_kernelIN5flash11enable_sm90INS1_16FlashAttnFwdSm90INS1_25CollectiveMainloopFwdSm90ILi2EN4cute5tupleIJNS5_1CILi1EEES8_S8_EEENS6_IJNS7_ILi128EEENS7_ILi96EEENS7_ILi64EEEEEELi256ENS_6half_tEfNS_4arch4Sm90ELb1ELb0ELb0ELb0ELb0ELb0ELb0ELb1ELb0ELb1ELb0ELb0EEENS1_21CollectiveEpilogueFwdINS6_IJSA_NS7_ILi256EEESB_EEES9_SE_SG_Li256ELb0ELb1ELb0ELb0EEENS1_30DynamicPersistentTileSchedulerILi256ELi128ELb0ELb1ELb1EEEEEEEEEvNT_6ParamsE)
        /*004c*/ 	.short	0x0380
        /*004e*/ 	.short	0x0a80


	//----- nvinfo : EIATTR_SW_WAR
	.align		4
.L_776:
        /*0050*/ 	.byte	0x04, 0x36
        /*0052*/ 	.short	(.L_778 - .L_777)
.L_777:
        /*0054*/ 	.word	0x00000008
.L_778:


//--------------------- .nv.info._ZN7cutlass13device_kernelIN5flash11enable_sm90INS1_16FlashAttnFwdSm90INS1_25CollectiveMainloopFwdSm90ILi2EN4cute5tupleIJNS5_1CILi1EEES8_S8_EEENS6_IJNS7_ILi128EEENS7_ILi96EEENS7_ILi64EEEEEELi256ENS_6half_tEfNS_4arch4Sm90ELb1ELb0ELb0ELb0ELb0ELb0ELb1ELb1ELb0ELb1ELb0ELb0EEENS1_21CollectiveEpilogueFwdINS6_IJSA_NS7_ILi256EEESB_EEES9_SE_SG_Li256ELb0ELb1ELb0ELb0EEENS1_30DynamicPersistentTileSchedulerILi256ELi128ELb0ELb1ELb1EEEEEEEEEvNT_6ParamsE --------------------------
	.section	.nv.info._ZN7cutlass13device_kernelIN5flash11enable_sm90INS1_16FlashAttnFwdSm90INS1_25CollectiveMainloopFwdSm90ILi2EN4cute5tupleIJNS5_1CILi1EEES8_S8_EEENS6_IJNS7_ILi128EEENS7_ILi96EEENS7_ILi64EEEEEELi256ENS_6half_tEfNS_4arch4Sm90ELb1ELb0ELb0ELb0ELb0ELb0ELb1ELb1ELb0ELb1ELb0ELb0EEENS1_21CollectiveEpilogueFwdINS6_IJSA_NS7_ILi256EEESB_EEES9_SE_SG_Li256ELb0ELb1ELb0ELb0EEENS1_30DynamicPersistentTileSchedulerILi256ELi128ELb0ELb1ELb1EEEEEEEEEvNT_6ParamsE,"",@"SHT_CUDA_INFO"
	.sectionflags	@""
	.align	4


	//----- nvinfo : EIATTR_CUDA_API_VERSION
	.align		4
        /*0000*/ 	.byte	0x04, 0x37
        /*0002*/ 	.short	(.L_780 - .L_779)
.L_779:
        /*0004*/ 	.word	0x00000082


	//----- nvinfo : EIATTR_KPARAM_INFO
	.align		4
.L_780:
        /*0008*/ 	.byte	0x04, 0x17
        /*000a*/ 	.short	(.L_782 - .L_781)
.L_781:
        /*000c*/ 	.word	0x00000000
        /*0010*/ 	.short	0x0000
        /*0012*/ 	.short	0x0000
        /*0014*/ 	.byte	0x00, 0xf0, 0x01, 0x2e


	//----- nvinfo : EIATTR_SPARSE_MMA_MASK
	.align		4
.L_782:
        /*0018*/ 	.byte	0x03, 0x50
        /*001a*/ 	.short	0x0000


	//----- nvinfo : EIATTR_MAXREG_COUNT
	.align		4
        /*001c*/ 	.byte	0x03, 0x1b
        /*001e*/ 	.short	0x00a8


	//----- nvinfo : EIATTR_MERCURY_ISA_VERSION
	.align		4
        /*0020*/ 	.byte	0x03, 0x5f
        /*0022*/ 	.short	0x0101


	//----- nvinfo : EIATTR_VRC_CTA_INIT_COUNT
	.align		4
        /*0024*/ 	.byte	0x02, 0x4a
	.zero		1
	.zero		1


	//----- nvinfo : EIATTR_EXIT_INSTR_OFFSETS
	.align		4
        /*0028*/ 	.byte	0x04, 0x1c
        /*002a*/ 	.short	(.L_784 - .L_783)


	//   ....[0]....
.L_783:
        /*002c*/ 	.word	0x00000010


	//----- nvinfo : EIATTR_MAX_THREADS
	.align		4
.L_784:
        /*0030*/ 	.byte	0x04, 0x05
        /*0032*/ 	.short	(.L_786 - .L_785)
.L_785:
        /*0034*/ 	.word	0x00000180
        /*0038*/ 	.word	0x00000001
        /*003c*/ 	.word	0x00000001


	//----- nvinfo : EIATTR_CBANK_PARAM_SIZE
	.align		4
.L_786:
        /*0040*/ 	.byte	0x03, 0x19
        /*0042*/ 	.short	0x0b80


	//----- nvinfo : EIATTR_PARAM_CBANK
	.align		4
        /*0044*/ 	.byte	0x04, 0x0a
        /*0046*/ 	.short	(.L_788 - .L_787)
	.align		4
.L_787:
        /*0048*/ 	.word	index@(.nv.constant0._ZN7cutlass13device_kernelIN5flash11enable_sm90INS1_16FlashAttnFwdSm90INS1_25CollectiveMainloopFwdSm90ILi2EN4cute5tupleIJNS5_1CILi1EEES8_S8_EEENS6_IJNS7_ILi128EEENS7_ILi96EEENS7_ILi64EEEEEELi256ENS_6half_tEfNS_4arch4Sm90ELb1ELb0ELb0ELb0ELb0ELb0ELb1ELb1ELb0ELb1ELb0ELb0EEENS1_21CollectiveEpilogueFwdINS6_IJSA_NS7_ILi256EEESB_EEES9_SE_SG_Li256ELb0ELb1ELb0ELb0EEENS1_30DynamicPersistentTileSchedulerILi256ELi128ELb0ELb1ELb1EEEEEEEEEvNT_6ParamsE)
        /*004c*/ 	.short	0x0380
        /*004e*/ 	.short	0x0b80


	//----- nvinfo : EIATTR_SW_WAR
	.align		4
.L_788:
        /*0050*/ 	.byte	0x04, 0x36
        /*0052*/ 	.short	(.L_790 - .L_789)
.L_789:
        /*0054*/ 	.word	0x00000008
.L_790:


//--------------------- .nv.info._ZN7cutlass13device_kernelIN5flash11enable_sm90INS1_16FlashAttnFwdSm90INS1_25CollectiveMainloopFwdSm90ILi2EN4cute5tupleIJNS5_1CILi1EEES8_S8_EEENS6_IJNS7_ILi128EEENS7_ILi96EEENS7_ILi64EEEEEELi256ENS_6half_tEfNS_4arch4Sm90ELb1ELb0ELb0ELb1ELb0ELb0ELb0ELb1ELb0ELb1ELb0ELb0EEENS1_21CollectiveEpilogueFwdINS6_IJSA_NS7_ILi256EEESB_EEES9_SE_SG_Li256ELb1ELb1ELb0ELb0EEENS1_36VarlenDynamicPersistentTileSchedulerILi128ELi96ELi256ELi128ELb0ELb1ELb1ELb1ELb1ELb1EEEEEEEEEvNT_6ParamsE --------------------------
	.section	.nv.info._ZN7cutlass13device_kernelIN5flash11enable_sm90INS1_16FlashAttnFwdSm90INS1_25CollectiveMainloopFwdSm90ILi2EN4cute5tupleIJNS5_1CILi1EEES8_S8_EEENS6_IJNS7_ILi128EEENS7_ILi96EEENS7_ILi64EEEEEELi256ENS_6half_tEfNS_4arch4Sm90ELb1ELb0ELb0ELb1ELb0ELb0ELb0ELb1ELb0ELb1ELb0ELb0EEENS1_21CollectiveEpilogueFwdINS6_IJSA_NS7_ILi256EEESB_EEES9_SE_SG_Li256ELb1ELb1ELb0ELb0EEENS1_36VarlenDynamicPersistentTileSchedulerILi128ELi96ELi256ELi128ELb0ELb1ELb1ELb1ELb1ELb1EEEEEEEEEvNT_6ParamsE,"",@"SHT_CUDA_INFO"
	.sectionflags	@""
	.align	4


	//----- nvinfo : EIATTR_CUDA_API_VERSION
	.align		4
        /*0000*/ 	.byte	0x04, 0x37
        /*0002*/ 	.short	(.L_792 - .L_791)
.L_791:
        /*0004*/ 	.word	0x00000082


	//----- nvinfo : EIATTR_KPARAM_INFO
	.align		4
.L_792:
        /*0008*/ 	.byte	0x04, 0x17
        /*000a*/ 	.short	(.L_794 - .L_793)
.L_793:
        /*000c*/ 	.word	0x00000000
        /*0010*/ 	.short	0x0000
        /*0012*/ 	.short	0x0000
        /*0014*/ 	.byte	0x00, 0xf0, 0x01, 0x2a


	//----- nvinfo : EIATTR_SPARSE_MMA_MASK
	.align		4
.L_794:
        /*0018*/ 	.byte	0x03, 0x50
        /*001a*/ 	.short	0x0000


	//----- nvinfo : EIATTR_MAXREG_COUNT
	.align		4
        /*001c*/ 	.byte	0x03, 0x1b
        /*001e*/ 	.short	0x00a8


	//----- nvinfo : EIATTR_MERCURY_ISA_VERSION
	.align		4
        /*0020*/ 	.byte	0x03, 0x5f
        /*0022*/ 	.short	0x0101


	//----- nvinfo : EIATTR_VRC_CTA_INIT_COUNT
	.align		4
        /*0024*/ 	.byte	0x02, 0x4a
	.zero		1
	.zero		1


	//----- nvinfo : EIATTR_EXIT_INSTR_OFFSETS
	.align		4
        /*0028*/ 	.byte	0x04, 0x1c
        /*002a*/ 	.short	(.L_796 - .L_795)


	//   ....[0]....
.L_795:
        /*002c*/ 	.word	0x00000010


	//----- nvinfo : EIATTR_MAX_THREADS
	.align		4
.L_796:
        /*0030*/ 	.byte	0x04, 0x05
        /*0032*/ 	.short	(.L_798 - .L_797)
.L_797:
        /*0034*/ 	.word	0x00000180
        /*0038*/ 	.word	0x00000001
        /*003c*/ 	.word	0x00000001


	//----- nvinfo : EIATTR_CBANK_PARAM_SIZE
	.align		4
.L_798:
        /*0040*/ 	.byte	0x03, 0x19
        /*0042*/ 	.short	0x0a80


	//----- nvinfo : EIATTR_PARAM_CBANK
	.align		4
        /*0044*/ 	.byte	0x04, 0x0a
        /*0046*/ 	.short	(.L_800 - .L_799)
	.align		4
.L_799:
        /*0048*/ 	.word	index@(.nv.constant0._ZN7cutlass13device_kernelIN5flash11enable_sm90INS1_16FlashAttnFwdSm90INS1_25CollectiveMainloopFwdSm90ILi2EN4cute5tupleIJNS5_1CILi1EEES8_S8_EEENS6_IJNS7_ILi128EEENS7_ILi96EEENS7_ILi64EEEEEELi256ENS_6half_tEfNS_4arch4Sm90ELb1ELb0ELb0ELb1ELb0ELb0ELb0ELb1ELb0ELb1ELb0ELb0EEENS1_21CollectiveEpilogueFwdINS6_IJSA_NS7_ILi256EEESB_EEES9_SE_SG_Li256ELb1ELb1ELb0ELb0EEENS1_36VarlenDynamicPersistentTileSchedulerILi128ELi96ELi256ELi128ELb0ELb1ELb1ELb1ELb1ELb1EEEEEEEEEvNT_6ParamsE)
        /*004c*/ 	.short	0x0380
        /*004e*/ 	.short	0x0a80


	//----- nvinfo : EIATTR_SW_WAR
	.align		4
.L_800:
        /*0050*/ 	.byte	0x04, 0x36
        /*0052*/ 	.short	(.L_802 - .L_801)
.L_801:
        /*0054*/ 	.word	0x00000008
.L_802:


//--------------------- .nv.info._ZN7cutlass13device_kernelIN5flash11enable_sm90INS1_16FlashAttnFwdSm90INS1_25CollectiveMainloopFwdSm90ILi2EN4cute5tupleIJNS5_1CILi1EEES8_S8_EEENS6_IJNS7_ILi128EEENS7_ILi96EEENS7_ILi64EEEEEELi256ENS_6half_tEfNS_4arch4Sm90ELb1ELb0ELb0ELb1ELb0ELb1ELb0ELb1ELb0ELb1ELb0ELb0EEENS1_21CollectiveEpilogueFwdINS6_IJSA_NS7_ILi256EEESB_EEES9_SE_SG_Li256ELb1ELb1ELb0ELb0EEENS1_36VarlenDynamicPersistentTileSchedulerILi128ELi96ELi256ELi128ELb0ELb1ELb1ELb1ELb1ELb1EEEEEEEEEvNT_6ParamsE --------------------------
	.section	.nv.info._ZN7cutlass13device_kernelIN5flash11enable_sm90INS1_16FlashAttnFwdSm90INS1_25CollectiveMainloopFwdSm90ILi2EN4cute5tupleIJNS5_1CILi1EEES8_S8_EEENS6_IJNS7_ILi128EEENS7_ILi96EEENS7_ILi64EEEEEELi256ENS_6half_tEfNS_4arch4Sm90ELb1ELb0ELb0ELb1ELb0ELb1ELb0ELb1ELb0ELb1ELb0ELb0EEENS1_21CollectiveEpilogueFwdINS6_IJSA_NS7_ILi256EEESB_EEES9_SE_SG_Li256ELb1ELb1ELb0ELb0EEENS1_36VarlenDynamicPersistentTileSchedulerILi128ELi96ELi256ELi128ELb0ELb1ELb1ELb1ELb1ELb1EEEEEEEEEvNT_6ParamsE,"",@"SHT_CUDA_INFO"
	.sectionflags	@""
	.align	4


	//----- nvinfo : EIATTR_CUDA_API_VERSION
	.align		4
        /*0000*/ 	.byte	0x04, 0x37
        /*0002*/ 	.short	(.L_804 - .L_803)
.L_803:
        /*0004*/ 	.word	0x00000082


	//----- nvinfo : EIATTR_KPARAM_INFO
	.align		4
.L_804:
        /*0008*/ 	.byte	0x04, 0x17
        /*000a*/ 	.short	(.L_806 - .L_805)
.L_805:
        /*000c*/ 	.word	0x00000000
        /*0010*/ 	.short	0x0000
        /*0012*/ 	.short	0x0000
        /*0014*/ 	.byte	0x00, 0xf0, 0x01, 0x2a


	//----- nvinfo : EIATTR_SPARSE_MMA_MASK
	.align		4
.L_806:
        /*0018*/ 	.byte	0x03, 0x50
        /*001a*/ 	.short	0x0000


	//----- nvinfo : EIATTR_MAXREG_COUNT
	.align		4
        /*001c*/ 	.byte	0x03, 0x1b
        /*001e*/ 	.short	0x00a8


	//----- nvinfo : EIATTR_MERCURY_ISA_VERSION
	.align		4
        /*0020*/ 	.byte	0x03, 0x5f
        /*0022*/ 	.short	0x0101


	//----- nvinfo : EIATTR_VRC_CTA_INIT_COUNT
	.align		4
        /*0024*/ 	.byte	0x02, 0x4a
	.zero		1
	.zero		1


	//----- nvinfo : EIATTR_EXIT_INSTR_OFFSETS
	.align		4
        /*0028*/ 	.byte	0x04, 0x1c
        /*002a*/ 	.short	(.L_808 - .L_807)


	//   ....[0]....
.L_807:
        /*002c*/ 	.word	0x00000010


	//----- nvinfo : EIATTR_MAX_THREADS
	.align		4
.L_808:
        /*0030*/ 	.byte	0x04, 0x05
        /*0032*/ 	.short	(.L_810 - .L_809)
.L_809:
        /*0034*/ 	.word	0x00000180
        /*0038*/ 	.word	0x00000001
        /*003c*/ 	.word	0x00000001


	//----- nvinfo : EIATTR_CBANK_PARAM_SIZE
	.align		4
.L_810:
        /*0040*/ 	.byte	0x03, 0x19
        /*0042*/ 	.short	0x0a80


	//----- nvinfo : EIATTR_PARAM_CBANK
	.align		4
        /*0044*/ 	.byte	0x04, 0x0a
        /*0046*/ 	.short	(.L_812 - .L_811)
	.align		4
.L_811:
        /*0048*/ 	.word	index@(.nv.constant0._ZN7cutlass13device_kernelIN5flash11enable_sm90INS1_16FlashAttnFwdSm90INS1_25CollectiveMainloopFwdSm90ILi2EN4cute5tupleIJNS5_1CILi1EEES8_S8_EEENS6_IJNS7_ILi128EEENS7_ILi96EEENS7_ILi64EEEEEELi256ENS_6half_tEfNS_4arch4Sm90ELb1ELb0ELb0ELb1ELb0ELb1ELb0ELb1ELb0ELb1ELb0ELb0EEENS1_21CollectiveEpilogueFwdINS6_IJSA_NS7_ILi256EEESB_EEES9_SE_SG_Li256ELb1ELb1ELb0ELb0EEENS1_36VarlenDynamicPersistentTileSchedulerILi128ELi96ELi256ELi128ELb0ELb1ELb1ELb1ELb1ELb1EEEEEEEEEvNT_6ParamsE)
        /*004c*/ 	.short	0x0380
        /*004e*/ 	.short	0x0a80


	//----- nvinfo : EIATTR_SW_WAR
	.align		4
.L_812:
        /*0050*/ 	.byte	0x04, 0x36
        /*0052*/ 	.short	(.L_814 - .L_813)
.L_813:
        /*0054*/ 	.word	0x00000008
.L_814:


//--------------------- .nv.info._ZN7cutlass13device_kernelIN5flash11enable_sm90INS1_16FlashAttnFwdSm90INS1_25CollectiveMainloopFwdSm90ILi2EN4cute5tupleIJNS5_1CILi1EEES8_S8_EEENS6_IJNS7_ILi128EEENS7_ILi96EEENS7_ILi64EEEEEELi256ENS_6half_tEfNS_4arch4Sm90ELb1ELb0ELb0ELb1ELb0ELb0ELb1ELb1ELb0ELb1ELb0ELb0EEENS1_21CollectiveEpilogueFwdINS6_IJSA_NS7_ILi256EEESB_EEES9_SE_SG_Li256ELb1ELb1ELb0ELb0EEENS1_36VarlenDynamicPersistentTileSchedulerILi128ELi96ELi256ELi128ELb0ELb1ELb1ELb1ELb1ELb1EEEEEEEEEvNT_6ParamsE --------------------------
	.section	.nv.info._ZN7cutlass13device_kernelIN5flash11enable_sm90INS1_16FlashAttnFwdSm90INS1_25CollectiveMainloopFwdSm90ILi2EN4cute5tupleIJNS5_1CILi1EEES8_S8_EEENS6_IJNS7_ILi128EEENS7_ILi96EEENS7_ILi64EEEEEELi256ENS_6half_tEfNS_4arch4Sm90ELb1ELb0ELb0ELb1ELb0ELb0ELb1ELb1ELb0ELb1ELb0ELb0EEENS1_21CollectiveEpilogueFwdINS6_IJSA_NS7_ILi256EEESB_EEES9_SE_SG_Li256ELb1ELb1ELb0ELb0EEENS1_36VarlenDynamicPersistentTileSchedulerILi128ELi96ELi256ELi128ELb0ELb1ELb1ELb1ELb1ELb1EEEEEEEEEvNT_6ParamsE,"",@"SHT_CUDA_INFO"
	.sectionflags	@""
	.align	4


	//----- nvinfo : EIATTR_CUDA_API_VERSION
	.align		4
        /*0000*/ 	.byte	0x04, 0x37
        /*0002*/ 	.short	(.L_816 - .L_815)
.L_815:
        /*0004*/ 	.word	0x00000082


	//----- nvinfo : EIATTR_KPARAM_INFO
	.align		4
.L_816:
        /*0008*/ 	.byte	0x04, 0x17
        /*000a*/ 	.short	(.L_818 - .L_817)
.L_817:
        /*000c*/ 	.word	0x00000000
        /*0010*/ 	.short	0x0000
        /*0012*/ 	.short	0x0000
        /*0014*/ 	.byte	0x00, 0xf0, 0x01, 0x2e


	//----- nvinfo : EIATTR_SPARSE_MMA_MASK
	.align		4
.L_818:
        /*0018*/ 	.byte	0x03, 0x50
        /*001a*/ 	.short	0x0000


	//----- nvinfo : EIATTR_MAXREG_COUNT
	.align		4
        /*001c*/ 	.byte	0x03, 0x1b
        /*001e*/ 	.short	0x00a8


	//----- nvinfo : EIATTR_MERCURY_ISA_VERSION
	.align		4
        /*0020*/ 	.byte	0x03, 0x5f
        /*0022*/ 	.short	0x0101


	//----- nvinfo : EIATTR_VRC_CTA_INIT_COUNT
	.align		4
        /*0024*/ 	.byte	0x02, 0x4a
	.zero		1
	.zero		1


	//----- nvinfo : EIATTR_EXIT_INSTR_OFFSETS
	.align		4
        /*0028*/ 	.byte	0x04, 0x1c
        /*002a*/ 	.short	(.L_820 - .L_819)


	//   ....[0]....
.L_819:
        /*002c*/ 	.word	0x00000010


	//----- nvinfo : EIATTR_MAX_THREADS
	.align		4
.L_820:
        /*0030*/ 	.byte	0x04, 0x05
        /*0032*/ 	.short	(.L_822 - .L_821)
.L_821:
        /*0034*/ 	.word	0x00000180
        /*0038*/ 	.word	0x00000001
        /*003c*/ 	.word	0x00000001


	//----- nvinfo : EIATTR_CBANK_PARAM_SIZE
	.align		4
.L_822:
        /*0040*/ 	.byte	0x03, 0x19
        /*0042*/ 	.short	0x0b80


	//----- nvinfo : EIATTR_PARAM_CBANK
	.align		4
        /*0044*/ 	.byte	0x04, 0x0a
        /*0046*/ 	.short	(.L_824 - .L_823)
	.align		4
.L_823:
        /*0048*/ 	.word	index@(.nv.constant0._ZN7cutlass13device_kernelIN5flash11enable_sm90INS1_16FlashAttnFwdSm90INS1_25CollectiveMainloopFwdSm90ILi2EN4cute5tupleIJNS5_1CILi1EEES8_S8_EEENS6_IJNS7_ILi128EEENS7_ILi96EEENS7_ILi64EEEEEELi256ENS_6half_tEfNS_4arch4Sm90ELb1ELb0ELb0ELb1ELb0ELb0ELb1ELb1ELb0ELb1ELb0ELb0EEENS1_21CollectiveEpilogueFwdINS6_IJSA_NS7_ILi256EEESB_EEES9_SE_SG_Li256ELb1ELb1ELb0ELb0EEENS1_36VarlenDynamicPersistentTileSchedulerILi128ELi96ELi256ELi128ELb0ELb1ELb1ELb1ELb1ELb1EEEEEEEEEvNT_6ParamsE)
        /*004c*/ 	.short	0x0380
        /*004e*/ 	.short	0x0b80


	//----- nvinfo : EIATTR_SW_WAR
	.align		4
.L_824:
        /*0050*/ 	.byte	0x04, 0x36
        /*0052*/ 	.short	(.L_826 - .L_825)
.L_825:
        /*0054*/ 	.word	0x00000008
.L_826:


//--------------------- .nv.info._ZN7cutlass13device_kernelIN5flash11enable_sm90INS1_16FlashAttnFwdSm90INS1_25CollectiveMainloopFwdSm90ILi2EN4cute5tupleIJNS5_1CILi1EEES8_S8_EEENS6_IJNS7_ILi128EEENS7_ILi96EEENS7_ILi64EEEEEELi256ENS_6half_tEfNS_4arch4Sm90ELb1ELb0ELb0ELb1ELb0ELb1ELb1ELb1ELb0ELb1ELb0ELb0EEENS1_21CollectiveEpilogueFwdINS6_IJSA_NS7_ILi256EEESB_EEES9_SE_SG_Li256ELb1ELb1ELb0ELb0EEENS1_36VarlenDynamicPersistentTileSchedulerILi128ELi96ELi256ELi128ELb0ELb1ELb1ELb1ELb1ELb1EEEEEEEEEvNT_6ParamsE --------------------------
	.section	.nv.info._ZN7cutlass13device_kernelIN5flash11enable_sm90INS1_16FlashAttnFwdSm90INS1_25CollectiveMainloopFwdSm90ILi2EN4cute5tupleIJNS5_1CILi1EEES8_S8_EEENS6_IJNS7_ILi128EEENS7_ILi96EEENS7_ILi64EEEEEELi256ENS_6half_tEfNS_4arch4Sm90ELb1ELb0ELb0ELb1ELb0ELb1ELb1ELb1ELb0ELb1ELb0ELb0EEENS1_21CollectiveEpilogueFwdINS6_IJSA_NS7_ILi256EEESB_EEES9_SE_SG_Li256ELb1ELb1ELb0ELb0EEENS1_36VarlenDynamicPersistentTileSchedulerILi128ELi96ELi256ELi128ELb0ELb1ELb1ELb1ELb1ELb1EEEEEEEEEvNT_6ParamsE,"",@"SHT_CUDA_INFO"
	.sectionflags	@""
	.align	4


	//----- nvinfo : EIATTR_CUDA_API_VERSION
	.align		4
        /*0000*/ 	.byte	0x04, 0x37
        /*0002*/ 	.short	(.L_828 - .L_827)
.L_827:
        /*0004*/ 	.word	0x00000082


	//----- nvinfo : EIATTR_KPARAM_INFO
	.align		4
.L_828:
        /*0008*/ 	.byte	0x04, 0x17
        /*000a*/ 	.short	(.L_830 - .L_829)
.L_829:
        /*000c*/ 	.word	0x00000000
        /*0010*/ 	.short	0x0000
        /*0012*/ 	.short	0x0000
        /*0014*/ 	.byte	0x00, 0xf0, 0x01, 0x2e


	//----- nvinfo : EIATTR_SPARSE_MMA_MASK
	.align		4
.L_830:
        /*0018*/ 	.byte	0x03, 0x50
        /*001a*/ 	.short	0x0000


	//----- nvinfo : EIATTR_MAXREG_COUNT
	.align		4
        /*001c*/ 	.byte	0x03, 0x1b
        /*001e*/ 	.short	0x00a8


	//----- nvinfo : EIATTR_MERCURY_ISA_VERSION
	.align		4
        /*0020*/ 	.byte	0x03, 0x5f
        /*0022*/ 	.short	0x0101


	//----- nvinfo : EIATTR_VRC_CTA_INIT_COUNT
	.align		4
        /*0024*/ 	.byte	0x02, 0x4a
	.zero		1
	.zero		1


	//----- nvinfo : EIATTR_EXIT_INSTR_OFFSETS
	.align		4
        /*0028*/ 	.byte	0x04, 0x1c
        /*002a*/ 	.short	(.L_832 - .L_831)


	//   ....[0]....
.L_831:
        /*002c*/ 	.word	0x00000010


	//----- nvinfo : EIATTR_MAX_THREADS
	.align		4
.L_832:
        /*0030*/ 	.byte	0x04, 0x05
        /*0032*/ 	.short	(.L_834 - .L_833)
.L_833:
        /*0034*/ 	.word	0x00000180
        /*0038*/ 	.word	0x00000001
        /*003c*/ 	.word	0x00000001


	//----- nvinfo : EIATTR_CBANK_PARAM_SIZE
	.align		4
.L_834:
        /*0040*/ 	.byte	0x03, 0x19
        /*0042*/ 	.short	0x0b80


	//----- nvinfo : EIATTR_PARAM_CBANK
	.align		4
        /*0044*/ 	.byte	0x04, 0x0a
        /*0046*/ 	.short	(.L_836 - .L_835)
	.align		4
.L_835:
        /*0048*/ 	.word	index@(.nv.constant0._ZN7cutlass13device_kernelIN5flash11enable_sm90INS1_16FlashAttnFwdSm90INS1_25CollectiveMainloopFwdSm90ILi2EN4cute5tupleIJNS5_1CILi1EEES8_S8_EEENS6_IJNS7_ILi128EEENS7_ILi96EEENS7_ILi64EEEEEELi256ENS_6half_tEfNS_4arch4Sm90ELb1ELb0ELb0ELb1ELb0ELb1ELb1ELb1ELb0ELb1ELb0ELb0EEENS1_21CollectiveEpilogueFwdINS6_IJSA_NS7_ILi256EEESB_EEES9_SE_SG_Li256ELb1ELb1ELb0ELb0EEENS1_36VarlenDynamicPersistentTileSchedulerILi128ELi96ELi256ELi128ELb0ELb1ELb1ELb1ELb1ELb1EEEEEEEEEvNT_6ParamsE)
        /*004c*/ 	.short	0x0380
        /*004e*/ 	.short	0x0b80


	//----- nvinfo : EIATTR_SW_WAR
	.align		4
.L_836:
        /*0050*/ 	.byte	0x04, 0x36
        /*0052*/ 	.short	(.L_838 - .L_837)
.L_837:
        /*0054*/ 	.word	0x00000008
.L_838:


//--------------------- .nv.callgraph             --------------------------
	.section	.nv.callgraph,"",@"SHT_CUDA_CALLGRAPH"
	.align	4
	.sectionentsize	8
	.align		4
        /*0000*/ 	.word	0x00000000
	.align		4
        /*0004*/ 	.word	0xffffffff
	.align		4
        /*0008*/ 	.word	0x00000000
	.align		4
        /*000c*/ 	.word	0xfffffffe
	.align		4
        /*0010*/ 	.word	0x00000000
	.align		4
        /*0014*/ 	.word	0xfffffffd
	.align		4
        /*0018*/ 	.word	0x00000000
	.align		4
        /*001c*/ 	.word	0xfffffffc


//--------------------- .nv.constant4             --------------------------
	.section	.nv.constant4,"a",@progbits
	.align	8
	.align		8
.nv.constant4:
        /*0000*/ 	.dword	_ZN75_INTERNAL_c5a58c41_39_flash_fwd_hdimdiff_fp16_packgqa_sm90_cu_f3e6f9ee_37574cuda3std3__45__cpo5beginE
	.align		8
        /*0008*/ 	.dword	_ZN75_INTERNAL_c5a58c41_39_flash_fwd_hdimdiff_fp16_packgqa_sm90_cu_f3e6f9ee_37574cuda3std3__45__cpo3endE
	.align		8
        /*0010*/ 	.dword	_ZN75_INTERNAL_c5a58c41_39_flash_fwd_hdimdiff_fp16_packgqa_sm90_cu_f3e6f9ee_37574cuda3std3__45__cpo6cbeginE
	.align		8
        /*0018*/ 	.dword	_ZN75_INTERNAL_c5a58c41_39_flash_fwd_hdimdiff_fp16_packgqa_sm90_cu_f3e6f9ee_37574cuda3std3__45__cpo4cendE
	.align		8
        /*0020*/ 	.dword	_ZN75_INTERNAL_c5a58c41_39_flash_fwd_hdimdiff_fp16_packgqa_sm90_cu_f3e6f9ee_37574cuda3std3__477_GLOBAL__N__c5a58c41_39_flash_fwd_hdimdiff_fp16_packgqa_sm90_cu_f3e6f9ee_37576ignoreE
	.align		8
        /*0028*/ 	.dword	_ZN75_INTERNAL_c5a58c41_39_flash_fwd_hdimdiff_fp16_packgqa_sm90_cu_f3e6f9ee_37574cuda3std3__419piecewise_constructE
	.align		8
        /*0030*/ 	.dword	_ZN75_INTERNAL_c5a58c41_39_flash_fwd_hdimdiff_fp16_packgqa_sm90_cu_f3e6f9ee_37574cuda3std3__48in_placeE
	.align		8
        /*0038*/ 	.dword	_ZN75_INTERNAL_c5a58c41_39_flash_fwd_hdimdiff_fp16_packgqa_sm90_cu_f3e6f9ee_37574cuda3std6ranges3__45__cpo4swapE
	.align		8
        /*0040*/ 	.dword	_ZN75_INTERNAL_c5a58c41_39_flash_fwd_hdimdiff_fp16_packgqa_sm90_cu_f3e6f9ee_37574cuda3std6ranges3__45__cpo9iter_moveE
	.align		8
        /*0048*/ 	.dword	_ZN75_INTERNAL_c5a58c41_39_flash_fwd_hdimdiff_fp16_packgqa_sm90_cu_f3e6f9ee_37574cute7productE
	.align		8
        /*0050*/ 	.dword	_ZN75_INTERNAL_c5a58c41_39_flash_fwd_hdimdiff_fp16_packgqa_sm90_cu_f3e6f9ee_37574cute1_E


//--------------------- .text._ZN7cutlass13device_kernelIN5flash11enable_sm90INS1_16FlashAttnFwdSm90INS1_25CollectiveMainloopFwdSm90ILi2EN4cute5tupleIJNS5_1CILi1EEES8_S8_EEENS6_IJNS7_ILi128EEESA_NS7_ILi192EEEEEELi128ENS_6half_tEfNS_4arch4Sm90ELb0ELb0ELb0ELb0ELb0ELb0ELb0ELb1ELb1ELb1ELb0ELb0EEENS1_21CollectiveEpilogueFwdINS6_IJSA_SA_SA_EEES9_SD_SF_Li256ELb0ELb1ELb0ELb0EEENS1_29StaticPersistentTileSchedulerILb0EEEEEEEEEvNT_6ParamsE --------------------------
	.section	.text._ZN7cutlass13device_kernelIN5flash11enable_sm90INS1_16FlashAttnFwdSm90INS1_25CollectiveMainloopFwdSm90ILi2EN4cute5tupleIJNS5_1CILi1EEES8_S8_EEENS6_IJNS7_ILi128EEESA_NS7_ILi192EEEEEELi128ENS_6half_tEfNS_4arch4Sm90ELb0ELb0ELb0ELb0ELb0ELb0ELb0ELb1ELb1ELb1ELb0ELb0EEENS1_21CollectiveEpilogueFwdINS6_IJSA_SA_SA_EEES9_SD_SF_Li256ELb0ELb1ELb0ELb0EEENS1_29StaticPersistentTileSchedulerILb0EEEEEEEEEvNT_6ParamsE,"ax",@progbits
	.align	128
.text._ZN7cutlass13device_kernelIN5flash11enable_sm90INS1_16FlashAttnFwdSm90INS1_25CollectiveMainloopFwdSm90ILi2EN4cute5tupleIJNS5_1CILi1EEES8_S8_EEENS6_IJNS7_ILi128EEESA_NS7_ILi192EEEEEELi128ENS_6half_tEfNS_4arch4Sm90ELb0ELb0ELb0ELb0ELb0ELb0ELb0ELb1ELb1ELb1ELb0ELb0EEENS1_21CollectiveEpilogueFwdINS6_IJSA_SA_SA_EEES9_SD_SF_Li256ELb0ELb1ELb0ELb0EEENS1_29StaticPersistentTileSchedulerILb0EEEEEEEEEvNT_6ParamsE:
        .type           _ZN7cutlass13device_kernelIN5flash11enable_sm90INS1_16FlashAttnFwdSm90INS1_25CollectiveMainloopFwdSm90ILi2EN4cute5tupleIJNS5_1CILi1EEES8_S8_EEENS6_IJNS7_ILi128EEESA_NS7_ILi192EEEEEELi128ENS_6half_tEfNS_4arch4Sm90ELb0ELb0ELb0ELb0ELb0ELb0ELb0ELb1ELb1ELb1ELb0ELb0EEENS1_21CollectiveEpilogueFwdINS6_IJSA_SA_SA_EEES9_SD_SF_Li256ELb0ELb1ELb0ELb0EEENS1_29StaticPersistentTileSchedulerILb0EEEEEEEEEvNT_6ParamsE,@function
        .size           _ZN7cutlass13device_kernelIN5flash11enable_sm90INS1_16FlashAttnFwdSm90INS1_25CollectiveMainloopFwdSm90ILi2EN4cute5tupleIJNS5_1CILi1EEES8_S8_EEENS6_IJNS7_ILi128EEESA_NS7_ILi192EEEEEELi128ENS_6half_tEfNS_4arch4Sm90ELb0ELb0ELb0ELb0ELb0ELb0ELb0ELb1ELb1ELb1ELb0ELb0EEENS1_21CollectiveEpilogueFwdINS6_IJSA_SA_SA_EEES9_SD_SF_Li256ELb0ELb1ELb0ELb0EEENS1_29StaticPersistentTileSchedulerILb0EEEEEEEEEvNT_6ParamsE,(.L_x_46 - _ZN7cutlass13device_kernelIN5flash11enable_sm90INS1_16FlashAttnFwdSm90INS1_25CollectiveMainloopFwdSm90ILi2EN4cute5tupleIJNS5_1CILi1EEES8_S8_EEENS6_IJNS7_ILi128EEESA_NS7_ILi192EEEEEELi128ENS_6half_tEfNS_4arch4Sm90ELb0ELb0ELb0ELb0ELb0ELb0ELb0ELb1ELb1ELb1ELb0ELb0EEENS1_21CollectiveEpilogueFwdINS6_IJSA_SA_SA_EEES9_SD_SF_Li256ELb0ELb1ELb0ELb0EEENS1_29StaticPersistentTileSchedulerILb0EEEEEEEEEvNT_6ParamsE)
        .other          _ZN7cutlass13device_kernelIN5flash11enable_sm90INS1_16FlashAttnFwdSm90INS1_25CollectiveMainloopFwdSm90ILi2EN4cute5tupleIJNS5_1CILi1EEES8_S8_EEENS6_IJNS7_ILi128EEESA_NS7_ILi192EEEEEELi128ENS_6half_tEfNS_4arch4Sm90ELb0ELb0ELb0ELb0ELb0ELb0ELb0ELb1ELb1ELb1ELb0ELb0EEENS1_21CollectiveEpilogueFwdINS6_IJSA_SA_SA_EEES9_SD_SF_Li256ELb0ELb1ELb0ELb0EEENS1_29StaticPersistentTileSchedulerILb0EEEEEEEEEvNT_6ParamsE,@"STO_CUDA_ENTRY STV_DEFAULT"
_ZN7cutlass13device_kernelIN5flash11enable_sm90INS1_16FlashAttnFwdSm90INS1_25CollectiveMainloopFwdSm90ILi2EN4cute5tupleIJNS5_1CILi1EEES8_S8_EEENS6_IJNS7_ILi128EEESA_NS7_ILi192EEEEEELi128ENS_6half_tEfNS_4arch4Sm90ELb0ELb0ELb0ELb0ELb0ELb0ELb0ELb1ELb1ELb1ELb0ELb0EEENS1_21CollectiveEpilogueFwdINS6_IJSA_SA_SA_EEES9_SD_SF_Li256ELb0ELb1ELb0ELb0EEENS1_29StaticPersistentTileSchedulerILb0EEEEEEEEEvNT_6ParamsE:
[----:B------:R-:W-:Y:S01]  /*0000*/  LDC R1, c[0x0][0x37c] ;  /* 0x0000df00ff017b82 */ /* 0x000fe20000000800 */
[----:B------:R-:W-:Y:S05]  /*0010*/  EXIT ;  /* 0x000000000000794d */ /* 0x000fea0003800000 */
.L_x_0:
[----:B------:R-:W-:-:S00]  /*0020*/  BRA `(.L_x_0) ;  /* 0xfffffffc00fc7947 */ /* 0x000fc0000383ffff */
[----:B------:R-:W-:-:S00]  /*0030*/  NOP ;  /* 0x0000000000007918 */ /* 0x000fc00000000000 */
        /* <DEDUP_REMOVED lines=12> */
.L_x_46:


//--------------------- .text._ZN7cutlass13device_kernelIN5flash11enable_sm90INS1_16FlashAttnFwdSm90INS1_25CollectiveMainloopFwdSm90ILi2EN4cute5tupleIJNS5_1CILi2EEENS7_ILi1EEES9_EEENS6_IJNS7_ILi128EEESB_NS7_ILi192EEEEEELi128ENS_6half_tEfNS_4arch4Sm90ELb0ELb0ELb0ELb0ELb0ELb0ELb0ELb1ELb1ELb1ELb0ELb0EEENS1_21CollectiveEpilogueFwdINS6_IJSB_SB_SB_EEESA_SE_SG_Li256ELb0ELb1ELb0ELb0EEENS1_29StaticPersistentTileSchedulerILb0EEEEEEEEEvNT_6ParamsE --------------------------
	.section	.text._ZN7cutlass13device_kernelIN5flash11enable_sm90INS1_16FlashAttnFwdSm90INS1_25CollectiveMainloopFwdSm90ILi2EN4cute5tupleIJNS5_1CILi2EEENS7_ILi1EEES9_EEENS6_IJNS7_ILi128EEESB_NS7_ILi192EEEEEELi128ENS_6half_tEfNS_4arch4Sm90ELb0ELb0ELb0ELb0ELb0ELb0ELb0ELb1ELb1ELb1ELb0ELb0EEENS1_21CollectiveEpilogueFwdINS6_IJSB_SB_SB_EEESA_SE_SG_Li256ELb0ELb1ELb0ELb0EEENS1_29StaticPersistentTileSchedulerILb0EEEEEEEEEvNT_6ParamsE,"ax",@progbits
	.align	128
.text._ZN7cutlass13device_kernelIN5flash11enable_sm90INS1_16FlashAttnFwdSm90INS1_25CollectiveMainloopFwdSm90ILi2EN4cute5tupleIJNS5_1CILi2EEENS7_ILi1EEES9_EEENS6_IJNS7_ILi128EEESB_NS7_ILi192EEEEEELi128ENS_6half_tEfNS_4arch4Sm90ELb0ELb0ELb0ELb0ELb0ELb0ELb0ELb1ELb1ELb1ELb0ELb0EEENS1_21CollectiveEpilogueFwdINS6_IJSB_SB_SB_EEESA_SE_SG_Li256ELb0ELb1ELb0ELb0EEENS1_29StaticPersistentTileSchedulerILb0EEEEEEEEEvNT_6ParamsE:
        .type           _ZN7cutlass13device_kernelIN5flash11enable_sm90INS1_16FlashAttnFwdSm90INS1_25CollectiveMainloopFwdSm90ILi2EN4cute5tupleIJNS5_1CILi2EEENS7_ILi1EEES9_EEENS6_IJNS7_ILi128EEESB_NS7_ILi192EEEEEELi128ENS_6half_tEfNS_4arch4Sm90ELb0ELb0ELb0ELb0ELb0ELb0ELb0ELb1ELb1ELb1ELb0ELb0EEENS1_21CollectiveEpilogueFwdINS6_IJSB_SB_SB_EEESA_SE_SG_Li256ELb0ELb1ELb0ELb0EEENS1_29StaticPersistentTileSchedulerILb0EEEEEEEEEvNT_6ParamsE,@function
        .size           _ZN7cutlass13device_kernelIN5flash11enable_sm90INS1_16FlashAttnFwdSm90INS1_25CollectiveMainloopFwdSm90ILi2EN4cute5tupleIJNS5_1CILi2EEENS7_ILi1EEES9_EEENS6_IJNS7_ILi128EEESB_NS7_ILi192EEEEEELi128ENS_6half_tEfNS_4arch4Sm90ELb0ELb0ELb0ELb0ELb0ELb0ELb0ELb1ELb1ELb1ELb0ELb0EEENS1_21CollectiveEpilogueFwdINS6_IJSB_SB_SB_EEESA_SE_SG_Li256ELb0ELb1ELb0ELb0EEENS1_29StaticPersistentTileSchedulerILb0EEEEEEEEEvNT_6ParamsE,(.L_x_47 - _ZN7cutlass13device_kernelIN5flash11enable_sm90INS1_16FlashAttnFwdSm90INS1_25CollectiveMainloopFwdSm90ILi2EN4cute5tupleIJNS5_1CILi2EEENS7_ILi1EEES9_EEENS6_IJNS7_ILi128EEESB_NS7_ILi192EEEEEELi128ENS_6half_tEfNS_4arch4Sm90ELb0ELb0ELb0ELb0ELb0ELb0ELb0ELb1ELb1ELb1ELb0ELb0EEENS1_21CollectiveEpilogueFwdINS6_IJSB_SB_SB_EEESA_SE_SG_Li256ELb0ELb1ELb0ELb0EEENS1_29StaticPersistentTileSchedulerILb0EEEEEEEEEvNT_6ParamsE)
        .other          _ZN7cutlass13device_kernelIN5flash11enable_sm90INS1_16FlashAttnFwdSm90INS1_25CollectiveMainloopFwdSm90ILi2EN4cute5tupleIJNS5_1CILi2EEENS7_ILi1EEES9_EEENS6_IJNS7_ILi128EEESB_NS7_ILi192EEEEEELi128ENS_6half_tEfNS_4arch4Sm90ELb0ELb0ELb0ELb0ELb0ELb0ELb0ELb1ELb1ELb1ELb0ELb0EEENS1_21CollectiveEpilogueFwdINS6_IJSB_SB_SB_EEESA_SE_SG_Li256ELb0ELb1ELb0ELb0EEENS1_29StaticPersistentTileSchedulerILb0EEEEEEEEEvNT_6ParamsE,@"STO_CUDA_ENTRY STV_DEFAULT"
_ZN7cutlass13device_kernelIN5flash11enable_sm90INS1_16FlashAttnFwdSm90INS1_25CollectiveMainloopFwdSm90ILi2EN4cute5tupleIJNS5_1CILi2EEENS7_ILi1EEES9_EEENS6_IJNS7_ILi128EEESB_NS7_ILi192EEEEEELi128ENS_6half_tEfNS_4arch4Sm90ELb0ELb0ELb0ELb0ELb0ELb0ELb0ELb1ELb1ELb1ELb0ELb0EEENS1_21CollectiveEpilogueFwdINS6_IJSB_SB_SB_EEESA_SE_SG_Li256ELb0ELb1ELb0ELb0EEENS1_29StaticPersistentTileSchedulerILb0EEEEEEEEEvNT_6ParamsE:
[----:B------:R-:W-:Y:S01]  /*0000*/  LDC R1, c[0x0][0x37c] ;  /* 0x0000df00ff017b82 */ /* 0x000fe20000000800 */
[----:B------:R-:W-:Y:S05]  /*0010*/  EXIT ;  /* 0x000000000000794d */ /* 0x000fea0003800000 */
.L_x_1:
        /* <DEDUP_REMOVED lines=14> */
.L_x_47:


//--------------------- .text._ZN7cutlass13device_kernelIN5flash11enable_sm90INS1_16FlashAttnFwdSm90INS1_25CollectiveMainloopFwdSm90ILi2EN4cute5tupleIJNS5_1CILi1EEES8_S8_EEENS6_IJNS7_ILi128EEESA_NS7_ILi192EEEEEELi128ENS_6half_tEfNS_4arch4Sm90ELb0ELb0ELb0ELb1ELb0ELb0ELb0ELb1ELb1ELb1ELb0ELb0EEENS1_21CollectiveEpilogueFwdINS6_IJSA_SA_SA_EEES9_SD_SF_Li256ELb1ELb1ELb0ELb0EEENS1_36VarlenDynamicPersistentTileSchedulerILi128ELi128ELi256ELi128ELb0ELb1ELb1ELb0ELb1ELb1EEEEEEEEEvNT_6ParamsE --------------------------
	.section	.text._ZN7cutlass13device_kernelIN5flash11enable_sm90INS1_16FlashAttnFwdSm90INS1_25CollectiveMainloopFwdSm90ILi2EN4cute5tupleIJNS5_1CILi1EEES8_S8_EEENS6_IJNS7_ILi128EEESA_NS7_ILi192EEEEEELi128ENS_6half_tEfNS_4arch4Sm90ELb0ELb0ELb0ELb1ELb0ELb0ELb0ELb1ELb1ELb1ELb0ELb0EEENS1_21CollectiveEpilogueFwdINS6_IJSA_SA_SA_EEES9_SD_SF_Li256ELb1ELb1ELb0ELb0EEENS1_36VarlenDynamicPersistentTileSchedulerILi128ELi128ELi256ELi128ELb0ELb1ELb1ELb0ELb1ELb1EEEEEEEEEvNT_6ParamsE,"ax",@progbits
	.align	128
.text._ZN7cutlass13device_kernelIN5flash11enable_sm90INS1_16FlashAttnFwdSm90INS1_25CollectiveMainloopFwdSm90ILi2EN4cute5tupleIJNS5_1CILi1EEES8_S8_EEENS6_IJNS7_ILi128EEESA_NS7_ILi192EEEEEELi128ENS_6half_tEfNS_4arch4Sm90ELb0ELb0ELb0ELb1ELb0ELb0ELb0ELb1ELb1ELb1ELb0ELb0EEENS1_21CollectiveEpilogueFwdINS6_IJSA_SA_SA_EEES9_SD_SF_Li256ELb1ELb1ELb0ELb0EEENS1_36VarlenDynamicPersistentTileSchedulerILi128ELi128ELi256ELi128ELb0ELb1ELb1ELb0ELb1ELb1EEEEEEEEEvNT_6ParamsE:
        .type           _ZN7cutlass13device_kernelIN5flash11enable_sm90INS1_16FlashAttnFwdSm90INS1_25CollectiveMainloopFwdSm90ILi2EN4cute5tupleIJNS5_1CILi1EEES8_S8_EEENS6_IJNS7_ILi128EEESA_NS7_ILi192EEEEEELi128ENS_6half_tEfNS_4arch4Sm90ELb0ELb0ELb0ELb1ELb0ELb0ELb0ELb1ELb1ELb1ELb0ELb0EEENS1_21CollectiveEpilogueFwdINS6_IJSA_SA_SA_EEES9_SD_SF_Li256ELb1ELb1ELb0ELb0EEENS1_36VarlenDynamicPersistentTileSchedulerILi128ELi128ELi256ELi128ELb0ELb1ELb1ELb0ELb1ELb1EEEEEEEEEvNT_6ParamsE,@function
        .size           _ZN7cutlass13device_kernelIN5flash11enable_sm90INS1_16FlashAttnFwdSm90INS1_25CollectiveMainloopFwdSm90ILi2EN4cute5tupleIJNS5_1CILi1EEES8_S8_EEENS6_IJNS7_ILi128EEESA_NS7_ILi192EEEEEELi128ENS_6half_tEfNS_4arch4Sm90ELb0ELb0ELb0ELb1ELb0ELb0ELb0ELb1ELb1ELb1ELb0ELb0EEENS1_21CollectiveEpilogueFwdINS6_IJSA_SA_SA_EEES9_SD_SF_Li256ELb1ELb1ELb0ELb0EEENS1_36VarlenDynamicPersistentTileSchedulerILi128ELi128ELi256ELi128ELb0ELb1ELb1ELb0ELb1ELb1EEEEEEEEEvNT_6ParamsE,(.L_x_48 - _ZN7cutlass13device_kernelIN5flash11enable_sm90INS1_16FlashAttnFwdSm90INS1_25CollectiveMainloopFwdSm90ILi2EN4cute5tupleIJNS5_1CILi1EEES8_S8_EEENS6_IJNS7_ILi128EEESA_NS7_ILi192EEEEEELi128ENS_6half_tEfNS_4arch4Sm90ELb0ELb0ELb0ELb1ELb0ELb0ELb0ELb1ELb1ELb1ELb0ELb0EEENS1_21CollectiveEpilogueFwdINS6_IJSA_SA_SA_EEES9_SD_SF_Li256ELb1ELb1ELb0ELb0EEENS1_36VarlenDynamicPersistentTileSchedulerILi128ELi128ELi256ELi128ELb0ELb1ELb1ELb0ELb1ELb1EEEEEEEEEvNT_6ParamsE)
        .other          _ZN7cutlass13device_kernelIN5flash11enable_sm90INS1_16FlashAttnFwdSm90INS1_25CollectiveMainloopFwdSm90ILi2EN4cute5tupleIJNS5_1CILi1EEES8_S8_EEENS6_IJNS7_ILi128EEESA_NS7_ILi192EEEEEELi128ENS_6half_tEfNS_4arch4Sm90ELb0ELb0ELb0ELb1ELb0ELb0ELb0ELb1ELb1ELb1ELb0ELb0EEENS1_21CollectiveEpilogueFwdINS6_IJSA_SA_SA_EEES9_SD_SF_Li256ELb1ELb1ELb0ELb0EEENS1_36VarlenDynamicPersistentTileSchedulerILi128ELi128ELi256ELi128ELb0ELb1ELb1ELb0ELb1ELb1EEEEEEEEEvNT_6ParamsE,@"STO_CUDA_ENTRY STV_DEFAULT"
_ZN7cutlass13device_kernelIN5flash11enable_sm90INS1_16FlashAttnFwdSm90INS1_25CollectiveMainloopFwdSm90ILi2EN4cute5tupleIJNS5_1CILi1EEES8_S8_EEENS6_IJNS7_ILi128EEESA_NS7_ILi192EEEEEELi128ENS_6half_tEfNS_4arch4Sm90ELb0ELb0ELb0ELb1ELb0ELb0ELb0ELb1ELb1ELb1ELb0ELb0EEENS1_21CollectiveEpilogueFwdINS6_IJSA_SA_SA_EEES9_SD_SF_Li256ELb1ELb1ELb0ELb0EEENS1_36VarlenDynamicPersistentTileSchedulerILi128ELi128ELi256ELi128ELb0ELb1ELb1ELb0ELb1ELb1EEEEEEEEEvNT_6ParamsE:
[----:B------:R-:W-:Y:S01]  /*0000*/  LDC R1, c[0x0][0x37c] ;  /* 0x0000df00ff017b82 */ /* 0x000fe20000000800 */
[----:B------:R-:W-:Y:S05]  /*0010*/  EXIT ;  /* 0x000000000000794d */ /* 0x000fea0003800000 */
.L_x_2:
        /* <DEDUP_REMOVED lines=14> */
.L_x_48:


//--------------------- .text._ZN7cutlass13device_kernelIN5flash11enable_sm90INS1_16FlashAttnFwdSm90INS1_25CollectiveMainloopFwdSm90ILi2EN4cute5tupleIJNS5_1CILi1EEES8_S8_EEENS6_IJNS7_ILi128EEESA_NS7_ILi192EEEEEELi128ENS_6half_tEfNS_4arch4Sm90ELb0ELb0ELb0ELb1ELb0ELb1ELb0ELb1ELb1ELb1ELb0ELb0EEENS1_21CollectiveEpilogueFwdINS6_IJSA_SA_SA_EEES9_SD_SF_Li256ELb1ELb1ELb0ELb0EEENS1_36VarlenDynamicPersistentTileSchedulerILi128ELi128ELi256ELi128ELb0ELb1ELb1ELb0ELb1ELb1EEEEEEEEEvNT_6ParamsE --------------------------
	.section	.text._ZN7cutlass13device_kernelIN5flash11enable_sm90INS1_16FlashAttnFwdSm90INS1_25CollectiveMainloopFwdSm90ILi2EN4cute5tupleIJNS5_1CILi1EEES8_S8_EEENS6_IJNS7_ILi128EEESA_NS7_ILi192EEEEEELi128ENS_6half_tEfNS_4arch4Sm90ELb0ELb0ELb0ELb1ELb0ELb1ELb0ELb1ELb1ELb1ELb0ELb0EEENS1_21CollectiveEpilogueFwdINS6_IJSA_SA_SA_EEES9_SD_SF_Li256ELb1ELb1ELb0ELb0EEENS1_36VarlenDynamicPersistentTileSchedulerILi128ELi128ELi256ELi128ELb0ELb1ELb1ELb0ELb1ELb1EEEEEEEEEvNT_6ParamsE,"ax",@progbits
	.align	128
.text._ZN7cutlass13device_kernelIN5flash11enable_sm90INS1_16FlashAttnFwdSm90INS1_25CollectiveMainloopFwdSm90ILi2EN4cute5tupleIJNS5_1CILi1EEES8_S8_EEENS6_IJNS7_ILi128EEESA_NS7_ILi192EEEEEELi128ENS_6half_tEfNS_4arch4Sm90ELb0ELb0ELb0ELb1ELb0ELb1ELb0ELb1ELb1ELb1ELb0ELb0EEENS1_21CollectiveEpilogueFwdINS6_IJSA_SA_SA_EEES9_SD_SF_Li256ELb1ELb1ELb0ELb0EEENS1_36VarlenDynamicPersistentTileSchedulerILi128ELi128ELi256ELi128ELb0ELb1ELb1ELb0ELb1ELb1EEEEEEEEEvNT_6ParamsE:
        .type           _ZN7cutlass13device_kernelIN5flash11enable_sm90INS1_16FlashAttnFwdSm90INS1_25CollectiveMainloopFwdSm90ILi2EN4cute5tupleIJNS5_1CILi1EEES8_S8_EEENS6_IJNS7_ILi128EEESA_NS7_ILi192EEEEEELi128ENS_6half_tEfNS_4arch4Sm90ELb0ELb0ELb0ELb1ELb0ELb1ELb0ELb1ELb1ELb1ELb0ELb0EEENS1_21CollectiveEpilogueFwdINS6_IJSA_SA_SA_EEES9_SD_SF_Li256ELb1ELb1ELb0ELb0EEENS1_36VarlenDynamicPersistentTileSchedulerILi128ELi128ELi256ELi128ELb0ELb1ELb1ELb0ELb1ELb1EEEEEEEEEvNT_6ParamsE,@function
        .size           _ZN7cutlass13device_kernelIN5flash11enable_sm90INS1_16FlashAttnFwdSm90INS1_25CollectiveMainloopFwdSm90ILi2EN4cute5tupleIJNS5_1CILi1EEES8_S8_EEENS6_IJNS7_ILi128EEESA_NS7_ILi192EEEEEELi128ENS_6half_tEfNS_4arch4Sm90ELb0ELb0ELb0ELb1ELb0ELb1ELb0ELb1ELb1ELb1ELb0ELb0EEENS1_21CollectiveEpilogueFwdINS6_IJSA_SA_SA_EEES9_SD_SF_Li256ELb1ELb1ELb0ELb0EEENS1_36VarlenDynamicPersistentTileSchedulerILi128ELi128ELi256ELi128ELb0ELb1ELb1ELb0ELb1ELb1EEEEEEEEEvNT_6ParamsE,(.L_x_49 - _ZN7cutlass13device_kernelIN5flash11enable_sm90INS1_16FlashAttnFwdSm90INS1_25CollectiveMainloopFwdSm90ILi2EN4cute5tupleIJNS5_1CILi1EEES8_S8_EEENS6_IJNS7_ILi128EEESA_NS7_ILi192EEEEEELi128ENS_6half_tEfNS_4arch4Sm90ELb0ELb0ELb0ELb1ELb0ELb1ELb0ELb1ELb1ELb1ELb0ELb0EEENS1_21CollectiveEpilogueFwdINS6_IJSA_SA_SA_EEES9_SD_SF_Li256ELb1ELb1ELb0ELb0EEENS1_36VarlenDynamicPersistentTileSchedulerILi128ELi128ELi256ELi128ELb0ELb1ELb1ELb0ELb1ELb1EEEEEEEEEvNT_6ParamsE)
        .other          _ZN7cutlass13device_kernelIN5flash11enable_sm90INS1_16FlashAttnFwdSm90INS1_25CollectiveMainloopFwdSm90ILi2EN4cute5tupleIJNS5_1CILi1EEES8_S8_EEENS6_IJNS7_ILi128EEESA_NS7_ILi192EEEEEELi128ENS_6half_tEfNS_4arch4Sm90ELb0ELb0ELb0ELb1ELb0ELb1ELb0ELb1ELb1ELb1ELb0ELb0EEENS1_21CollectiveEpilogueFwdINS6_IJSA_SA_SA_EEES9_SD_SF_Li256ELb1ELb1ELb0ELb0EEENS1_36VarlenDynamicPersistentTileSchedulerILi128ELi128ELi256ELi128ELb0ELb1ELb1ELb0ELb1ELb1EEEEEEEEEvNT_6ParamsE,@"STO_CUDA_ENTRY STV_DEFAULT"
_ZN7cutlass13device_kernelIN5flash11enable_sm90INS1_16FlashAttnFwdSm90INS1_25CollectiveMainloopFwdSm90ILi2EN4cute5tupleIJNS5_1CILi1EEES8_S8_EEENS6_IJNS7_ILi128EEESA_NS7_ILi192EEEEEELi128ENS_6half_tEfNS_4arch4Sm90ELb0ELb0ELb0ELb1ELb0ELb1ELb0ELb1ELb1ELb1ELb0ELb0EEENS1_21CollectiveEpilogueFwdINS6_IJSA_SA_SA_EEES9_SD_SF_Li256ELb1ELb1ELb0ELb0EEENS1_36VarlenDynamicPersistentTileSchedulerILi128ELi128ELi256ELi128ELb0ELb1ELb1ELb0ELb1ELb1EEEEEEEEEvNT_6ParamsE:
[----:B------:R-:W-:Y:S01]  /*0000*/  LDC R1, c[0x0][0x37c] ;  /* 0x0000df00ff017b82 */ /* 0x000fe20000000800 */
[----:B------:R-:W-:Y:S05]  /*0010*/  EXIT ;  /* 0x000000000000794d */ /* 0x000fea0003800000 */
.L_x_3:
        /* <DEDUP_REMOVED lines=14> */
.L_x_49:


//--------------------- .text._ZN7cutlass13device_kernelIN5flash11enable_sm90INS1_16FlashAttnFwdSm90INS1_25CollectiveMainloopFwdSm90ILi2EN4cute5tupleIJNS5_1CILi1EEES8_S8_EEENS6_IJNS7_ILi128EEENS7_ILi96EEENS7_ILi192EEEEEELi128ENS_6half_tEfNS_4arch4Sm90ELb0ELb1ELb0ELb0ELb0ELb0ELb0ELb1ELb1ELb1ELb0ELb0EEENS1_21CollectiveEpilogueFwdINS6_IJSA_SA_SB_EEES9_SE_SG_Li256ELb0ELb1ELb0ELb0EEENS1_30DynamicPersistentTileSchedulerILi256ELi128ELb0ELb1ELb1EEEEEEEEEvNT_6ParamsE --------------------------
	.section	.text._ZN7cutlass13device_kernelIN5flash11enable_sm90INS1_16FlashAttnFwdSm90INS1_25CollectiveMainloopFwdSm90ILi2EN4cute5tupleIJNS5_1CILi1EEES8_S8_EEENS6_IJNS7_ILi128EEENS7_ILi96EEENS7_ILi192EEEEEELi128ENS_6half_tEfNS_4arch4Sm90ELb0ELb1ELb0ELb0ELb0ELb0ELb0ELb1ELb1ELb1ELb0ELb0EEENS1_21CollectiveEpilogueFwdINS6_IJSA_SA_SB_EEES9_SE_SG_Li256ELb0ELb1ELb0ELb0EEENS1_30DynamicPersistentTileSchedulerILi256ELi128ELb0ELb1ELb1EEEEEEEEEvNT_6ParamsE,"ax",@progbits
	.align	128
.text._ZN7cutlass13device_kernelIN5flash11enable_sm90INS1_16FlashAttnFwdSm90INS1_25CollectiveMainloopFwdSm90ILi2EN4cute5tupleIJNS5_1CILi1EEES8_S8_EEENS6_IJNS7_ILi128EEENS7_ILi96EEENS7_ILi192EEEEEELi128ENS_6half_tEfNS_4arch4Sm90ELb0ELb1ELb0ELb0ELb0ELb0ELb0ELb1ELb1ELb1ELb0ELb0EEENS1_21CollectiveEpilogueFwdINS6_IJSA_SA_SB_EEES9_SE_SG_Li256ELb0ELb1ELb0ELb0EEENS1_30DynamicPersistentTileSchedulerILi256ELi128ELb0ELb1ELb1EEEEEEEEEvNT_6ParamsE:
        .type           _ZN7cutlass13device_kernelIN5flash11enable_sm90INS1_16FlashAttnFwdSm90INS1_25CollectiveMainloopFwdSm90ILi2EN4cute5tupleIJNS5_1CILi1EEES8_S8_EEENS6_IJNS7_ILi128EEENS7_ILi96EEENS7_ILi192EEEEEELi128ENS_6half_tEfNS_4arch4Sm90ELb0ELb1ELb0ELb0ELb0ELb0ELb0ELb1ELb1ELb1ELb0ELb0EEENS1_21CollectiveEpilogueFwdINS6_IJSA_SA_SB_EEES9_SE_SG_Li256ELb0ELb1ELb0ELb0EEENS1_30DynamicPersistentTileSchedulerILi256ELi128ELb0ELb1ELb1EEEEEEEEEvNT_6ParamsE,@function
        .size           _ZN7cutlass13device_kernelIN5flash11enable_sm90INS1_16FlashAttnFwdSm90INS1_25CollectiveMainloopFwdSm90ILi2EN4cute5tupleIJNS5_1CILi1EEES8_S8_EEENS6_IJNS7_ILi128EEENS7_ILi96EEENS7_ILi192EEEEEELi128ENS_6half_tEfNS_4arch4Sm90ELb0ELb1ELb0ELb0ELb0ELb0ELb0ELb1ELb1ELb1ELb0ELb0EEENS1_21CollectiveEpilogueFwdINS6_IJSA_SA_SB_EEES9_SE_SG_Li256ELb0ELb1ELb0ELb0EEENS1_30DynamicPersistentTileSchedulerILi256ELi128ELb0ELb1ELb1EEEEEEEEEvNT_6ParamsE,(.L_x_50 - _ZN7cutlass13device_kernelIN5flash11enable_sm90INS1_16FlashAttnFwdSm90INS1_25CollectiveMainloopFwdSm90ILi2EN4cute5tupleIJNS5_1CILi1EEES8_S8_EEENS6_IJNS7_ILi128EEENS7_ILi96EEENS7_ILi192EEEEEELi128ENS_6half_tEfNS_4arch4Sm90ELb0ELb1ELb0ELb0ELb0ELb0ELb0ELb1ELb1ELb1ELb0ELb0EEENS1_21CollectiveEpilogueFwdINS6_IJSA_SA_SB_EEES9_SE_SG_Li256ELb0ELb1ELb0ELb0EEENS1_30DynamicPersistentTileSchedulerILi256ELi128ELb0ELb1ELb1EEEEEEEEEvNT_6ParamsE)
        .other          _ZN7cutlass13device_kernelIN5flash11enable_sm90INS1_16FlashAttnFwdSm90INS1_25CollectiveMainloopFwdSm90ILi2EN4cute5tupleIJNS5_1CILi1EEES8_S8_EEENS6_IJNS7_ILi128EEENS7_ILi96EEENS7_ILi192EEEEEELi128ENS_6half_tEfNS_4arch4Sm90ELb0ELb1ELb0ELb0ELb0ELb0ELb0ELb1ELb1ELb1ELb0ELb0EEENS1_21CollectiveEpilogueFwdINS6_IJSA_SA_SB_EEES9_SE_SG_Li256ELb0ELb1ELb0ELb0EEENS1_30DynamicPersistentTileSchedulerILi256ELi128ELb0ELb1ELb1EEEEEEEEEvNT_6ParamsE,@"STO_CUDA_ENTRY STV_DEFAULT"
_ZN7cutlass13device_kernelIN5flash11enable_sm90INS1_16FlashAttnFwdSm90INS1_25CollectiveMainloopFwdSm90ILi2EN4cute5tupleIJNS5_1CILi1EEES8_S8_EEENS6_IJNS7_ILi128EEENS7_ILi96EEENS7_ILi192EEEEEELi128ENS_6half_tEfNS_4arch4Sm90ELb0ELb1ELb0ELb0ELb0ELb0ELb0ELb1ELb1ELb1ELb0ELb0EEENS1_21CollectiveEpilogueFwdINS6_IJSA_SA_SB_EEES9_SE_SG_Li256ELb0ELb1ELb0ELb0EEENS1_30DynamicPersistentTileSchedulerILi256ELi128ELb0ELb1ELb1EEEEEEEEEvNT_6ParamsE:
[----:B------:R-:W-:Y:S01]  /*0000*/  LDC R1, c[0x0][0x37c] ;  /* 0x0000df00ff017b82 */ /* 0x000fe20000000800 */
[----:B------:R-:W-:Y:S05]  /*0010*/  EXIT ;  /* 0x000000000000794d */ /* 0x000fea0003800000 */
.L_x_4:
        /* <DEDUP_REMOVED lines=14> */
.L_x_50:


//--------------------- .text._ZN7cutlass13device_kernelIN5flash11enable_sm90INS1_16FlashAttnFwdSm90INS1_25CollectiveMainloopFwdSm90ILi2EN4cute5tupleIJNS5_1CILi1EEES8_S8_EEENS6_IJNS7_ILi128EEENS7_ILi96EEENS7_ILi192EEEEEELi128ENS_6half_tEfNS_4arch4Sm90ELb0ELb1ELb0ELb1ELb0ELb0ELb0ELb1ELb1ELb1ELb0ELb0EEENS1_21CollectiveEpilogueFwdINS6_IJSA_SA_SB_EEES9_SE_SG_Li256ELb1ELb1ELb0ELb0EEENS1_36VarlenDynamicPersistentTileSchedulerILi128ELi96ELi256ELi128ELb0ELb1ELb1ELb1ELb0ELb1EEEEEEEEEvNT_6ParamsE --------------------------
	.section	.text._ZN7cutlass13device_kernelIN5flash11enable_sm90INS1_16FlashAttnFwdSm90INS1_25CollectiveMainloopFwdSm90ILi2EN4cute5tupleIJNS5_1CILi1EEES8_S8_EEENS6_IJNS7_ILi128EEENS7_ILi96EEENS7_ILi192EEEEEELi128ENS_6half_tEfNS_4arch4Sm90ELb0ELb1ELb0ELb1ELb0ELb0ELb0ELb1ELb1ELb1ELb0ELb0EEENS1_21CollectiveEpilogueFwdINS6_IJSA_SA_SB_EEES9_SE_SG_Li256ELb1ELb1ELb0ELb0EEENS1_36VarlenDynamicPersistentTileSchedulerILi128ELi96ELi256ELi128ELb0ELb1ELb1ELb1ELb0ELb1EEEEEEEEEvNT_6ParamsE,"ax",@progbits
	.align	128
.text._ZN7cutlass13device_kernelIN5flash11enable_sm90INS1_16FlashAttnFwdSm90INS1_25CollectiveMainloopFwdSm90ILi2EN4cute5tupleIJNS5_1CILi1EEES8_S8_EEENS6_IJNS7_ILi128EEENS7_ILi96EEENS7_ILi192EEEEEELi128ENS_6half_tEfNS_4arch4Sm90ELb0ELb1ELb0ELb1ELb0ELb0ELb0ELb1ELb1ELb1ELb0ELb0EEENS1_21CollectiveEpilogueFwdINS6_IJSA_SA_SB_EEES9_SE_SG_Li256ELb1ELb1ELb0ELb0EEENS1_36VarlenDynamicPersistentTileSchedulerILi128ELi96ELi256ELi128ELb0ELb1ELb1ELb1ELb0ELb1EEEEEEEEEvNT_6ParamsE:
        .type           _ZN7cutlass13device_kernelIN5flash11enable_sm90INS1_16FlashAttnFwdSm90INS1_25CollectiveMainloopFwdSm90ILi2EN4cute5tupleIJNS5_1CILi1EEES8_S8_EEENS6_IJNS7_ILi128EEENS7_ILi96EEENS7_ILi192EEEEEELi128ENS_6half_tEfNS_4arch4Sm90ELb0ELb1ELb0ELb1ELb0ELb0ELb0ELb1ELb1ELb1ELb0ELb0EEENS1_21CollectiveEpilogueFwdINS6_IJSA_SA_SB_EEES9_SE_SG_Li256ELb1ELb1ELb0ELb0EEENS1_36VarlenDynamicPersistentTileSchedulerILi128ELi96ELi256ELi128ELb0ELb1ELb1ELb1ELb0ELb1EEEEEEEEEvNT_6ParamsE,@function
        .size           _ZN7cutlass13device_kernelIN5flash11enable_sm90INS1_16FlashAttnFwdSm90INS1_25CollectiveMainloopFwdSm90ILi2EN4cute5tupleIJNS5_1CILi1EEES8_S8_EEENS6_IJNS7_ILi128EEENS7_ILi96EEENS7_ILi192EEEEEELi128ENS_6half_tEfNS_4arch4Sm90ELb0ELb1ELb0ELb1ELb0ELb0ELb0ELb1ELb1ELb1ELb0ELb0EEENS1_21CollectiveEpilogueFwdINS6_IJSA_SA_SB_EEES9_SE_SG_Li256ELb1ELb1ELb0ELb0EEENS1_36VarlenDynamicPersistentTileSchedulerILi128ELi96ELi256ELi128ELb0ELb1ELb1ELb1ELb0ELb1EEEEEEEEEvNT_6ParamsE,(.L_x_51 - _ZN7cutlass13device_kernelIN5flash11enable_sm90INS1_16FlashAttnFwdSm90INS1_25CollectiveMainloopFwdSm90ILi2EN4cute5tupleIJNS5_1CILi1EEES8_S8_EEENS6_IJNS7_ILi128EEENS7_ILi96EEENS7_ILi192EEEEEELi128ENS_6half_tEfNS_4arch4Sm90ELb0ELb1ELb0ELb1ELb0ELb0ELb0ELb1ELb1ELb1ELb0ELb0EEENS1_21CollectiveEpilogueFwdINS6_IJSA_SA_SB_EEES9_SE_SG_Li256ELb1ELb1ELb0ELb0EEENS1_36VarlenDynamicPersistentTileSchedulerILi128ELi96ELi256ELi128ELb0ELb1ELb1ELb1ELb0ELb1EEEEEEEEEvNT_6ParamsE)
        .other          _ZN7cutlass13device_kernelIN5flash11enable_sm90INS1_16FlashAttnFwdSm90INS1_25CollectiveMainloopFwdSm90ILi2EN4cute5tupleIJNS5_1CILi1EEES8_S8_EEENS6_IJNS7_ILi128EEENS7_ILi96EEENS7_ILi192EEEEEELi128ENS_6half_tEfNS_4arch4Sm90ELb0ELb1ELb0ELb1ELb0ELb0ELb0ELb1ELb1ELb1ELb0ELb0EEENS1_21CollectiveEpilogueFwdINS6_IJSA_SA_SB_EEES9_SE_SG_Li256ELb1ELb1ELb0ELb0EEENS1_36VarlenDynamicPersistentTileSchedulerILi128ELi96ELi256ELi128ELb0ELb1ELb1ELb1ELb0ELb1EEEEEEEEEvNT_6ParamsE,@"STO_CUDA_ENTRY STV_DEFAULT"
_ZN7cutlass13device_kernelIN5flash11enable_sm90INS1_16FlashAttnFwdSm90INS1_25CollectiveMainloopFwdSm90ILi2EN4cute5tupleIJNS5_1CILi1EEES8_S8_EEENS6_IJNS7_ILi128EEENS7_ILi96EEENS7_ILi192EEEEEELi128ENS_6half_tEfNS_4arch4Sm90ELb0ELb1ELb0ELb1ELb0ELb0ELb0ELb1ELb1ELb1ELb0ELb0EEENS1_21CollectiveEpilogueFwdINS6_IJSA_SA_SB_EEES9_SE_SG_Li256ELb1ELb1ELb0ELb0EEENS1_36VarlenDynamicPersistentTileSchedulerILi128ELi96ELi256ELi128ELb0ELb1ELb1ELb1ELb0ELb1EEEEEEEEEvNT_6ParamsE:
[----:B------:R-:W-:Y:S01]  /*0000*/  LDC R1, c[0x0][0x37c] ;  /* 0x0000df00ff017b82 */ /* 0x000fe20000000800 */
[----:B------:R-:W-:Y:S05]  /*0010*/  EXIT ;  /* 0x000000000000794d */ /* 0x000fea0003800000 */
.L_x_5:
        /* <DEDUP_REMOVED lines=14> */
.L_x_51:


//--------------------- .text._ZN7cutlass13device_kernelIN5flash11enable_sm90INS1_16FlashAttnFwdSm90INS1_25CollectiveMainloopFwdSm90ILi2EN4cute5tupleIJNS5_1CILi1EEES8_S8_EEENS6_IJNS7_ILi128EEENS7_ILi96EEENS7_ILi192EEEEEELi128ENS_6half_tEfNS_4arch4Sm90ELb0ELb1ELb0ELb1ELb0ELb1ELb0ELb1ELb1ELb1ELb0ELb0EEENS1_21CollectiveEpilogueFwdINS6_IJSA_SA_SB_EEES9_SE_SG_Li256ELb1ELb1ELb0ELb0EEENS1_36VarlenDynamicPersistentTileSchedulerILi128ELi96ELi256ELi128ELb0ELb1ELb1ELb1ELb0ELb1EEEEEEEEEvNT_6ParamsE --------------------------
	.section	.text._ZN7cutlass13device_kernelIN5flash11enable_sm90INS1_16FlashAttnFwdSm90INS1_25CollectiveMainloopFwdSm90ILi2EN4cute5tupleIJNS5_1CILi1EEES8_S8_EEENS6_IJNS7_ILi128EEENS7_ILi96EEENS7_ILi192EEEEEELi128ENS_6half_tEfNS_4arch4Sm90ELb0ELb1ELb0ELb1ELb0ELb1ELb0ELb1ELb1ELb1ELb0ELb0EEENS1_21CollectiveEpilogueFwdINS6_IJSA_SA_SB_EEES9_SE_SG_Li256ELb1ELb1ELb0ELb0EEENS1_36VarlenDynamicPersistentTileSchedulerILi128ELi96ELi256ELi128ELb0ELb1ELb1ELb1ELb0ELb1EEEEEEEEEvNT_6ParamsE,"ax",@progbits
	.align	128
.text._ZN7cutlass13device_kernelIN5flash11enable_sm90INS1_16FlashAttnFwdSm90INS1_25CollectiveMainloopFwdSm90ILi2EN4cute5tupleIJNS5_1CILi1EEES8_S8_EEENS6_IJNS7_ILi128EEENS7_ILi96EEENS7_ILi192EEEEEELi128ENS_6half_tEfNS_4arch4Sm90ELb0ELb1ELb0ELb1ELb0ELb1ELb0ELb1ELb1ELb1ELb0ELb0EEENS1_21CollectiveEpilogueFwdINS6_IJSA_SA_SB_EEES9_SE_SG_Li256ELb1ELb1ELb0ELb0EEENS1_36VarlenDynamicPersistentTileSchedulerILi128ELi96ELi256ELi128ELb0ELb1ELb1ELb1ELb0ELb1EEEEEEEEEvNT_6ParamsE:
        .type           _ZN7cutlass13device_kernelIN5flash11enable_sm90INS1_16FlashAttnFwdSm90INS1_25CollectiveMainloopFwdSm90ILi2EN4cute5tupleIJNS5_1CILi1EEES8_S8_EEENS6_IJNS7_ILi128EEENS7_ILi96EEENS7_ILi192EEEEEELi128ENS_6half_tEfNS_4arch4Sm90ELb0ELb1ELb0ELb1ELb0ELb1ELb0ELb1ELb1ELb1ELb0ELb0EEENS1_21CollectiveEpilogueFwdINS6_IJSA_SA_SB_EEES9_SE_SG_Li256ELb1ELb1ELb0ELb0EEENS1_36VarlenDynamicPersistentTileSchedulerILi128ELi96ELi256ELi128ELb0ELb1ELb1ELb1ELb0ELb1EEEEEEEEEvNT_6ParamsE,@function
        .size           _ZN7cutlass13device_kernelIN5flash11enable_sm90INS1_16FlashAttnFwdSm90INS1_25CollectiveMainloopFwdSm90ILi2EN4cute5tupleIJNS5_1CILi1EEES8_S8_EEENS6_IJNS7_ILi128EEENS7_ILi96EEENS7_ILi192EEEEEELi128ENS_6half_tEfNS_4arch4Sm90ELb0ELb1ELb0ELb1ELb0ELb1ELb0ELb1ELb1ELb1ELb0ELb0EEENS1_21CollectiveEpilogueFwdINS6_IJSA_SA_SB_EEES9_SE_SG_Li256ELb1ELb1ELb0ELb0EEENS1_36VarlenDynamicPersistentTileSchedulerILi128ELi96ELi256ELi128ELb0ELb1ELb1ELb1ELb0ELb1EEEEEEEEEvNT_6ParamsE,(.L_x_52 - _ZN7cutlass13device_kernelIN5flash11enable_sm90INS1_16FlashAttnFwdSm90INS1_25CollectiveMainloopFwdSm90ILi2EN4cute5tupleIJNS5_1CILi1EEES8_S8_EEENS6_IJNS7_ILi128EEENS7_ILi96EEENS7_ILi192EEEEEELi128ENS_6half_tEfNS_4arch4Sm90ELb0ELb1ELb0ELb1ELb0ELb1ELb0ELb1ELb1ELb1ELb0ELb0EEENS1_21CollectiveEpilogueFwdINS6_IJSA_SA_SB_EEES9_SE_SG_Li256ELb1ELb1ELb0ELb0EEENS1_36VarlenDynamicPersistentTileSchedulerILi128ELi96ELi256ELi128ELb0ELb1ELb1ELb1ELb0ELb1EEEEEEEEEvNT_6ParamsE)
        .other          _ZN7cutlass13device_kernelIN5flash11enable_sm90INS1_16FlashAttnFwdSm90INS1_25CollectiveMainloopFwdSm90ILi2EN4cute5tupleIJNS5_1CILi1EEES8_S8_EEENS6_IJNS7_ILi128EEENS7_ILi96EEENS7_ILi192EEEEEELi128ENS_6half_tEfNS_4arch4Sm90ELb0ELb1ELb0ELb1ELb0ELb1ELb0ELb1ELb1ELb1ELb0ELb0EEENS1_21CollectiveEpilogueFwdINS6_IJSA_SA_SB_EEES9_SE_SG_Li256ELb1ELb1ELb0ELb0EEENS1_36VarlenDynamicPersistentTileSchedulerILi128ELi96ELi256ELi128ELb0ELb1ELb1ELb1ELb0ELb1EEEEEEEEEvNT_6ParamsE,@"STO_CUDA_ENTRY STV_DEFAULT"
_ZN7cutlass13device_kernelIN5flash11enable_sm90INS1_16FlashAttnFwdSm90INS1_25CollectiveMainloopFwdSm90ILi2EN4cute5tupleIJNS5_1CILi1EEES8_S8_EEENS6_IJNS7_ILi128EEENS7_ILi96EEENS7_ILi192EEEEEELi128ENS_6half_tEfNS_4arch4Sm90ELb0ELb1ELb0ELb1ELb0ELb1ELb0ELb1ELb1ELb1ELb0ELb0EEENS1_21CollectiveEpilogueFwdINS6_IJSA_SA_SB_EEES9_SE_SG_Li256ELb1ELb1ELb0ELb0EEENS1_36VarlenDynamicPersistentTileSchedulerILi128ELi96ELi256ELi128ELb0ELb1ELb1ELb1ELb0ELb1EEEEEEEEEvNT_6ParamsE:
[----:B------:R-:W-:Y:S01]  /*0000*/  LDC R1, c[0x0][0x37c] ;  /* 0x0000df00ff017b82 */ /* 0x000fe20000000800 */
[----:B------:R-:W-:Y:S05]  /*0010*/  EXIT ;  /* 0x000000000000794d */ /* 0x000fea0003800000 */
.L_x_6:
        /* <DEDUP_REMOVED lines=14> */
.L_x_52:


//--------------------- .text._ZN7cutlass13device_kernelIN5flash11enable_sm90INS1_16FlashAttnFwdSm90INS1_25CollectiveMainloopFwdSm90ILi2EN4cute5tupleIJNS5_1CILi1EEES8_S8_EEENS6_IJNS7_ILi128EEESA_NS7_ILi192EEEEEELi128ENS_6half_tEfNS_4arch4Sm90ELb1ELb0ELb0ELb0ELb0ELb0ELb0ELb1ELb1ELb1ELb0ELb0EEENS1_21CollectiveEpilogueFwdINS6_IJSA_SA_SA_EEES9_SD_SF_Li256ELb0ELb1ELb0ELb0EEENS1_30DynamicPersistentTileSchedulerILi256ELi128ELb0ELb1ELb1EEEEEEEEEvNT_6ParamsE --------------------------
	.section	.text._ZN7cutlass13device_kernelIN5flash11enable_sm90INS1_16FlashAttnFwdSm90INS1_25CollectiveMainloopFwdSm90ILi2EN4cute5tupleIJNS5_1CILi1EEES8_S8_EEENS6_IJNS7_ILi128EEESA_NS7_ILi192EEEEEELi128ENS_6half_tEfNS_4arch4Sm90ELb1ELb0ELb0ELb0ELb0ELb0ELb0ELb1ELb1ELb1ELb0ELb0EEENS1_21CollectiveEpilogueFwdINS6_IJSA_SA_SA_EEES9_SD_SF_Li256ELb0ELb1ELb0ELb0EEENS1_30DynamicPersistentTileSchedulerILi256ELi128ELb0ELb1ELb1EEEEEEEEEvNT_6ParamsE,"ax",@progbits
	.align	128
.text._ZN7cutlass13device_kernelIN5flash11enable_sm90INS1_16FlashAttnFwdSm90INS1_25CollectiveMainloopFwdSm90ILi2EN4cute5tupleIJNS5_1CILi1EEES8_S8_EEENS6_IJNS7_ILi128EEESA_NS7_ILi192EEEEEELi128ENS_6half_tEfNS_4arch4Sm90ELb1ELb0ELb0ELb0ELb0ELb0ELb0ELb1ELb1ELb1ELb0ELb0EEENS1_21CollectiveEpilogueFwdINS6_IJSA_SA_SA_EEES9_SD_SF_Li256ELb0ELb1ELb0ELb0EEENS1_30DynamicPersistentTileSchedulerILi256ELi128ELb0ELb1ELb1EEEEEEEEEvNT_6ParamsE:
        .type           _ZN7cutlass13device_kernelIN5flash11enable_sm90INS1_16FlashAttnFwdSm90INS1_25CollectiveMainloopFwdSm90ILi2EN4cute5tupleIJNS5_1CILi1EEES8_S8_EEENS6_IJNS7_ILi128EEESA_NS7_ILi192EEEEEELi128ENS_6half_tEfNS_4arch4Sm90ELb1ELb0ELb0ELb0ELb0ELb0ELb0ELb1ELb1ELb1ELb0ELb0EEENS1_21CollectiveEpilogueFwdINS6_IJSA_SA_SA_EEES9_SD_SF_Li256ELb0ELb1ELb0ELb0EEENS1_30DynamicPersistentTileSchedulerILi256ELi128ELb0ELb1ELb1EEEEEEEEEvNT_6ParamsE,@function
        .size           _ZN7cutlass13device_kernelIN5flash11enable_sm90INS1_16FlashAttnFwdSm90INS1_25CollectiveMainloopFwdSm90ILi2EN4cute5tupleIJNS5_1CILi1EEES8_S8_EEENS6_IJNS7_ILi128EEESA_NS7_ILi192EEEEEELi128ENS_6half_tEfNS_4arch4Sm90ELb1ELb0ELb0ELb0ELb0ELb0ELb0ELb1ELb1ELb1ELb0ELb0EEENS1_21CollectiveEpilogueFwdINS6_IJSA_SA_SA_EEES9_SD_SF_Li256ELb0ELb1ELb0ELb0EEENS1_30DynamicPersistentTileSchedulerILi256ELi128ELb0ELb1ELb1EEEEEEEEEvNT_6ParamsE,(.L_x_53 - _ZN7cutlass13device_kernelIN5flash11enable_sm90INS1_16FlashAttnFwdSm90INS1_25CollectiveMainloopFwdSm90ILi2EN4cute5tupleIJNS5_1CILi1EEES8_S8_EEENS6_IJNS7_ILi128EEESA_NS7_ILi192EEEEEELi128ENS_6half_tEfNS_4arch4Sm90ELb1ELb0ELb0ELb0ELb0ELb0ELb0ELb1ELb1ELb1ELb0ELb0EEENS1_21CollectiveEpilogueFwdINS6_IJSA_SA_SA_EEES9_SD_SF_Li256ELb0ELb1ELb0ELb0EEENS1_30DynamicPersistentTileSchedulerILi256ELi128ELb0ELb1ELb1EEEEEEEEEvNT_6ParamsE)
        .other          _ZN7cutlass13device_kernelIN5flash11enable_sm90INS1_16FlashAttnFwdSm90INS1_25CollectiveMainloopFwdSm90ILi2EN4cute5tupleIJNS5_1CILi1EEES8_S8_EEENS6_IJNS7_ILi128EEESA_NS7_ILi192EEEEEELi128ENS_6half_tEfNS_4arch4Sm90ELb1ELb0ELb0ELb0ELb0ELb0ELb0ELb1ELb1ELb1ELb0ELb0EEENS1_21CollectiveEpilogueFwdINS6_IJSA_SA_SA_EEES9_SD_SF_Li256ELb0ELb1ELb0ELb0EEENS1_30DynamicPersistentTileSchedulerILi256ELi128ELb0ELb1ELb1EEEEEEEEEvNT_6ParamsE,@"STO_CUDA_ENTRY STV_DEFAULT"
_ZN7cutlass13device_kernelIN5flash11enable_sm90INS1_16FlashAttnFwdSm90INS1_25CollectiveMainloopFwdSm90ILi2EN4cute5tupleIJNS5_1CILi1EEES8_S8_EEENS6_IJNS7_ILi128EEESA_NS7_ILi192EEEEEELi128ENS_6half_tEfNS_4arch4Sm90ELb1ELb0ELb0ELb0ELb0ELb0ELb0ELb1ELb1ELb1ELb0ELb0EEENS1_21CollectiveEpilogueFwdINS6_IJSA_SA_SA_EEES9_SD_SF_Li256ELb0ELb1ELb0ELb0EEENS1_30DynamicPersistentTileSchedulerILi256ELi128ELb0ELb1ELb1EEEEEEEEEvNT_6ParamsE:
[----:B------:R-:W-:Y:S01]  /*0000*/  LDC R1, c[0x0][0x37c] ;  /* 0x0000df00ff017b82 */ /* 0x000fe20000000800 */
[----:B------:R-:W-:Y:S05]  /*0010*/  EXIT ;  /* 0x000000000000794d */ /* 0x000fea0003800000 */
.L_x_7:
        /* <DEDUP_REMOVED lines=14> */
.L_x_53:


//--------------------- .text._ZN7cutlass13device_kernelIN5flash11enable_sm90INS1_16FlashAttnFwdSm90INS1_25CollectiveMainloopFwdSm90ILi2EN4cute5tupleIJNS5_1CILi1EEES8_S8_EEENS6_IJNS7_ILi128EEESA_NS7_ILi192EEEEEELi128ENS_6half_tEfNS_4arch4Sm90ELb1ELb0ELb0ELb1ELb0ELb0ELb0ELb1ELb1ELb1ELb0ELb0EEENS1_21CollectiveEpilogueFwdINS6_IJSA_SA_SA_EEES9_SD_SF_Li256ELb1ELb1ELb0ELb0EEENS1_36VarlenDynamicPersistentTileSchedulerILi128ELi128ELi256ELi128ELb0ELb1ELb1ELb1ELb1ELb1EEEEEEEEEvNT_6ParamsE --------------------------
	.section	.text._ZN7cutlass13device_kernelIN5flash11enable_sm90INS1_16FlashAttnFwdSm90INS1_25CollectiveMainloopFwdSm90ILi2EN4cute5tupleIJNS5_1CILi1EEES8_S8_EEENS6_IJNS7_ILi128EEESA_NS7_ILi192EEEEEELi128ENS_6half_tEfNS_4arch4Sm90ELb1ELb0ELb0ELb1ELb0ELb0ELb0ELb1ELb1ELb1ELb0ELb0EEENS1_21CollectiveEpilogueFwdINS6_IJSA_SA_SA_EEES9_SD_SF_Li256ELb1ELb1ELb0ELb0EEENS1_36VarlenDynamicPersistentTileSchedulerILi128ELi128ELi256ELi128ELb0ELb1ELb1ELb1ELb1ELb1EEEEEEEEEvNT_6ParamsE,"ax",@progbits
	.align	128
.text._ZN7cutlass13device_kernelIN5flash11enable_sm90INS1_16FlashAttnFwdSm90INS1_25CollectiveMainloopFwdSm90ILi2EN4cute5tupleIJNS5_1CILi1EEES8_S8_EEENS6_IJNS7_ILi128EEESA_NS7_ILi192EEEEEELi128ENS_6half_tEfNS_4arch4Sm90ELb1ELb0ELb0ELb1ELb0ELb0ELb0ELb1ELb1ELb1ELb0ELb0EEENS1_21CollectiveEpilogueFwdINS6_IJSA_SA_SA_EEES9_SD_SF_Li256ELb1ELb1ELb0ELb0EEENS1_36VarlenDynamicPersistentTileSchedulerILi128ELi128ELi256ELi128ELb0ELb1ELb1ELb1ELb1ELb1EEEEEEEEEvNT_6ParamsE:
        .type           _ZN7cutlass13device_kernelIN5flash11enable_sm90INS1_16FlashAttnFwdSm90INS1_25CollectiveMainloopFwdSm90ILi2EN4cute5tupleIJNS5_1CILi1EEES8_S8_EEENS6_IJNS7_ILi128EEESA_NS7_ILi192EEEEEELi128ENS_6half_tEfNS_4arch4Sm90ELb1ELb0ELb0ELb1ELb0ELb0ELb0ELb1ELb1ELb1ELb0ELb0EEENS1_21CollectiveEpilogueFwdINS6_IJSA_SA_SA_EEES9_SD_SF_Li256ELb1ELb1ELb0ELb0EEENS1_36VarlenDynamicPersistentTileSchedulerILi128ELi128ELi256ELi128ELb0ELb1ELb1ELb1ELb1ELb1EEEEEEEEEvNT_6ParamsE,@function
        .size           _ZN7cutlass13device_kernelIN5flash11enable_sm90INS1_16FlashAttnFwdSm90INS1_25CollectiveMainloopFwdSm90ILi2EN4cute5tupleIJNS5_1CILi1EEES8_S8_EEENS6_IJNS7_ILi128EEESA_NS7_ILi192EEEEEELi128ENS_6half_tEfNS_4arch4Sm90ELb1ELb0ELb0ELb1ELb0ELb0ELb0ELb1ELb1ELb1ELb0ELb0EEENS1_21CollectiveEpilogueFwdINS6_IJSA_SA_SA_EEES9_SD_SF_Li256ELb1ELb1ELb0ELb0EEENS1_36VarlenDynamicPersistentTileSchedulerILi128ELi128ELi256ELi128ELb0ELb1ELb1ELb1ELb1ELb1EEEEEEEEEvNT_6ParamsE,(.L_x_54 - _ZN7cutlass13device_kernelIN5flash11enable_sm90INS1_16FlashAttnFwdSm90INS1_25CollectiveMainloopFwdSm90ILi2EN4cute5tupleIJNS5_1CILi1EEES8_S8_EEENS6_IJNS7_ILi128EEESA_NS7_ILi192EEEEEELi128ENS_6half_tEfNS_4arch4Sm90ELb1ELb0ELb0ELb1ELb0ELb0ELb0ELb1ELb1ELb1ELb0ELb0EEENS1_21CollectiveEpilogueFwdINS6_IJSA_SA_SA_EEES9_SD_SF_Li256ELb1ELb1ELb0ELb0EEENS1_36VarlenDynamicPersistentTileSchedulerILi128ELi128ELi256ELi128ELb0ELb1ELb1ELb1ELb1ELb1EEEEEEEEEvNT_6ParamsE)
        .other          _ZN7cutlass13device_kernelIN5flash11enable_sm90INS1_16FlashAttnFwdSm90INS1_25CollectiveMainloopFwdSm90ILi2EN4cute5tupleIJNS5_1CILi1EEES8_S8_EEENS6_IJNS7_ILi128EEESA_NS7_ILi192EEEEEELi128ENS_6half_tEfNS_4arch4Sm90ELb1ELb0ELb0ELb1ELb0ELb0ELb0ELb1ELb1ELb1ELb0ELb0EEENS1_21CollectiveEpilogueFwdINS6_IJSA_SA_SA_EEES9_SD_SF_Li256ELb1ELb1ELb0ELb0EEENS1_36VarlenDynamicPersistentTileSchedulerILi128ELi128ELi256ELi128ELb0ELb1ELb1ELb1ELb1ELb1EEEEEEEEEvNT_6ParamsE,@"STO_CUDA_ENTRY STV_DEFAULT"
_ZN7cutlass13device_kernelIN5flash11enable_sm90INS1_16FlashAttnFwdSm90INS1_25CollectiveMainloopFwdSm90ILi2EN4cute5tupleIJNS5_1CILi1EEES8_S8_EEENS6_IJNS7_ILi128EEESA_NS7_ILi192EEEEEELi128ENS_6half_tEfNS_4arch4Sm90ELb1ELb0ELb0ELb1ELb0ELb0ELb0ELb1ELb1ELb1ELb0ELb0EEENS1_21CollectiveEpilogueFwdINS6_IJSA_SA_SA_EEES9_SD_SF_Li256ELb1ELb1ELb0ELb0EEENS1_36VarlenDynamicPersistentTileSchedulerILi128ELi128ELi256ELi128ELb0ELb1ELb1ELb1ELb1ELb1EEEEEEEEEvNT_6ParamsE:
[----:B------:R-:W-:Y:S01]  /*0000*/  LDC R1, c[0x0][0x37c] ;  /* 0x0000df00ff017b82 */ /* 0x000fe20000000800 */
[----:B------:R-:W-:Y:S05]  /*0010*/  EXIT ;  /* 0x000000000000794d */ /* 0x000fea0003800000 */
.L_x_8:
        /* <DEDUP_REMOVED lines=14> */
.L_x_54:


//--------------------- .text._ZN7cutlass13device_kernelIN5flash11enable_sm90INS1_16FlashAttnFwdSm90INS1_25CollectiveMainloopFwdSm90ILi2EN4cute5tupleIJNS5_1CILi1EEES8_S8_EEENS6_IJNS7_ILi128EEESA_NS7_ILi192EEEEEELi128ENS_6half_tEfNS_4arch4Sm90ELb1ELb0ELb0ELb1ELb0ELb1ELb0ELb1ELb1ELb1ELb0ELb0EEENS1_21CollectiveEpilogueFwdINS6_IJSA_SA_SA_EEES9_SD_SF_Li256ELb1ELb1ELb0ELb0EEENS1_36VarlenDynamicPersistentTileSchedulerILi128ELi128ELi256ELi128ELb0ELb1ELb1ELb1ELb1ELb1EEEEEEEEEvNT_6ParamsE --------------------------
	.section	.text._ZN7cutlass13device_kernelIN5flash11enable_sm90INS1_16FlashAttnFwdSm90INS1_25CollectiveMainloopFwdSm90ILi2EN4cute5tupleIJNS5_1CILi1EEES8_S8_EEENS6_IJNS7_ILi128EEESA_NS7_ILi192EEEEEELi128ENS_6half_tEfNS_4arch4Sm90ELb1ELb0ELb0ELb1ELb0ELb1ELb0ELb1ELb1ELb1ELb0ELb0EEENS1_21CollectiveEpilogueFwdINS6_IJSA_SA_SA_EEES9_SD_SF_Li256ELb1ELb1ELb0ELb0EEENS1_36VarlenDynamicPersistentTileSchedulerILi128ELi128ELi256ELi128ELb0ELb1ELb1ELb1ELb1ELb1EEEEEEEEEvNT_6ParamsE,"ax",@progbits
	.align	128
.text._ZN7cutlass13device_kernelIN5flash11enable_sm90INS1_16FlashAttnFwdSm90INS1_25CollectiveMainloopFwdSm90ILi2EN4cute5tupleIJNS5_1CILi1EEES8_S8_EEENS6_IJNS7_ILi128EEESA_NS7_ILi192EEEEEELi128ENS_6half_tEfNS_4arch4Sm90ELb1ELb0ELb0ELb1ELb0ELb1ELb0ELb1ELb1ELb1ELb0ELb0EEENS1_21CollectiveEpilogueFwdINS6_IJSA_SA_SA_EEES9_SD_SF_Li256ELb1ELb1ELb0ELb0EEENS1_36VarlenDynamicPersistentTileSchedulerILi128ELi128ELi256ELi128ELb0ELb1ELb1ELb1ELb1ELb1EEEEEEEEEvNT_6ParamsE:
        .type           _ZN7cutlass13device_kernelIN5flash11enable_sm90INS1_16FlashAttnFwdSm90INS1_25CollectiveMainloopFwdSm90ILi2EN4cute5tupleIJNS5_1CILi1EEES8_S8_EEENS6_IJNS7_ILi128EEESA_NS7_ILi192EEEEEELi128ENS_6half_tEfNS_4arch4Sm90ELb1ELb0ELb0ELb1ELb0ELb1ELb0ELb1ELb1ELb1ELb0ELb0EEENS1_21CollectiveEpilogueFwdINS6_IJSA_SA_SA_EEES9_SD_SF_Li256ELb1ELb1ELb0ELb0EEENS1_36VarlenDynamicPersistentTileSchedulerILi128ELi128ELi256ELi128ELb0ELb1ELb1ELb1ELb1ELb1EEEEEEEEEvNT_6ParamsE,@function
        .size           _ZN7cutlass13device_kernelIN5flash11enable_sm90INS1_16FlashAttnFwdSm90INS1_25CollectiveMainloopFwdSm90ILi2EN4cute5tupleIJNS5_1CILi1EEES8_S8_EEENS6_IJNS7_ILi128EEESA_NS7_ILi192EEEEEELi128ENS_6half_tEfNS_4arch4Sm90ELb1ELb0ELb0ELb1ELb0ELb1ELb0ELb1ELb1ELb1ELb0ELb0EEENS1_21CollectiveEpilogueFwdINS6_IJSA_SA_SA_EEES9_SD_SF_Li256ELb1ELb1ELb0ELb0EEENS1_36VarlenDynamicPersistentTileSchedulerILi128ELi128ELi256ELi128ELb0ELb1ELb1ELb1ELb1ELb1EEEEEEEEEvNT_6ParamsE,(.L_x_55 - _ZN7cutlass13device_kernelIN5flash11enable_sm90INS1_16FlashAttnFwdSm90INS1_25CollectiveMainloopFwdSm90ILi2EN4cute5tupleIJNS5_1CILi1EEES8_S8_EEENS6_IJNS7_ILi128EEESA_NS7_ILi192EEEEEELi128ENS_6half_tEfNS_4arch4Sm90ELb1ELb0ELb0ELb1ELb0ELb1ELb0ELb1ELb1ELb1ELb0ELb0EEENS1_21CollectiveEpilogueFwdINS6_IJSA_SA_SA_EEES9_SD_SF_Li256ELb1ELb1ELb0ELb0EEENS1_36VarlenDynamicPersistentTileSchedulerILi128ELi128ELi256ELi128ELb0ELb1ELb1ELb1ELb1ELb1EEEEEEEEEvNT_6ParamsE)
        .other          _ZN7cutlass13device_kernelIN5flash11enable_sm90INS1_16FlashAttnFwdSm90INS1_25CollectiveMainloopFwdSm90ILi2EN4cute5tupleIJNS5_1CILi1EEES8_S8_EEENS6_IJNS7_ILi128EEESA_NS7_ILi192EEEEEELi128ENS_6half_tEfNS_4arch4Sm90ELb1ELb0ELb0ELb1ELb0ELb1ELb0ELb1ELb1ELb1ELb0ELb0EEENS1_21CollectiveEpilogueFwdINS6_IJSA_SA_SA_EEES9_SD_SF_Li256ELb1ELb1ELb0ELb0EEENS1_36VarlenDynamicPersistentTileSchedulerILi128ELi128ELi256ELi128ELb0ELb1ELb1ELb1ELb1ELb1EEEEEEEEEvNT_6ParamsE,@"STO_CUDA_ENTRY STV_DEFAULT"
_ZN7cutlass13device_kernelIN5flash11enable_sm90INS1_16FlashAttnFwdSm90INS1_25CollectiveMainloopFwdSm90ILi2EN4cute5tupleIJNS5_1CILi1EEES8_S8_EEENS6_IJNS7_ILi128EEESA_NS7_ILi192EEEEEELi128ENS_6half_tEfNS_4arch4Sm90ELb1ELb0ELb0ELb1ELb0ELb1ELb0ELb1ELb1ELb1ELb0ELb0EEENS1_21CollectiveEpilogueFwdINS6_IJSA_SA_SA_EEES9_SD_SF_Li256ELb1ELb1ELb0ELb0EEENS1_36VarlenDynamicPersistentTileSchedulerILi128ELi128ELi256ELi128ELb0ELb1ELb1ELb1ELb1ELb1EEEEEEEEEvNT_6ParamsE:
[----:B------:R-:W-:Y:S01]  /*0000*/  LDC R1, c[0x0][0x37c] ;  /* 0x0000df00ff017b82 */ /* 0x000fe20000000800 */
[----:B------:R-:W-:Y:S05]  /*0010*/  EXIT ;  /* 0x000000000000794d */ /* 0x000fea0003800000 */
.L_x_9:
        /* <DEDUP_REMOVED lines=14> */
.L_x_55:


//--------------------- .text._ZN7cutlass13device_kernelIN5flash11enable_sm90INS1_16FlashAttnFwdSm90INS1_25CollectiveMainloopFwdSm90ILi2EN4cute5tupleIJNS5_1CILi1EEES8_S8_EEENS6_IJNS7_ILi64EEESA_SA_EEELi512ENS_6half_tEfNS_4arch4Sm90ELb0ELb0ELb0ELb0ELb0ELb0ELb0ELb0ELb0ELb1ELb0ELb0EEENS1_21CollectiveEpilogueFwdINS6_IJSA_NS7_ILi512EEESA_EEES9_SC_SE_Li256ELb0ELb1ELb0ELb0EEENS1_29StaticPersistentTileSchedulerILb0EEEEEEEEEvNT_6ParamsE --------------------------
	.section	.text._ZN7cutlass13device_kernelIN5flash11enable_sm90INS1_16FlashAttnFwdSm90INS1_25CollectiveMainloopFwdSm90ILi2EN4cute5tupleIJNS5_1CILi1EEES8_S8_EEENS6_IJNS7_ILi64EEESA_SA_EEELi512ENS_6half_tEfNS_4arch4Sm90ELb0ELb0ELb0ELb0ELb0ELb0ELb0ELb0ELb0ELb1ELb0ELb0EEENS1_21CollectiveEpilogueFwdINS6_IJSA_NS7_ILi512EEESA_EEES9_SC_SE_Li256ELb0ELb1ELb0ELb0EEENS1_29StaticPersistentTileSchedulerILb0EEEEEEEEEvNT_6ParamsE,"ax",@progbits
	.align	128
.text._ZN7cutlass13device_kernelIN5flash11enable_sm90INS1_16FlashAttnFwdSm90INS1_25CollectiveMainloopFwdSm90ILi2EN4cute5tupleIJNS5_1CILi1EEES8_S8_EEENS6_IJNS7_ILi64EEESA_SA_EEELi512ENS_6half_tEfNS_4arch4Sm90ELb0ELb0ELb0ELb0ELb0ELb0ELb0ELb0ELb0ELb1ELb0ELb0EEENS1_21CollectiveEpilogueFwdINS6_IJSA_NS7_ILi512EEESA_EEES9_SC_SE_Li256ELb0ELb1ELb0ELb0EEENS1_29StaticPersistentTileSchedulerILb0EEEEEEEEEvNT_6ParamsE:
        .type           _ZN7cutlass13device_kernelIN5flash11enable_sm90INS1_16FlashAttnFwdSm90INS1_25CollectiveMainloopFwdSm90ILi2EN4cute5tupleIJNS5_1CILi1EEES8_S8_EEENS6_IJNS7_ILi64EEESA_SA_EEELi512ENS_6half_tEfNS_4arch4Sm90ELb0ELb0ELb0ELb0ELb0ELb0ELb0ELb0ELb0ELb1ELb0ELb0EEENS1_21CollectiveEpilogueFwdINS6_IJSA_NS7_ILi512EEESA_EEES9_SC_SE_Li256ELb0ELb1ELb0ELb0EEENS1_29StaticPersistentTileSchedulerILb0EEEEEEEEEvNT_6ParamsE,@function
        .size           _ZN7cutlass13device_kernelIN5flash11enable_sm90INS1_16FlashAttnFwdSm90INS1_25CollectiveMainloopFwdSm90ILi2EN4cute5tupleIJNS5_1CILi1EEES8_S8_EEENS6_IJNS7_ILi64EEESA_SA_EEELi512ENS_6half_tEfNS_4arch4Sm90ELb0ELb0ELb0ELb0ELb0ELb0ELb0ELb0ELb0ELb1ELb0ELb0EEENS1_21CollectiveEpilogueFwdINS6_IJSA_NS7_ILi512EEESA_EEES9_SC_SE_Li256ELb0ELb1ELb0ELb0EEENS1_29StaticPersistentTileSchedulerILb0EEEEEEEEEvNT_6ParamsE,(.L_x_56 - _ZN7cutlass13device_kernelIN5flash11enable_sm90INS1_16FlashAttnFwdSm90INS1_25CollectiveMainloopFwdSm90ILi2EN4cute5tupleIJNS5_1CILi1EEES8_S8_EEENS6_IJNS7_ILi64EEESA_SA_EEELi512ENS_6half_tEfNS_4arch4Sm90ELb0ELb0ELb0ELb0ELb0ELb0ELb0ELb0ELb0ELb1ELb0ELb0EEENS1_21CollectiveEpilogueFwdINS6_IJSA_NS7_ILi512EEESA_EEES9_SC_SE_Li256ELb0ELb1ELb0ELb0EEENS1_29StaticPersistentTileSchedulerILb0EEEEEEEEEvNT_6ParamsE)
        .other          _ZN7cutlass13device_kernelIN5flash11enable_sm90INS1_16FlashAttnFwdSm90INS1_25CollectiveMainloopFwdSm90ILi2EN4cute5tupleIJNS5_1CILi1EEES8_S8_EEENS6_IJNS7_ILi64EEESA_SA_EEELi512ENS_6half_tEfNS_4arch4Sm90ELb0ELb0ELb0ELb0ELb0ELb0ELb0ELb0ELb0ELb1ELb0ELb0EEENS1_21CollectiveEpilogueFwdINS6_IJSA_NS7_ILi512EEESA_EEES9_SC_SE_Li256ELb0ELb1ELb0ELb0EEENS1_29StaticPersistentTileSchedulerILb0EEEEEEEEEvNT_6ParamsE,@"STO_CUDA_ENTRY STV_DEFAULT"
_ZN7cutlass13device_kernelIN5flash11enable_sm90INS1_16FlashAttnFwdSm90INS1_25CollectiveMainloopFwdSm90ILi2EN4cute5tupleIJNS5_1CILi1EEES8_S8_EEENS6_IJNS7_ILi64EEESA_SA_EEELi512ENS_6half_tEfNS_4arch4Sm90ELb0ELb0ELb0ELb0ELb0ELb0ELb0ELb0ELb0ELb1ELb0ELb0EEENS1_21CollectiveEpilogueFwdINS6_IJSA_NS7_ILi512EEESA_EEES9_SC_SE_Li256ELb0ELb1ELb0ELb0EEENS1_29StaticPersistentTileSchedulerILb0EEEEEEEEEvNT_6ParamsE:
[----:B------:R-:W-:Y:S01]  /*0000*/  LDC R1, c[0x0][0x37c] ;  /* 0x0000df00ff017b82 */ /* 0x000fe20000000800 */
[----:B------:R-:W-:Y:S05]  /*0010*/  EXIT ;  /* 0x000000000000794d */ /* 0x000fea0003800000 */
.L_x_10:
        /* <DEDUP_REMOVED lines=14> */
.L_x_56:


//--------------------- .text._ZN7cutlass13device_kernelIN5flash11enable_sm90INS1_16FlashAttnFwdSm90INS1_25CollectiveMainloopFwdSm90ILi2EN4cute5tupleIJNS5_1CILi1EEES8_S8_EEENS6_IJNS7_ILi64EEESA_SA_EEELi512ENS_6half_tEfNS_4arch4Sm90ELb0ELb0ELb0ELb0ELb0ELb0ELb1ELb0ELb0ELb1ELb0ELb0EEENS1_21CollectiveEpilogueFwdINS6_IJSA_NS7_ILi512EEESA_EEES9_SC_SE_Li256ELb0ELb1ELb0ELb0EEENS1_29StaticPersistentTileSchedulerILb0EEEEEEEEEvNT_6ParamsE --------------------------
	.section	.text._ZN7cutlass13device_kernelIN5flash11enable_sm90INS1_16FlashAttnFwdSm90INS1_25CollectiveMainloopFwdSm90ILi2EN4cute5tupleIJNS5_1CILi1EEES8_S8_EEENS6_IJNS7_ILi64EEESA_SA_EEELi512ENS_6half_tEfNS_4arch4Sm90ELb0ELb0ELb0ELb0ELb0ELb0ELb1ELb0ELb0ELb1ELb0ELb0EEENS1_21CollectiveEpilogueFwdINS6_IJSA_NS7_ILi512EEESA_EEES9_SC_SE_Li256ELb0ELb1ELb0ELb0EEENS1_29StaticPersistentTileSchedulerILb0EEEEEEEEEvNT_6ParamsE,"ax",@progbits
	.align	128
.text._ZN7cutlass13device_kernelIN5flash11enable_sm90INS1_16FlashAttnFwdSm90INS1_25CollectiveMainloopFwdSm90ILi2EN4cute5tupleIJNS5_1CILi1EEES8_S8_EEENS6_IJNS7_ILi64EEESA_SA_EEELi512ENS_6half_tEfNS_4arch4Sm90ELb0ELb0ELb0ELb0ELb0ELb0ELb1ELb0ELb0ELb1ELb0ELb0EEENS1_21CollectiveEpilogueFwdINS6_IJSA_NS7_ILi512EEESA_EEES9_SC_SE_Li256ELb0ELb1ELb0ELb0EEENS1_29StaticPersistentTileSchedulerILb0EEEEEEEEEvNT_6ParamsE:
        .type           _ZN7cutlass13device_kernelIN5flash11enable_sm90INS1_16FlashAttnFwdSm90INS1_25CollectiveMainloopFwdSm90ILi2EN4cute5tupleIJNS5_1CILi1EEES8_S8_EEENS6_IJNS7_ILi64EEESA_SA_EEELi512ENS_6half_tEfNS_4arch4Sm90ELb0ELb0ELb0ELb0ELb0ELb0ELb1ELb0ELb0ELb1ELb0ELb0EEENS1_21CollectiveEpilogueFwdINS6_IJSA_NS7_ILi512EEESA_EEES9_SC_SE_Li256ELb0ELb1ELb0ELb0EEENS1_29StaticPersistentTileSchedulerILb0EEEEEEEEEvNT_6ParamsE,@function
        .size           _ZN7cutlass13device_kernelIN5flash11enable_sm90INS1_16FlashAttnFwdSm90INS1_25CollectiveMainloopFwdSm90ILi2EN4cute5tupleIJNS5_1CILi1EEES8_S8_EEENS6_IJNS7_ILi64EEESA_SA_EEELi512ENS_6half_tEfNS_4arch4Sm90ELb0ELb0ELb0ELb0ELb0ELb0ELb1ELb0ELb0ELb1ELb0ELb0EEENS1_21CollectiveEpilogueFwdINS6_IJSA_NS7_ILi512EEESA_EEES9_SC_SE_Li256ELb0ELb1ELb0ELb0EEENS1_29StaticPersistentTileSchedulerILb0EEEEEEEEEvNT_6ParamsE,(.L_x_57 - _ZN7cutlass13device_kernelIN5flash11enable_sm90INS1_16FlashAttnFwdSm90INS1_25CollectiveMainloopFwdSm90ILi2EN4cute5tupleIJNS5_1CILi1EEES8_S8_EEENS6_IJNS7_ILi64EEESA_SA_EEELi512ENS_6half_tEfNS_4arch4Sm90ELb0ELb0ELb0ELb0ELb0ELb0ELb1ELb0ELb0ELb1ELb0ELb0EEENS1_21CollectiveEpilogueFwdINS6_IJSA_NS7_ILi512EEESA_EEES9_SC_SE_Li256ELb0ELb1ELb0ELb0EEENS1_29StaticPersistentTileSchedulerILb0EEEEEEEEEvNT_6ParamsE)
        .other          _ZN7cutlass13device_kernelIN5flash11enable_sm90INS1_16FlashAttnFwdSm90INS1_25CollectiveMainloopFwdSm90ILi2EN4cute5tupleIJNS5_1CILi1EEES8_S8_EEENS6_IJNS7_ILi64EEESA_SA_EEELi512ENS_6half_tEfNS_4arch4Sm90ELb0ELb0ELb0ELb0ELb0ELb0ELb1ELb0ELb0ELb1ELb0ELb0EEENS1_21CollectiveEpilogueFwdINS6_IJSA_NS7_ILi512EEESA_EEES9_SC_SE_Li256ELb0ELb1ELb0ELb0EEENS1_29StaticPersistentTileSchedulerILb0EEEEEEEEEvNT_6ParamsE,@"STO_CUDA_ENTRY STV_DEFAULT"
_ZN7cutlass13device_kernelIN5flash11enable_sm90INS1_16FlashAttnFwdSm90INS1_25CollectiveMainloopFwdSm90ILi2EN4cute5tupleIJNS5_1CILi1EEES8_S8_EEENS6_IJNS7_ILi64EEESA_SA_EEELi512ENS_6half_tEfNS_4arch4Sm90ELb0ELb0ELb0ELb0ELb0ELb0ELb1ELb0ELb0ELb1ELb0ELb0EEENS1_21CollectiveEpilogueFwdINS6_IJSA_NS7_ILi512EEESA_EEES9_SC_SE_Li256ELb0ELb1ELb0ELb0EEENS1_29StaticPersistentTileSchedulerILb0EEEEEEEEEvNT_6ParamsE:
[----:B------:R-:W-:Y:S01]  /*0000*/  LDC R1, c[0x0][0x37c] ;  /* 0x0000df00ff017b82 */ /* 0x000fe20000000800 */
[----:B------:R-:W-:Y:S05]  /*0010*/  EXIT ;  /* 0x000000000000794d */ /* 0x000fea0003800000 */
.L_x_11:
        /* <DEDUP_REMOVED lines=14> */
.L_x_57:


//--------------------- .text._ZN7cutlass13device_kernelIN5flash11enable_sm90INS1_16FlashAttnFwdSm90INS1_25CollectiveMainloopFwdSm90ILi2EN4cute5tupleIJNS5_1CILi1EEES8_S8_EEENS6_IJNS7_ILi64EEESA_SA_EEELi512ENS_6half_tEfNS_4arch4Sm90ELb0ELb0ELb0ELb1ELb0ELb0ELb0ELb0ELb0ELb1ELb0ELb0EEENS1_21CollectiveEpilogueFwdINS6_IJSA_NS7_ILi512EEESA_EEES9_SC_SE_Li256ELb1ELb1ELb0ELb0EEENS1_36VarlenDynamicPersistentTileSchedulerILi64ELi64ELi256ELi128ELb0ELb1ELb1ELb0ELb1ELb1EEEEEEEEEvNT_6ParamsE --------------------------
	.section	.text._ZN7cutlass13device_kernelIN5flash11enable_sm90INS1_16FlashAttnFwdSm90INS1_25CollectiveMainloopFwdSm90ILi2EN4cute5tupleIJNS5_1CILi1EEES8_S8_EEENS6_IJNS7_ILi64EEESA_SA_EEELi512ENS_6half_tEfNS_4arch4Sm90ELb0ELb0ELb0ELb1ELb0ELb0ELb0ELb0ELb0ELb1ELb0ELb0EEENS1_21CollectiveEpilogueFwdINS6_IJSA_NS7_ILi512EEESA_EEES9_SC_SE_Li256ELb1ELb1ELb0ELb0EEENS1_36VarlenDynamicPersistentTileSchedulerILi64ELi64ELi256ELi128ELb0ELb1ELb1ELb0ELb1ELb1EEEEEEEEEvNT_6ParamsE,"ax",@progbits
	.align	128
.text._ZN7cutlass13device_kernelIN5flash11enable_sm90INS1_16FlashAttnFwdSm90INS1_25CollectiveMainloopFwdSm90ILi2EN4cute5tupleIJNS5_1CILi1EEES8_S8_EEENS6_IJNS7_ILi64EEESA_SA_EEELi512ENS_6half_tEfNS_4arch4Sm90ELb0ELb0ELb0ELb1ELb0ELb0ELb0ELb0ELb0ELb1ELb0ELb0EEENS1_21CollectiveEpilogueFwdINS6_IJSA_NS7_ILi512EEESA_EEES9_SC_SE_Li256ELb1ELb1ELb0ELb0EEENS1_36VarlenDynamicPersistentTileSchedulerILi64ELi64ELi256ELi128ELb0ELb1ELb1ELb0ELb1ELb1EEEEEEEEEvNT_6ParamsE:
        .type           _ZN7cutlass13device_kernelIN5flash11enable_sm90INS1_16FlashAttnFwdSm90INS1_25CollectiveMainloopFwdSm90ILi2EN4cute5tupleIJNS5_1CILi1EEES8_S8_EEENS6_IJNS7_ILi64EEESA_SA_EEELi512ENS_6half_tEfNS_4arch4Sm90ELb0ELb0ELb0ELb1ELb0ELb0ELb0ELb0ELb0ELb1ELb0ELb0EEENS1_21CollectiveEpilogueFwdINS6_IJSA_NS7_ILi512EEESA_EEES9_SC_SE_Li256ELb1ELb1ELb0ELb0EEENS1_36VarlenDynamicPersistentTileSchedulerILi64ELi64ELi256ELi128ELb0ELb1ELb1ELb0ELb1ELb1EEEEEEEEEvNT_6ParamsE,@function
        .size           _ZN7cutlass13device_kernelIN5flash11enable_sm90INS1_16FlashAttnFwdSm90INS1_25CollectiveMainloopFwdSm90ILi2EN4cute5tupleIJNS5_1CILi1EEES8_S8_EEENS6_IJNS7_ILi64EEESA_SA_EEELi512ENS_6half_tEfNS_4arch4Sm90ELb0ELb0ELb0ELb1ELb0ELb0ELb0ELb0ELb0ELb1ELb0ELb0EEENS1_21CollectiveEpilogueFwdINS6_IJSA_NS7_ILi512EEESA_EEES9_SC_SE_Li256ELb1ELb1ELb0ELb0EEENS1_36VarlenDynamicPersistentTileSchedulerILi64ELi64ELi256ELi128ELb0ELb1ELb1ELb0ELb1ELb1EEEEEEEEEvNT_6ParamsE,(.L_x_58 - _ZN7cutlass13device_kernelIN5flash11enable_sm90INS1_16FlashAttnFwdSm90INS1_25CollectiveMainloopFwdSm90ILi2EN4cute5tupleIJNS5_1CILi1EEES8_S8_EEENS6_IJNS7_ILi64EEESA_SA_EEELi512ENS_6half_tEfNS_4arch4Sm90ELb0ELb0ELb0ELb1ELb0ELb0ELb0ELb0ELb0ELb1ELb0ELb0EEENS1_21CollectiveEpilogueFwdINS6_IJSA_NS7_ILi512EEESA_EEES9_SC_SE_Li256ELb1ELb1ELb0ELb0EEENS1_36VarlenDynamicPersistentTileSchedulerILi64ELi64ELi256ELi128ELb0ELb1ELb1ELb0ELb1ELb1EEEEEEEEEvNT_6ParamsE)
        .other          _ZN7cutlass13device_kernelIN5flash11enable_sm90INS1_16FlashAttnFwdSm90INS1_25CollectiveMainloopFwdSm90ILi2EN4cute5tupleIJNS5_1CILi1EEES8_S8_EEENS6_IJNS7_ILi64EEESA_SA_EEELi512ENS_6half_tEfNS_4arch4Sm90ELb0ELb0ELb0ELb1ELb0ELb0ELb0ELb0ELb0ELb1ELb0ELb0EEENS1_21CollectiveEpilogueFwdINS6_IJSA_NS7_ILi512EEESA_EEES9_SC_SE_Li256ELb1ELb1ELb0ELb0EEENS1_36VarlenDynamicPersistentTileSchedulerILi64ELi64ELi256ELi128ELb0ELb1ELb1ELb0ELb1ELb1EEEEEEEEEvNT_6ParamsE,@"STO_CUDA_ENTRY STV_DEFAULT"
_ZN7cutlass13device_kernelIN5flash11enable_sm90INS1_16FlashAttnFwdSm90INS1_25CollectiveMainloopFwdSm90ILi2EN4cute5tupleIJNS5_1CILi1EEES8_S8_EEENS6_IJNS7_ILi64EEESA_SA_EEELi512ENS_6half_tEfNS_4arch4Sm90ELb0ELb0ELb0ELb1ELb0ELb0ELb0ELb0ELb0ELb1ELb0ELb0EEENS1_21CollectiveEpilogueFwdINS6_IJSA_NS7_ILi512EEESA_EEES9_SC_SE_Li256ELb1ELb1ELb0ELb0EEENS1_36VarlenDynamicPersistentTileSchedulerILi64ELi64ELi256ELi128ELb0ELb1ELb1ELb0ELb1ELb1EEEEEEEEEvNT_6ParamsE:
[----:B------:R-:W-:Y:S01]  /*0000*/  LDC R1, c[0x0][0x37c] ;  /* 0x0000df00ff017b82 */ /* 0x000fe20000000800 */
[----:B------:R-:W-:Y:S05]  /*0010*/  EXIT ;  /* 0x000000000000794d */ /* 0x000fea0003800000 */
.L_x_12:
        /* <DEDUP_REMOVED lines=14> */
.L_x_58:


//--------------------- .text._ZN7cutlass13device_kernelIN5flash11enable_sm90INS1_16FlashAttnFwdSm90INS1_25CollectiveMainloopFwdSm90ILi2EN4cute5tupleIJNS5_1CILi1EEES8_S8_EEENS6_IJNS7_ILi64EEESA_SA_EEELi512ENS_6half_tEfNS_4arch4Sm90ELb0ELb0ELb0ELb1ELb0ELb1ELb0ELb0ELb0ELb1ELb0ELb0EEENS1_21CollectiveEpilogueFwdINS6_IJSA_NS7_ILi512EEESA_EEES9_SC_SE_Li256ELb1ELb1ELb0ELb0EEENS1_36VarlenDynamicPersistentTileSchedulerILi64ELi64ELi256ELi128ELb0ELb1ELb1ELb0ELb1ELb1EEEEEEEEEvNT_6ParamsE --------------------------
	.section	.text._ZN7cutlass13device_kernelIN5flash11enable_sm90INS1_16FlashAttnFwdSm90INS1_25CollectiveMainloopFwdSm90ILi2EN4cute5tupleIJNS5_1CILi1EEES8_S8_EEENS6_IJNS7_ILi64EEESA_SA_EEELi512ENS_6half_tEfNS_4arch4Sm90ELb0ELb0ELb0ELb1ELb0ELb1ELb0ELb0ELb0ELb1ELb0ELb0EEENS1_21CollectiveEpilogueFwdINS6_IJSA_NS7_ILi512EEESA_EEES9_SC_SE_Li256ELb1ELb1ELb0ELb0EEENS1_36VarlenDynamicPersistentTileSchedulerILi64ELi64ELi256ELi128ELb0ELb1ELb1ELb0ELb1ELb1EEEEEEEEEvNT_6ParamsE,"ax",@progbits
	.align	128
.text._ZN7cutlass13device_kernelIN5flash11enable_sm90INS1_16FlashAttnFwdSm90INS1_25CollectiveMainloopFwdSm90ILi2EN4cute5tupleIJNS5_1CILi1EEES8_S8_EEENS6_IJNS7_ILi64EEESA_SA_EEELi512ENS_6half_tEfNS_4arch4Sm90ELb0ELb0ELb0ELb1ELb0ELb1ELb0ELb0ELb0ELb1ELb0ELb0EEENS1_21CollectiveEpilogueFwdINS6_IJSA_NS7_ILi512EEESA_EEES9_SC_SE_Li256ELb1ELb1ELb0ELb0EEENS1_36VarlenDynamicPersistentTileSchedulerILi64ELi64ELi256ELi128ELb0ELb1ELb1ELb0ELb1ELb1EEEEEEEEEvNT_6ParamsE:
        .type           _ZN7cutlass13device_kernelIN5flash11enable_sm90INS1_16FlashAttnFwdSm90INS1_25CollectiveMainloopFwdSm90ILi2EN4cute5tupleIJNS5_1CILi1EEES8_S8_EEENS6_IJNS7_ILi64EEESA_SA_EEELi512ENS_6half_tEfNS_4arch4Sm90ELb0ELb0ELb0ELb1ELb0ELb1ELb0ELb0ELb0ELb1ELb0ELb0EEENS1_21CollectiveEpilogueFwdINS6_IJSA_NS7_ILi512EEESA_EEES9_SC_SE_Li256ELb1ELb1ELb0ELb0EEENS1_36VarlenDynamicPersistentTileSchedulerILi64ELi64ELi256ELi128ELb0ELb1ELb1ELb0ELb1ELb1EEEEEEEEEvNT_6ParamsE,@function
        .size           _ZN7cutlass13device_kernelIN5flash11enable_sm90INS1_16FlashAttnFwdSm90INS1_25CollectiveMainloopFwdSm90ILi2EN4cute5tupleIJNS5_1CILi1EEES8_S8_EEENS6_IJNS7_ILi64EEESA_SA_EEELi512ENS_6half_tEfNS_4arch4Sm90ELb0ELb0ELb0ELb1ELb0ELb1ELb0ELb0ELb0ELb1ELb0ELb0EEENS1_21CollectiveEpilogueFwdINS6_IJSA_NS7_ILi512EEESA_EEES9_SC_SE_Li256ELb1ELb1ELb0ELb0EEENS1_36VarlenDynamicPersistentTileSchedulerILi64ELi64ELi256ELi128ELb0ELb1ELb1ELb0ELb1ELb1EEEEEEEEEvNT_6ParamsE,(.L_x_59 - _ZN7cutlass13device_kernelIN5flash11enable_sm90INS1_16FlashAttnFwdSm90INS1_25CollectiveMainloopFwdSm90ILi2EN4cute5tupleIJNS5_1CILi1EEES8_S8_EEENS6_IJNS7_ILi64EEESA_SA_EEELi512ENS_6half_tEfNS_4arch4Sm90ELb0ELb0ELb0ELb1ELb0ELb1ELb0ELb0ELb0ELb1ELb0ELb0EEENS1_21CollectiveEpilogueFwdINS6_IJSA_NS7_ILi512EEESA_EEES9_SC_SE_Li256ELb1ELb1ELb0ELb0EEENS1_36VarlenDynamicPersistentTileSchedulerILi64ELi64ELi256ELi128ELb0ELb1ELb1ELb0ELb1ELb1EEEEEEEEEvNT_6ParamsE)
        .other          _ZN7cutlass13device_kernelIN5flash11enable_sm90INS1_16FlashAttnFwdSm90INS1_25CollectiveMainloopFwdSm90ILi2EN4cute5tupleIJNS5_1CILi1EEES8_S8_EEENS6_IJNS7_ILi64EEESA_SA_EEELi512ENS_6half_tEfNS_4arch4Sm90ELb0ELb0ELb0ELb1ELb0ELb1ELb0ELb0ELb0ELb1ELb0ELb0EEENS1_21CollectiveEpilogueFwdINS6_IJSA_NS7_ILi512EEESA_EEES9_SC_SE_Li256ELb1ELb1ELb0ELb0EEENS1_36VarlenDynamicPersistentTileSchedulerILi64ELi64ELi256ELi128ELb0ELb1ELb1ELb0ELb1ELb1EEEEEEEEEvNT_6ParamsE,@"STO_CUDA_ENTRY STV_DEFAULT"
_ZN7cutlass13device_kernelIN5flash11enable_sm90INS1_16FlashAttnFwdSm90INS1_25CollectiveMainloopFwdSm90ILi2EN4cute5tupleIJNS5_1CILi1EEES8_S8_EEENS6_IJNS7_ILi64EEESA_SA_EEELi512ENS_6half_tEfNS_4arch4Sm90ELb0ELb0ELb0ELb1ELb0ELb1ELb0ELb0ELb0ELb1ELb0ELb0EEENS1_21CollectiveEpilogueFwdINS6_IJSA_NS7_ILi512EEESA_EEES9_SC_SE_Li256ELb1ELb1ELb0ELb0EEENS1_36VarlenDynamicPersistentTileSchedulerILi64ELi64ELi256ELi128ELb0ELb1ELb1ELb0ELb1ELb1EEEEEEEEEvNT_6ParamsE:
[----:B------:R-:W-:Y:S01]  /*0000*/  LDC R1, c[0x0][0x37c] ;  /* 0x0000df00ff017b82 */ /* 0x000fe20000000800 */
[----:B------:R-:W-:Y:S05]  /*0010*/  EXIT ;  /* 0x000000000000794d */ /* 0x000fea0003800000 */
.L_x_13:
        /* <DEDUP_REMOVED lines=14> */
.L_x_59:


//--------------------- .text._ZN7cutlass13device_kernelIN5flash11enable_sm90INS1_16FlashAttnFwdSm90INS1_25CollectiveMainloopFwdSm90ILi2EN4cute5tupleIJNS5_1CILi1EEES8_S8_EEENS6_IJNS7_ILi64EEESA_SA_EEELi512ENS_6half_tEfNS_4arch4Sm90ELb0ELb0ELb0ELb1ELb0ELb0ELb1ELb0ELb0ELb1ELb0ELb0EEENS1_21CollectiveEpilogueFwdINS6_IJSA_NS7_ILi512EEESA_EEES9_SC_SE_Li256ELb1ELb1ELb0ELb0EEENS1_36VarlenDynamicPersistentTileSchedulerILi64ELi64ELi256ELi128ELb0ELb1ELb1ELb0ELb1ELb1EEEEEEEEEvNT_6ParamsE --------------------------
	.section	.text._ZN7cutlass13device_kernelIN5flash11enable_sm90INS1_16FlashAttnFwdSm90INS1_25CollectiveMainloopFwdSm90ILi2EN4cute5tupleIJNS5_1CILi1EEES8_S8_EEENS6_IJNS7_ILi64EEESA_SA_EEELi512ENS_6half_tEfNS_4arch4Sm90ELb0ELb0ELb0ELb1ELb0ELb0ELb1ELb0ELb0ELb1ELb0ELb0EEENS1_21CollectiveEpilogueFwdINS6_IJSA_NS7_ILi512EEESA_EEES9_SC_SE_Li256ELb1ELb1ELb0ELb0EEENS1_36VarlenDynamicPersistentTileSchedulerILi64ELi64ELi256ELi128ELb0ELb1ELb1ELb0ELb1ELb1EEEEEEEEEvNT_6ParamsE,"ax",@progbits
	.align	128
.text._ZN7cutlass13device_kernelIN5flash11enable_sm90INS1_16FlashAttnFwdSm90INS1_25CollectiveMainloopFwdSm90ILi2EN4cute5tupleIJNS5_1CILi1EEES8_S8_EEENS6_IJNS7_ILi64EEESA_SA_EEELi512ENS_6half_tEfNS_4arch4Sm90ELb0ELb0ELb0ELb1ELb0ELb0ELb1ELb0ELb0ELb1ELb0ELb0EEENS1_21CollectiveEpilogueFwdINS6_IJSA_NS7_ILi512EEESA_EEES9_SC_SE_Li256ELb1ELb1ELb0ELb0EEENS1_36VarlenDynamicPersistentTileSchedulerILi64ELi64ELi256ELi128ELb0ELb1ELb1ELb0ELb1ELb1EEEEEEEEEvNT_6ParamsE:
        .type           _ZN7cutlass13device_kernelIN5flash11enable_sm90INS1_16FlashAttnFwdSm90INS1_25CollectiveMainloopFwdSm90ILi2EN4cute5tupleIJNS5_1CILi1EEES8_S8_EEENS6_IJNS7_ILi64EEESA_SA_EEELi512ENS_6half_tEfNS_4arch4Sm90ELb0ELb0ELb0ELb1ELb0ELb0ELb1ELb0ELb0ELb1ELb0ELb0EEENS1_21CollectiveEpilogueFwdINS6_IJSA_NS7_ILi512EEESA_EEES9_SC_SE_Li256ELb1ELb1ELb0ELb0EEENS1_36VarlenDynamicPersistentTileSchedulerILi64ELi64ELi256ELi128ELb0ELb1ELb1ELb0ELb1ELb1EEEEEEEEEvNT_6ParamsE,@function
        .size           _ZN7cutlass13device_kernelIN5flash11enable_sm90INS1_16FlashAttnFwdSm90INS1_25CollectiveMainloopFwdSm90ILi2EN4cute5tupleIJNS5_1CILi1EEES8_S8_EEENS6_IJNS7_ILi64EEESA_SA_EEELi512ENS_6half_tEfNS_4arch4Sm90ELb0ELb0ELb0ELb1ELb0ELb0ELb1ELb0ELb0ELb1ELb0ELb0EEENS1_21CollectiveEpilogueFwdINS6_IJSA_NS7_ILi512EEESA_EEES9_SC_SE_Li256ELb1ELb1ELb0ELb0EEENS1_36VarlenDynamicPersistentTileSchedulerILi64ELi64ELi256ELi128ELb0ELb1ELb1ELb0ELb1ELb1EEEEEEEEEvNT_6ParamsE,(.L_x_60 - _ZN7cutlass13device_kernelIN5flash11enable_sm90INS1_16FlashAttnFwdSm90INS1_25CollectiveMainloopFwdSm90ILi2EN4cute5tupleIJNS5_1CILi1EEES8_S8_EEENS6_IJNS7_ILi64EEESA_SA_EEELi512ENS_6half_tEfNS_4arch4Sm90ELb0ELb0ELb0ELb1ELb0ELb0ELb1ELb0ELb0ELb1ELb0ELb0EEENS1_21CollectiveEpilogueFwdINS6_IJSA_NS7_ILi512EEESA_EEES9_SC_SE_Li256ELb1ELb1ELb0ELb0EEENS1_36VarlenDynamicPersistentTileSchedulerILi64ELi64ELi256ELi128ELb0ELb1ELb1ELb0ELb1ELb1EEEEEEEEEvNT_6ParamsE)
        .other          _ZN7cutlass13device_kernelIN5flash11enable_sm90INS1_16FlashAttnFwdSm90INS1_25CollectiveMainloopFwdSm90ILi2EN4cute5tupleIJNS5_1CILi1EEES8_S8_EEENS6_IJNS7_ILi64EEESA_SA_EEELi512ENS_6half_tEfNS_4arch4Sm90ELb0ELb0ELb0ELb1ELb0ELb0ELb1ELb0ELb0ELb1ELb0ELb0EEENS1_21CollectiveEpilogueFwdINS6_IJSA_NS7_ILi512EEESA_EEES9_SC_SE_Li256ELb1ELb1ELb0ELb0EEENS1_36VarlenDynamicPersistentTileSchedulerILi64ELi64ELi256ELi128ELb0ELb1ELb1ELb0ELb1ELb1EEEEEEEEEvNT_6ParamsE,@"STO_CUDA_ENTRY STV_DEFAULT"
_ZN7cutlass13device_kernelIN5flash11enable_sm90INS1_16FlashAttnFwdSm90INS1_25CollectiveMainloopFwdSm90ILi2EN4cute5tupleIJNS5_1CILi1EEES8_S8_EEENS6_IJNS7_ILi64EEESA_SA_EEELi512ENS_6half_tEfNS_4arch4Sm90ELb0ELb0ELb0ELb1ELb0ELb0ELb1ELb0ELb0ELb1ELb0ELb0EEENS1_21CollectiveEpilogueFwdINS6_IJSA_NS7_ILi512EEESA_EEES9_SC_SE_Li256ELb1ELb1ELb0ELb0EEENS1_36VarlenDynamicPersistentTileSchedulerILi64ELi64ELi256ELi128ELb0ELb1ELb1ELb0ELb1ELb1EEEEEEEEEvNT_6ParamsE:
[----:B------:R-:W-:Y:S01]  /*0000*/  LDC R1, c[0x0][0x37c] ;  /* 0x0000df00ff017b82 */ /* 0x000fe20000000800 */
[----:B------:R-:W-:Y:S05]  /*0010*/  EXIT ;  /* 0x000000000000794d */ /* 0x000fea0003800000 */
.L_x_14:
        /* <DEDUP_REMOVED lines=14> */
.L_x_60:


//--------------------- .text._ZN7cutlass13device_kernelIN5flash11enable_sm90INS1_16FlashAttnFwdSm90INS1_25CollectiveMainloopFwdSm90ILi2EN4cute5tupleIJNS5_1CILi1EEES8_S8_EEENS6_IJNS7_ILi64EEESA_SA_EEELi512ENS_6half_tEfNS_4arch4Sm90ELb0ELb0ELb0ELb1ELb0ELb1ELb1ELb0ELb0ELb1ELb0ELb0EEENS1_21CollectiveEpilogueFwdINS6_IJSA_NS7_ILi512EEESA_EEES9_SC_SE_Li256ELb1ELb1ELb0ELb0EEENS1_36VarlenDynamicPersistentTileSchedulerILi64ELi64ELi256ELi128ELb0ELb1ELb1ELb0ELb1ELb1EEEEEEEEEvNT_6ParamsE --------------------------
	.section	.text._ZN7cutlass13device_kernelIN5flash11enable_sm90INS1_16FlashAttnFwdSm90INS1_25CollectiveMainloopFwdSm90ILi2EN4cute5tupleIJNS5_1CILi1EEES8_S8_EEENS6_IJNS7_ILi64EEESA_SA_EEELi512ENS_6half_tEfNS_4arch4Sm90ELb0ELb0ELb0ELb1ELb0ELb1ELb1ELb0ELb0ELb1ELb0ELb0EEENS1_21CollectiveEpilogueFwdINS6_IJSA_NS7_ILi512EEESA_EEES9_SC_SE_Li256ELb1ELb1ELb0ELb0EEENS1_36VarlenDynamicPersistentTileSchedulerILi64ELi64ELi256ELi128ELb0ELb1ELb1ELb0ELb1ELb1EEEEEEEEEvNT_6ParamsE,"ax",@progbits
	.align	128
.text._ZN7cutlass13device_kernelIN5flash11enable_sm90INS1_16FlashAttnFwdSm90INS1_25CollectiveMainloopFwdSm90ILi2EN4cute5tupleIJNS5_1CILi1EEES8_S8_EEENS6_IJNS7_ILi64EEESA_SA_EEELi512ENS_6half_tEfNS_4arch4Sm90ELb0ELb0ELb0ELb1ELb0ELb1ELb1ELb0ELb0ELb1ELb0ELb0EEENS1_21CollectiveEpilogueFwdINS6_IJSA_NS7_ILi512EEESA_EEES9_SC_SE_Li256ELb1ELb1ELb0ELb0EEENS1_36VarlenDynamicPersistentTileSchedulerILi64ELi64ELi256ELi128ELb0ELb1ELb1ELb0ELb1ELb1EEEEEEEEEvNT_6ParamsE:
        .type           _ZN7cutlass13device_kernelIN5flash11enable_sm90INS1_16FlashAttnFwdSm90INS1_25CollectiveMainloopFwdSm90ILi2EN4cute5tupleIJNS5_1CILi1EEES8_S8_EEENS6_IJNS7_ILi64EEESA_SA_EEELi512ENS_6half_tEfNS_4arch4Sm90ELb0ELb0ELb0ELb1ELb0ELb1ELb1ELb0ELb0ELb1ELb0ELb0EEENS1_21CollectiveEpilogueFwdINS6_IJSA_NS7_ILi512EEESA_EEES9_SC_SE_Li256ELb1ELb1ELb0ELb0EEENS1_36VarlenDynamicPersistentTileSchedulerILi64ELi64ELi256ELi128ELb0ELb1ELb1ELb0ELb1ELb1EEEEEEEEEvNT_6ParamsE,@function
        .size           _ZN7cutlass13device_kernelIN5flash11enable_sm90INS1_16FlashAttnFwdSm90INS1_25CollectiveMainloopFwdSm90ILi2EN4cute5tupleIJNS5_1CILi1EEES8_S8_EEENS6_IJNS7_ILi64EEESA_SA_EEELi512ENS_6half_tEfNS_4arch4Sm90ELb0ELb0ELb0ELb1ELb0ELb1ELb1ELb0ELb0ELb1ELb0ELb0EEENS1_21CollectiveEpilogueFwdINS6_IJSA_NS7_ILi512EEESA_EEES9_SC_SE_Li256ELb1ELb1ELb0ELb0EEENS1_36VarlenDynamicPersistentTileSchedulerILi64ELi64ELi256ELi128ELb0ELb1ELb1ELb0ELb1ELb1EEEEEEEEEvNT_6ParamsE,(.L_x_61 - _ZN7cutlass13device_kernelIN5flash11enable_sm90INS1_16FlashAttnFwdSm90INS1_25CollectiveMainloopFwdSm90ILi2EN4cute5tupleIJNS5_1CILi1EEES8_S8_EEENS6_IJNS7_ILi64EEESA_SA_EEELi512ENS_6half_tEfNS_4arch4Sm90ELb0ELb0ELb0ELb1ELb0ELb1ELb1ELb0ELb0ELb1ELb0ELb0EEENS1_21CollectiveEpilogueFwdINS6_IJSA_NS7_ILi512EEESA_EEES9_SC_SE_Li256ELb1ELb1ELb0ELb0EEENS1_36VarlenDynamicPersistentTileSchedulerILi64ELi64ELi256ELi128ELb0ELb1ELb1ELb0ELb1ELb1EEEEEEEEEvNT_6ParamsE)
        .other          _ZN7cutlass13device_kernelIN5flash11enable_sm90INS1_16FlashAttnFwdSm90INS1_25CollectiveMainloopFwdSm90ILi2EN4cute5tupleIJNS5_1CILi1EEES8_S8_EEENS6_IJNS7_ILi64EEESA_SA_EEELi512ENS_6half_tEfNS_4arch4Sm90ELb0ELb0ELb0ELb1ELb0ELb1ELb1ELb0ELb0ELb1ELb0ELb0EEENS1_21CollectiveEpilogueFwdINS6_IJSA_NS7_ILi512EEESA_EEES9_SC_SE_Li256ELb1ELb1ELb0ELb0EEENS1_36VarlenDynamicPersistentTileSchedulerILi64ELi64ELi256ELi128ELb0ELb1ELb1ELb0ELb1ELb1EEEEEEEEEvNT_6ParamsE,@"STO_CUDA_ENTRY STV_DEFAULT"
_ZN7cutlass13device_kernelIN5flash11enable_sm90INS1_16FlashAttnFwdSm90INS1_25CollectiveMainloopFwdSm90ILi2EN4cute5tupleIJNS5_1CILi1EEES8_S8_EEENS6_IJNS7_ILi64EEESA_SA_EEELi512ENS_6half_tEfNS_4arch4Sm90ELb0ELb0ELb0ELb1ELb0ELb1ELb1ELb0ELb0ELb1ELb0ELb0EEENS1_21CollectiveEpilogueFwdINS6_IJSA_NS7_ILi512EEESA_EEES9_SC_SE_Li256ELb1ELb1ELb0ELb0EEENS1_36VarlenDynamicPersistentTileSchedulerILi64ELi64ELi256ELi128ELb0ELb1ELb1ELb0ELb1ELb1EEEEEEEEEvNT_6ParamsE:
[----:B------:R-:W-:Y:S01]  /*0000*/  LDC R1, c[0x0][0x37c] ;  /* 0x0000df00ff017b82 */ /* 0x000fe20000000800 */
[----:B------:R-:W-:Y:S05]  /*0010*/  EXIT ;  /* 0x000000000000794d */ /* 0x000fea0003800000 */
.L_x_15:
        /* <DEDUP_REMOVED lines=14> */
.L_x_61:


//--------------------- .text._ZN7cutlass13device_kernelIN5flash11enable_sm90INS1_16FlashAttnFwdSm90INS1_25CollectiveMainloopFwdSm90ILi2EN4cute5tupleIJNS5_1CILi1EEES8_S8_EEENS6_IJNS7_ILi64EEESA_SA_EEELi512ENS_6half_tEfNS_4arch4Sm90ELb0ELb1ELb0ELb0ELb0ELb0ELb0ELb0ELb0ELb1ELb0ELb0EEENS1_21CollectiveEpilogueFwdINS6_IJSA_NS7_ILi512EEESA_EEES9_SC_SE_Li256ELb0ELb1ELb0ELb0EEENS1_30DynamicPersistentTileSchedulerILi256ELi128ELb0ELb1ELb1EEEEEEEEEvNT_6ParamsE --------------------------
	.section	.text._ZN7cutlass13device_kernelIN5flash11enable_sm90INS1_16FlashAttnFwdSm90INS1_25CollectiveMainloopFwdSm90ILi2EN4cute5tupleIJNS5_1CILi1EEES8_S8_EEENS6_IJNS7_ILi64EEESA_SA_EEELi512ENS_6half_tEfNS_4arch4Sm90ELb0ELb1ELb0ELb0ELb0ELb0ELb0ELb0ELb0ELb1ELb0ELb0EEENS1_21CollectiveEpilogueFwdINS6_IJSA_NS7_ILi512EEESA_EEES9_SC_SE_Li256ELb0ELb1ELb0ELb0EEENS1_30DynamicPersistentTileSchedulerILi256ELi128ELb0ELb1ELb1EEEEEEEEEvNT_6ParamsE,"ax",@progbits
	.align	128
.text._ZN7cutlass13device_kernelIN5flash11enable_sm90INS1_16FlashAttnFwdSm90INS1_25CollectiveMainloopFwdSm90ILi2EN4cute5tupleIJNS5_1CILi1EEES8_S8_EEENS6_IJNS7_ILi64EEESA_SA_EEELi512ENS_6half_tEfNS_4arch4Sm90ELb0ELb1ELb0ELb0ELb0ELb0ELb0ELb0ELb0ELb1ELb0ELb0EEENS1_21CollectiveEpilogueFwdINS6_IJSA_NS7_ILi512EEESA_EEES9_SC_SE_Li256ELb0ELb1ELb0ELb0EEENS1_30DynamicPersistentTileSchedulerILi256ELi128ELb0ELb1ELb1EEEEEEEEEvNT_6ParamsE:
        .type           _ZN7cutlass13device_kernelIN5flash11enable_sm90INS1_16FlashAttnFwdSm90INS1_25CollectiveMainloopFwdSm90ILi2EN4cute5tupleIJNS5_1CILi1EEES8_S8_EEENS6_IJNS7_ILi64EEESA_SA_EEELi512ENS_6half_tEfNS_4arch4Sm90ELb0ELb1ELb0ELb0ELb0ELb0ELb0ELb0ELb0ELb1ELb0ELb0EEENS1_21CollectiveEpilogueFwdINS6_IJSA_NS7_ILi512EEESA_EEES9_SC_SE_Li256ELb0ELb1ELb0ELb0EEENS1_30DynamicPersistentTileSchedulerILi256ELi128ELb0ELb1ELb1EEEEEEEEEvNT_6ParamsE,@function
        .size           _ZN7cutlass13device_kernelIN5flash11enable_sm90INS1_16FlashAttnFwdSm90INS1_25CollectiveMainloopFwdSm90ILi2EN4cute5tupleIJNS5_1CILi1EEES8_S8_EEENS6_IJNS7_ILi64EEESA_SA_EEELi512ENS_6half_tEfNS_4arch4Sm90ELb0ELb1ELb0ELb0ELb0ELb0ELb0ELb0ELb0ELb1ELb0ELb0EEENS1_21CollectiveEpilogueFwdINS6_IJSA_NS7_ILi512EEESA_EEES9_SC_SE_Li256ELb0ELb1ELb0ELb0EEENS1_30DynamicPersistentTileSchedulerILi256ELi128ELb0ELb1ELb1EEEEEEEEEvNT_6ParamsE,(.L_x_62 - _ZN7cutlass13device_kernelIN5flash11enable_sm90INS1_16FlashAttnFwdSm90INS1_25CollectiveMainloopFwdSm90ILi2EN4cute5tupleIJNS5_1CILi1EEES8_S8_EEENS6_IJNS7_ILi64EEESA_SA_EEELi512ENS_6half_tEfNS_4arch4Sm90ELb0ELb1ELb0ELb0ELb0ELb0ELb0ELb0ELb0ELb1ELb0ELb0EEENS1_21CollectiveEpilogueFwdINS6_IJSA_NS7_ILi512EEESA_EEES9_SC_SE_Li256ELb0ELb1ELb0ELb0EEENS1_30DynamicPersistentTileSchedulerILi256ELi128ELb0ELb1ELb1EEEEEEEEEvNT_6ParamsE)
        .other          _ZN7cutlass13device_kernelIN5flash11enable_sm90INS1_16FlashAttnFwdSm90INS1_25CollectiveMainloopFwdSm90ILi2EN4cute5tupleIJNS5_1CILi1EEES8_S8_EEENS6_IJNS7_ILi64EEESA_SA_EEELi512ENS_6half_tEfNS_4arch4Sm90ELb0ELb1ELb0ELb0ELb0ELb0ELb0ELb0ELb0ELb1ELb0ELb0EEENS1_21CollectiveEpilogueFwdINS6_IJSA_NS7_ILi512EEESA_EEES9_SC_SE_Li256ELb0ELb1ELb0ELb0EEENS1_30DynamicPersistentTileSchedulerILi256ELi128ELb0ELb1ELb1EEEEEEEEEvNT_6ParamsE,@"STO_CUDA_ENTRY STV_DEFAULT"
_ZN7cutlass13device_kernelIN5flash11enable_sm90INS1_16FlashAttnFwdSm90INS1_25CollectiveMainloopFwdSm90ILi2EN4cute5tupleIJNS5_1CILi1EEES8_S8_EEENS6_IJNS7_ILi64EEESA_SA_EEELi512ENS_6half_tEfNS_4arch4Sm90ELb0ELb1ELb0ELb0ELb0ELb0ELb0ELb0ELb0ELb1ELb0ELb0EEENS1_21CollectiveEpilogueFwdINS6_IJSA_NS7_ILi512EEESA_EEES9_SC_SE_Li256ELb0ELb1ELb0ELb0EEENS1_30DynamicPersistentTileSchedulerILi256ELi128ELb0ELb1ELb1EEEEEEEEEvNT_6ParamsE:
[----:B------:R-:W-:Y:S01]  /*0000*/  LDC R1, c[0x0][0x37c] ;  /* 0x0000df00ff017b82 */ /* 0x000fe20000000800 */
[----:B------:R-:W-:Y:S05]  /*0010*/  EXIT ;  /* 0x000000000000794d */ /* 0x000fea0003800000 */
.L_x_16:
        /* <DEDUP_REMOVED lines=14> */
.L_x_62:


//--------------------- .text._ZN7cutlass13device_kernelIN5flash11enable_sm90INS1_16FlashAttnFwdSm90INS1_25CollectiveMainloopFwdSm90ILi2EN4cute5tupleIJNS5_1CILi1EEES8_S8_EEENS6_IJNS7_ILi64EEESA_SA_EEELi512ENS_6half_tEfNS_4arch4Sm90ELb0ELb1ELb0ELb0ELb0ELb0ELb1ELb0ELb0ELb1ELb0ELb0EEENS1_21CollectiveEpilogueFwdINS6_IJSA_NS7_ILi512EEESA_EEES9_SC_SE_Li256ELb0ELb1ELb0ELb0EEENS1_30DynamicPersistentTileSchedulerILi256ELi128ELb0ELb1ELb1EEEEEEEEEvNT_6ParamsE --------------------------
	.section	.text._ZN7cutlass13device_kernelIN5flash11enable_sm90INS1_16FlashAttnFwdSm90INS1_25CollectiveMainloopFwdSm90ILi2EN4cute5tupleIJNS5_1CILi1EEES8_S8_EEENS6_IJNS7_ILi64EEESA_SA_EEELi512ENS_6half_tEfNS_4arch4Sm90ELb0ELb1ELb0ELb0ELb0ELb0ELb1ELb0ELb0ELb1ELb0ELb0EEENS1_21CollectiveEpilogueFwdINS6_IJSA_NS7_ILi512EEESA_EEES9_SC_SE_Li256ELb0ELb1ELb0ELb0EEENS1_30DynamicPersistentTileSchedulerILi256ELi128ELb0ELb1ELb1EEEEEEEEEvNT_6ParamsE,"ax",@progbits
	.align	128
.text._ZN7cutlass13device_kernelIN5flash11enable_sm90INS1_16FlashAttnFwdSm90INS1_25CollectiveMainloopFwdSm90ILi2EN4cute5tupleIJNS5_1CILi1EEES8_S8_EEENS6_IJNS7_ILi64EEESA_SA_EEELi512ENS_6half_tEfNS_4arch4Sm90ELb0ELb1ELb0ELb0ELb0ELb0ELb1ELb0ELb0ELb1ELb0ELb0EEENS1_21CollectiveEpilogueFwdINS6_IJSA_NS7_ILi512EEESA_EEES9_SC_SE_Li256ELb0ELb1ELb0ELb0EEENS1_30DynamicPersistentTileSchedulerILi256ELi128ELb0ELb1ELb1EEEEEEEEEvNT_6ParamsE:
        .type           _ZN7cutlass13device_kernelIN5flash11enable_sm90INS1_16FlashAttnFwdSm90INS1_25CollectiveMainloopFwdSm90ILi2EN4cute5tupleIJNS5_1CILi1EEES8_S8_EEENS6_IJNS7_ILi64EEESA_SA_EEELi512ENS_6half_tEfNS_4arch4Sm90ELb0ELb1ELb0ELb0ELb0ELb0ELb1ELb0ELb0ELb1ELb0ELb0EEENS1_21CollectiveEpilogueFwdINS6_IJSA_NS7_ILi512EEESA_EEES9_SC_SE_Li256ELb0ELb1ELb0ELb0EEENS1_30DynamicPersistentTileSchedulerILi256ELi128ELb0ELb1ELb1EEEEEEEEEvNT_6ParamsE,@function
        .size           _ZN7cutlass13device_kernelIN5flash11enable_sm90INS1_16FlashAttnFwdSm90INS1_25CollectiveMainloopFwdSm90ILi2EN4cute5tupleIJNS5_1CILi1EEES8_S8_EEENS6_IJNS7_ILi64EEESA_SA_EEELi512ENS_6half_tEfNS_4arch4Sm90ELb0ELb1ELb0ELb0ELb0ELb0ELb1ELb0ELb0ELb1ELb0ELb0EEENS1_21CollectiveEpilogueFwdINS6_IJSA_NS7_ILi512EEESA_EEES9_SC_SE_Li256ELb0ELb1ELb0ELb0EEENS1_30DynamicPersistentTileSchedulerILi256ELi128ELb0ELb1ELb1EEEEEEEEEvNT_6ParamsE,(.L_x_63 - _ZN7cutlass13device_kernelIN5flash11enable_sm90INS1_16FlashAttnFwdSm90INS1_25CollectiveMainloopFwdSm90ILi2EN4cute5tupleIJNS5_1CILi1EEES8_S8_EEENS6_IJNS7_ILi64EEESA_SA_EEELi512ENS_6half_tEfNS_4arch4Sm90ELb0ELb1ELb0ELb0ELb0ELb0ELb1ELb0ELb0ELb1ELb0ELb0EEENS1_21CollectiveEpilogueFwdINS6_IJSA_NS7_ILi512EEESA_EEES9_SC_SE_Li256ELb0ELb1ELb0ELb0EEENS1_30DynamicPersistentTileSchedulerILi256ELi128ELb0ELb1ELb1EEEEEEEEEvNT_6ParamsE)
        .other          _ZN7cutlass13device_kernelIN5flash11enable_sm90INS1_16FlashAttnFwdSm90INS1_25CollectiveMainloopFwdSm90ILi2EN4cute5tupleIJNS5_1CILi1EEES8_S8_EEENS6_IJNS7_ILi64EEESA_SA_EEELi512ENS_6half_tEfNS_4arch4Sm90ELb0ELb1ELb0ELb0ELb0ELb0ELb1ELb0ELb0ELb1ELb0ELb0EEENS1_21CollectiveEpilogueFwdINS6_IJSA_NS7_ILi512EEESA_EEES9_SC_SE_Li256ELb0ELb1ELb0ELb0EEENS1_30DynamicPersistentTileSchedulerILi256ELi128ELb0ELb1ELb1EEEEEEEEEvNT_6ParamsE,@"STO_CUDA_ENTRY STV_DEFAULT"
_ZN7cutlass13device_kernelIN5flash11enable_sm90INS1_16FlashAttnFwdSm90INS1_25CollectiveMainloopFwdSm90ILi2EN4cute5tupleIJNS5_1CILi1EEES8_S8_EEENS6_IJNS7_ILi64EEESA_SA_EEELi512ENS_6half_tEfNS_4arch4Sm90ELb0ELb1ELb0ELb0ELb0ELb0ELb1ELb0ELb0ELb1ELb0ELb0EEENS1_21CollectiveEpilogueFwdINS6_IJSA_NS7_ILi512EEESA_EEES9_SC_SE_Li256ELb0ELb1ELb0ELb0EEENS1_30DynamicPersistentTileSchedulerILi256ELi128ELb0ELb1ELb1EEEEEEEEEvNT_6ParamsE:
[----:B------:R-:W-:Y:S01]  /*0000*/  LDC R1, c[0x0][0x37c] ;  /* 0x0000df00ff017b82 */ /* 0x000fe20000000800 */
[----:B------:R-:W-:Y:S05]  /*0010*/  EXIT ;  /* 0x000000000000794d */ /* 0x000fea0003800000 */
.L_x_17:
        /* <DEDUP_REMOVED lines=14> */
.L_x_63:


//--------------------- .text._ZN7cutlass13device_kernelIN5flash11enable_sm90INS1_16FlashAttnFwdSm90INS1_25CollectiveMainloopFwdSm90ILi2EN4cute5tupleIJNS5_1CILi1EEES8_S8_EEENS6_IJNS7_ILi64EEESA_SA_EEELi512ENS_6half_tEfNS_4arch4Sm90ELb0ELb1ELb0ELb1ELb0ELb0ELb0ELb0ELb0ELb1ELb0ELb0EEENS1_21CollectiveEpilogueFwdINS6_IJSA_NS7_ILi512EEESA_EEES9_SC_SE_Li256ELb1ELb1ELb0ELb0EEENS1_36VarlenDynamicPersistentTileSchedulerILi64ELi64ELi256ELi128ELb0ELb1ELb1ELb1ELb0ELb1EEEEEEEEEvNT_6ParamsE --------------------------
	.section	.text._ZN7cutlass13device_kernelIN5flash11enable_sm90INS1_16FlashAttnFwdSm90INS1_25CollectiveMainloopFwdSm90ILi2EN4cute5tupleIJNS5_1CILi1EEES8_S8_EEENS6_IJNS7_ILi64EEESA_SA_EEELi512ENS_6half_tEfNS_4arch4Sm90ELb0ELb1ELb0ELb1ELb0ELb0ELb0ELb0ELb0ELb1ELb0ELb0EEENS1_21CollectiveEpilogueFwdINS6_IJSA_NS7_ILi512EEESA_EEES9_SC_SE_Li256ELb1ELb1ELb0ELb0EEENS1_36VarlenDynamicPersistentTileSchedulerILi64ELi64ELi256ELi128ELb0ELb1ELb1ELb1ELb0ELb1EEEEEEEEEvNT_6ParamsE,"ax",@progbits
	.align	128
.text._ZN7cutlass13device_kernelIN5flash11enable_sm90INS1_16FlashAttnFwdSm90INS1_25CollectiveMainloopFwdSm90ILi2EN4cute5tupleIJNS5_1CILi1EEES8_S8_EEENS6_IJNS7_ILi64EEESA_SA_EEELi512ENS_6half_tEfNS_4arch4Sm90ELb0ELb1ELb0ELb1ELb0ELb0ELb0ELb0ELb0ELb1ELb0ELb0EEENS1_21CollectiveEpilogueFwdINS6_IJSA_NS7_ILi512EEESA_EEES9_SC_SE_Li256ELb1ELb1ELb0ELb0EEENS1_36VarlenDynamicPersistentTileSchedulerILi64ELi64ELi256ELi128ELb0ELb1ELb1ELb1ELb0ELb1EEEEEEEEEvNT_6ParamsE:
        .type           _ZN7cutlass13device_kernelIN5flash11enable_sm90INS1_16FlashAttnFwdSm90INS1_25CollectiveMainloopFwdSm90ILi2EN4cute5tupleIJNS5_1CILi1EEES8_S8_EEENS6_IJNS7_ILi64EEESA_SA_EEELi512ENS_6half_tEfNS_4arch4Sm90ELb0ELb1ELb0ELb1ELb0ELb0ELb0ELb0ELb0ELb1ELb0ELb0EEENS1_21CollectiveEpilogueFwdINS6_IJSA_NS7_ILi512EEESA_EEES9_SC_SE_Li256ELb1ELb1ELb0ELb0EEENS1_36VarlenDynamicPersistentTileSchedulerILi64ELi64ELi256ELi128ELb0ELb1ELb1ELb1ELb0ELb1EEEEEEEEEvNT_6ParamsE,@function
        .size           _ZN7cutlass13device_kernelIN5flash11enable_sm90INS1_16FlashAttnFwdSm90INS1_25CollectiveMainloopFwdSm90ILi2EN4cute5tupleIJNS5_1CILi1EEES8_S8_EEENS6_IJNS7_ILi64EEESA_SA_EEELi512ENS_6half_tEfNS_4arch4Sm90ELb0ELb1ELb0ELb1ELb0ELb0ELb0ELb0ELb0ELb1ELb0ELb0EEENS1_21CollectiveEpilogueFwdINS6_IJSA_NS7_ILi512EEESA_EEES9_SC_SE_Li256ELb1ELb1ELb0ELb0EEENS1_36VarlenDynamicPersistentTileSchedulerILi64ELi64ELi256ELi128ELb0ELb1ELb1ELb1ELb0ELb1EEEEEEEEEvNT_6ParamsE,(.L_x_64 - _ZN7cutlass13device_kernelIN5flash11enable_sm90INS1_16FlashAttnFwdSm90INS1_25CollectiveMainloopFwdSm90ILi2EN4cute5tupleIJNS5_1CILi1EEES8_S8_EEENS6_IJNS7_ILi64EEESA_SA_EEELi512ENS_6half_tEfNS_4arch4Sm90ELb0ELb1ELb0ELb1ELb0ELb0ELb0ELb0ELb0ELb1ELb0ELb0EEENS1_21CollectiveEpilogueFwdINS6_IJSA_NS7_ILi512EEESA_EEES9_SC_SE_Li256ELb1ELb1ELb0ELb0EEENS1_36VarlenDynamicPersistentTileSchedulerILi64ELi64ELi256ELi128ELb0ELb1ELb1ELb1ELb0ELb1EEEEEEEEEvNT_6ParamsE)
        .other          _ZN7cutlass13device_kernelIN5flash11enable_sm90INS1_16FlashAttnFwdSm90INS1_25CollectiveMainloopFwdSm90ILi2EN4cute5tupleIJNS5_1CILi1EEES8_S8_EEENS6_IJNS7_ILi64EEESA_SA_EEELi512ENS_6half_tEfNS_4arch4Sm90ELb0ELb1ELb0ELb1ELb0ELb0ELb0ELb0ELb0ELb1ELb0ELb0EEENS1_21CollectiveEpilogueFwdINS6_IJSA_NS7_ILi512EEESA_EEES9_SC_SE_Li256ELb1ELb1ELb0ELb0EEENS1_36VarlenDynamicPersistentTileSchedulerILi64ELi64ELi256ELi128ELb0ELb1ELb1ELb1ELb0ELb1EEEEEEEEEvNT_6ParamsE,@"STO_CUDA_ENTRY STV_DEFAULT"
_ZN7cutlass13device_kernelIN5flash11enable_sm90INS1_16FlashAttnFwdSm90INS1_25CollectiveMainloopFwdSm90ILi2EN4cute5tupleIJNS5_1CILi1EEES8_S8_EEENS6_IJNS7_ILi64EEESA_SA_EEELi512ENS_6half_tEfNS_4arch4Sm90ELb0ELb1ELb0ELb1ELb0ELb0ELb0ELb0ELb0ELb1ELb0ELb0EEENS1_21CollectiveEpilogueFwdINS6_IJSA_NS7_ILi512EEESA_EEES9_SC_SE_Li256ELb1ELb1ELb0ELb0EEENS1_36VarlenDynamicPersistentTileSchedulerILi64ELi64ELi256ELi128ELb0ELb1ELb1ELb1ELb0ELb1EEEEEEEEEvNT_6ParamsE:
[----:B------:R-:W-:Y:S01]  /*0000*/  LDC R1, c[0x0][0x37c] ;  /* 0x0000df00ff017b82 */ /* 0x000fe20000000800 */
[----:B------:R-:W-:Y:S05]  /*0010*/  EXIT ;  /* 0x000000000000794d */ /* 0x000fea0003800000 */
.L_x_18:
        /* <DEDUP_REMOVED lines=14> */
.L_x_64:


//--------------------- .text._ZN7cutlass13device_kernelIN5flash11enable_sm90INS1_16FlashAttnFwdSm90INS1_25CollectiveMainloopFwdSm90ILi2EN4cute5tupleIJNS5_1CILi1EEES8_S8_EEENS6_IJNS7_ILi64EEESA_SA_EEELi512ENS_6half_tEfNS_4arch4Sm90ELb0ELb1ELb0ELb1ELb0ELb1ELb0ELb0ELb0ELb1ELb0ELb0EEENS1_21CollectiveEpilogueFwdINS6_IJSA_NS7_ILi512EEESA_EEES9_SC_SE_Li256ELb1ELb1ELb0ELb0EEENS1_36VarlenDynamicPersistentTileSchedulerILi64ELi64ELi256ELi128ELb0ELb1ELb1ELb1ELb0ELb1EEEEEEEEEvNT_6ParamsE --------------------------
	.section	.text._ZN7cutlass13device_kernelIN5flash11enable_sm90INS1_16FlashAttnFwdSm90INS1_25CollectiveMainloopFwdSm90ILi2EN4cute5tupleIJNS5_1CILi1EEES8_S8_EEENS6_IJNS7_ILi64EEESA_SA_EEELi512ENS_6half_tEfNS_4arch4Sm90ELb0ELb1ELb0ELb1ELb0ELb1ELb0ELb0ELb0ELb1ELb0ELb0EEENS1_21CollectiveEpilogueFwdINS6_IJSA_NS7_ILi512EEESA_EEES9_SC_SE_Li256ELb1ELb1ELb0ELb0EEENS1_36VarlenDynamicPersistentTileSchedulerILi64ELi64ELi256ELi128ELb0ELb1ELb1ELb1ELb0ELb1EEEEEEEEEvNT_6ParamsE,"ax",@progbits
	.align	128
.text._ZN7cutlass13device_kernelIN5flash11enable_sm90INS1_16FlashAttnFwdSm90INS1_25CollectiveMainloopFwdSm90ILi2EN4cute5tupleIJNS5_1CILi1EEES8_S8_EEENS6_IJNS7_ILi64EEESA_SA_EEELi512ENS_6half_tEfNS_4arch4Sm90ELb0ELb1ELb0ELb1ELb0ELb1ELb0ELb0ELb0ELb1ELb0ELb0EEENS1_21CollectiveEpilogueFwdINS6_IJSA_NS7_ILi512EEESA_EEES9_SC_SE_Li256ELb1ELb1ELb0ELb0EEENS1_36VarlenDynamicPersistentTileSchedulerILi64ELi64ELi256ELi128ELb0ELb1ELb1ELb1ELb0ELb1EEEEEEEEEvNT_6ParamsE:
        .type           _ZN7cutlass13device_kernelIN5flash11enable_sm90INS1_16FlashAttnFwdSm90INS1_25CollectiveMainloopFwdSm90ILi2EN4cute5tupleIJNS5_1CILi1EEES8_S8_EEENS6_IJNS7_ILi64EEESA_SA_EEELi512ENS_6half_tEfNS_4arch4Sm90ELb0ELb1ELb0ELb1ELb0ELb1ELb0ELb0ELb0ELb1ELb0ELb0EEENS1_21CollectiveEpilogueFwdINS6_IJSA_NS7_ILi512EEESA_EEES9_SC_SE_Li256ELb1ELb1ELb0ELb0EEENS1_36VarlenDynamicPersistentTileSchedulerILi64ELi64ELi256ELi128ELb0ELb1ELb1ELb1ELb0ELb1EEEEEEEEEvNT_6ParamsE,@function
        .size           _ZN7cutlass13device_kernelIN5flash11enable_sm90INS1_16FlashAttnFwdSm90INS1_25CollectiveMainloopFwdSm90ILi2EN4cute5tupleIJNS5_1CILi1EEES8_S8_EEENS6_IJNS7_ILi64EEESA_SA_EEELi512ENS_6half_tEfNS_4arch4Sm90ELb0ELb1ELb0ELb1ELb0ELb1ELb0ELb0ELb0ELb1ELb0ELb0EEENS1_21CollectiveEpilogueFwdINS6_IJSA_NS7_ILi512EEESA_EEES9_SC_SE_Li256ELb1ELb1ELb0ELb0EEENS1_36VarlenDynamicPersistentTileSchedulerILi64ELi64ELi256ELi128ELb0ELb1ELb1ELb1ELb0ELb1EEEEEEEEEvNT_6ParamsE,(.L_x_65 - _ZN7cutlass13device_kernelIN5flash11enable_sm90INS1_16FlashAttnFwdSm90INS1_25CollectiveMainloopFwdSm90ILi2EN4cute5tupleIJNS5_1CILi1EEES8_S8_EEENS6_IJNS7_ILi64EEESA_SA_EEELi512ENS_6half_tEfNS_4arch4Sm90ELb0ELb1ELb0ELb1ELb0ELb1ELb0ELb0ELb0ELb1ELb0ELb0EEENS1_21CollectiveEpilogueFwdINS6_IJSA_NS7_ILi512EEESA_EEES9_SC_SE_Li256ELb1ELb1ELb0ELb0EEENS1_36VarlenDynamicPersistentTileSchedulerILi64ELi64ELi256ELi128ELb0ELb1ELb1ELb1ELb0ELb1EEEEEEEEEvNT_6ParamsE)
        .other          _ZN7cutlass13device_kernelIN5flash11enable_sm90INS1_16FlashAttnFwdSm90INS1_25CollectiveMainloopFwdSm90ILi2EN4cute5tupleIJNS5_1CILi1EEES8_S8_EEENS6_IJNS7_ILi64EEESA_SA_EEELi512ENS_6half_tEfNS_4arch4Sm90ELb0ELb1ELb0ELb1ELb0ELb1ELb0ELb0ELb0ELb1ELb0ELb0EEENS1_21CollectiveEpilogueFwdINS6_IJSA_NS7_ILi512EEESA_EEES9_SC_SE_Li256ELb1ELb1ELb0ELb0EEENS1_36VarlenDynamicPersistentTileSchedulerILi64ELi64ELi256ELi128ELb0ELb1ELb1ELb1ELb0ELb1EEEEEEEEEvNT_6ParamsE,@"STO_CUDA_ENTRY STV_DEFAULT"
_ZN7cutlass13device_kernelIN5flash11enable_sm90INS1_16FlashAttnFwdSm90INS1_25CollectiveMainloopFwdSm90ILi2EN4cute5tupleIJNS5_1CILi1EEES8_S8_EEENS6_IJNS7_ILi64EEESA_SA_EEELi512ENS_6half_tEfNS_4arch4Sm90ELb0ELb1ELb0ELb1ELb0ELb1ELb0ELb0ELb0ELb1ELb0ELb0EEENS1_21CollectiveEpilogueFwdINS6_IJSA_NS7_ILi512EEESA_EEES9_SC_SE_Li256ELb1ELb1ELb0ELb0EEENS1_36VarlenDynamicPersistentTileSchedulerILi64ELi64ELi256ELi128ELb0ELb1ELb1ELb1ELb0ELb1EEEEEEEEEvNT_6ParamsE:
[----:B------:R-:W-:Y:S01]  /*0000*/  LDC R1, c[0x0][0x37c] ;  /* 0x0000df00ff017b82 */ /* 0x000fe20000000800 */
[----:B------:R-:W-:Y:S05]  /*0010*/  EXIT ;  /* 0x000000000000794d */ /* 0x000fea0003800000 */
.L_x_19:
        /* <DEDUP_REMOVED lines=14> */
.L_x_65:


//--------------------- .text._ZN7cutlass13device_kernelIN5flash11enable_sm90INS1_16FlashAttnFwdSm90INS1_25CollectiveMainloopFwdSm90ILi2EN4cute5tupleIJNS5_1CILi1EEES8_S8_EEENS6_IJNS7_ILi64EEESA_SA_EEELi512ENS_6half_tEfNS_4arch4Sm90ELb0ELb1ELb0ELb1ELb0ELb0ELb1ELb0ELb0ELb1ELb0ELb0EEENS1_21CollectiveEpilogueFwdINS6_IJSA_NS7_ILi512EEESA_EEES9_SC_SE_Li256ELb1ELb1ELb0ELb0EEENS1_36VarlenDynamicPersistentTileSchedulerILi64ELi64ELi256ELi128ELb0ELb1ELb1ELb1ELb0ELb1EEEEEEEEEvNT_6ParamsE --------------------------
	.section	.text._ZN7cutlass13device_kernelIN5flash11enable_sm90INS1_16FlashAttnFwdSm90INS1_25CollectiveMainloopFwdSm90ILi2EN4cute5tupleIJNS5_1CILi1EEES8_S8_EEENS6_IJNS7_ILi64EEESA_SA_EEELi512ENS_6half_tEfNS_4arch4Sm90ELb0ELb1ELb0ELb1ELb0ELb0ELb1ELb0ELb0ELb1ELb0ELb0EEENS1_21CollectiveEpilogueFwdINS6_IJSA_NS7_ILi512EEESA_EEES9_SC_SE_Li256ELb1ELb1ELb0ELb0EEENS1_36VarlenDynamicPersistentTileSchedulerILi64ELi64ELi256ELi128ELb0ELb1ELb1ELb1ELb0ELb1EEEEEEEEEvNT_6ParamsE,"ax",@progbits
	.align	128
.text._ZN7cutlass13device_kernelIN5flash11enable_sm90INS1_16FlashAttnFwdSm90INS1_25CollectiveMainloopFwdSm90ILi2EN4cute5tupleIJNS5_1CILi1EEES8_S8_EEENS6_IJNS7_ILi64EEESA_SA_EEELi512ENS_6half_tEfNS_4arch4Sm90ELb0ELb1ELb0ELb1ELb0ELb0ELb1ELb0ELb0ELb1ELb0ELb0EEENS1_21CollectiveEpilogueFwdINS6_IJSA_NS7_ILi512EEESA_EEES9_SC_SE_Li256ELb1ELb1ELb0ELb0EEENS1_36VarlenDynamicPersistentTileSchedulerILi64ELi64ELi256ELi128ELb0ELb1ELb1ELb1ELb0ELb1EEEEEEEEEvNT_6ParamsE:
        .type           _ZN7cutlass13device_kernelIN5flash11enable_sm90INS1_16FlashAttnFwdSm90INS1_25CollectiveMainloopFwdSm90ILi2EN4cute5tupleIJNS5_1CILi1EEES8_S8_EEENS6_IJNS7_ILi64EEESA_SA_EEELi512ENS_6half_tEfNS_4arch4Sm90ELb0ELb1ELb0ELb1ELb0ELb0ELb1ELb0ELb0ELb1ELb0ELb0EEENS1_21CollectiveEpilogueFwdINS6_IJSA_NS7_ILi512EEESA_EEES9_SC_SE_Li256ELb1ELb1ELb0ELb0EEENS1_36VarlenDynamicPersistentTileSchedulerILi64ELi64ELi256ELi128ELb0ELb1ELb1ELb1ELb0ELb1EEEEEEEEEvNT_6ParamsE,@function
        .size           _ZN7cutlass13device_kernelIN5flash11enable_sm90INS1_16FlashAttnFwdSm90INS1_25CollectiveMainloopFwdSm90ILi2EN4cute5tupleIJNS5_1CILi1EEES8_S8_EEENS6_IJNS7_ILi64EEESA_SA_EEELi512ENS_6half_tEfNS_4arch4Sm90ELb0ELb1ELb0ELb1ELb0ELb0ELb1ELb0ELb0ELb1ELb0ELb0EEENS1_21CollectiveEpilogueFwdINS6_IJSA_NS7_ILi512EEESA_EEES9_SC_SE_Li256ELb1ELb1ELb0ELb0EEENS1_36VarlenDynamicPersistentTileSchedulerILi64ELi64ELi256ELi128ELb0ELb1ELb1ELb1ELb0ELb1EEEEEEEEEvNT_6ParamsE,(.L_x_66 - _ZN7cutlass13device_kernelIN5flash11enable_sm90INS1_16FlashAttnFwdSm90INS1_25CollectiveMainloopFwdSm90ILi2EN4cute5tupleIJNS5_1CILi1EEES8_S8_EEENS6_IJNS7_ILi64EEESA_SA_EEELi512ENS_6half_tEfNS_4arch4Sm90ELb0ELb1ELb0ELb1ELb0ELb0ELb1ELb0ELb0ELb1ELb0ELb0EEENS1_21CollectiveEpilogueFwdINS6_IJSA_NS7_ILi512EEESA_EEES9_SC_SE_Li256ELb1ELb1ELb0ELb0EEENS1_36VarlenDynamicPersistentTileSchedulerILi64ELi64ELi256ELi128ELb0ELb1ELb1ELb1ELb0ELb1EEEEEEEEEvNT_6ParamsE)
        .other          _ZN7cutlass13device_kernelIN5flash11enable_sm90INS1_16FlashAttnFwdSm90INS1_25CollectiveMainloopFwdSm90ILi2EN4cute5tupleIJNS5_1CILi1EEES8_S8_EEENS6_IJNS7_ILi64EEESA_SA_EEELi512ENS_6half_tEfNS_4arch4Sm90ELb0ELb1ELb0ELb1ELb0ELb0ELb1ELb0ELb0ELb1ELb0ELb0EEENS1_21CollectiveEpilogueFwdINS6_IJSA_NS7_ILi512EEESA_EEES9_SC_SE_Li256ELb1ELb1ELb0ELb0EEENS1_36VarlenDynamicPersistentTileSchedulerILi64ELi64ELi256ELi128ELb0ELb1ELb1ELb1ELb0ELb1EEEEEEEEEvNT_6ParamsE,@"STO_CUDA_ENTRY STV_DEFAULT"
_ZN7cutlass13device_kernelIN5flash11enable_sm90INS1_16FlashAttnFwdSm90INS1_25CollectiveMainloopFwdSm90ILi2EN4cute5tupleIJNS5_1CILi1EEES8_S8_EEENS6_IJNS7_ILi64EEESA_SA_EEELi512ENS_6half_tEfNS_4arch4Sm90ELb0ELb1ELb0ELb1ELb0ELb0ELb1ELb0ELb0ELb1ELb0ELb0EEENS1_21CollectiveEpilogueFwdINS6_IJSA_NS7_ILi512EEESA_EEES9_SC_SE_Li256ELb1ELb1ELb0ELb0EEENS1_36VarlenDynamicPersistentTileSchedulerILi64ELi64ELi256ELi128ELb0ELb1ELb1ELb1ELb0ELb1EEEEEEEEEvNT_6ParamsE:
[----:B------:R-:W-:Y:S01]  /*0000*/  LDC R1, c[0x0][0x37c] ;  /* 0x0000df00ff017b82 */ /* 0x000fe20000000800 */
[----:B------:R-:W-:Y:S05]  /*0010*/  EXIT ;  /* 0x000000000000794d */ /* 0x000fea0003800000 */
.L_x_20:
        /* <DEDUP_REMOVED lines=14> */
.L_x_66:


//--------------------- .text._ZN7cutlass13device_kernelIN5flash11enable_sm90INS1_16FlashAttnFwdSm90INS1_25CollectiveMainloopFwdSm90ILi2EN4cute5tupleIJNS5_1CILi1EEES8_S8_EEENS6_IJNS7_ILi64EEESA_SA_EEELi512ENS_6half_tEfNS_4arch4Sm90ELb0ELb1ELb0ELb1ELb0ELb1ELb1ELb0ELb0ELb1ELb0ELb0EEENS1_21CollectiveEpilogueFwdINS6_IJSA_NS7_ILi512EEESA_EEES9_SC_SE_Li256ELb1ELb1ELb0ELb0EEENS1_36VarlenDynamicPersistentTileSchedulerILi64ELi64ELi256ELi128ELb0ELb1ELb1ELb1ELb0ELb1EEEEEEEEEvNT_6ParamsE --------------------------
	.section	.text._ZN7cutlass13device_kernelIN5flash11enable_sm90INS1_16FlashAttnFwdSm90INS1_25CollectiveMainloopFwdSm90ILi2EN4cute5tupleIJNS5_1CILi1EEES8_S8_EEENS6_IJNS7_ILi64EEESA_SA_EEELi512ENS_6half_tEfNS_4arch4Sm90ELb0ELb1ELb0ELb1ELb0ELb1ELb1ELb0ELb0ELb1ELb0ELb0EEENS1_21CollectiveEpilogueFwdINS6_IJSA_NS7_ILi512EEESA_EEES9_SC_SE_Li256ELb1ELb1ELb0ELb0EEENS1_36VarlenDynamicPersistentTileSchedulerILi64ELi64ELi256ELi128ELb0ELb1ELb1ELb1ELb0ELb1EEEEEEEEEvNT_6ParamsE,"ax",@progbits
	.align	128
.text._ZN7cutlass13device_kernelIN5flash11enable_sm90INS1_16FlashAttnFwdSm90INS1_25CollectiveMainloopFwdSm90ILi2EN4cute5tupleIJNS5_1CILi1EEES8_S8_EEENS6_IJNS7_ILi64EEESA_SA_EEELi512ENS_6half_tEfNS_4arch4Sm90ELb0ELb1ELb0ELb1ELb0ELb1ELb1ELb0ELb0ELb1ELb0ELb0EEENS1_21CollectiveEpilogueFwdINS6_IJSA_NS7_ILi512EEESA_EEES9_SC_SE_Li256ELb1ELb1ELb0ELb0EEENS1_36VarlenDynamicPersistentTileSchedulerILi64ELi64ELi256ELi128ELb0ELb1ELb1ELb1ELb0ELb1EEEEEEEEEvNT_6ParamsE:
        .type           _ZN7cutlass13device_kernelIN5flash11enable_sm90INS1_16FlashAttnFwdSm90INS1_25CollectiveMainloopFwdSm90ILi2EN4cute5tupleIJNS5_1CILi1EEES8_S8_EEENS6_IJNS7_ILi64EEESA_SA_EEELi512ENS_6half_tEfNS_4arch4Sm90ELb0ELb1ELb0ELb1ELb0ELb1ELb1ELb0ELb0ELb1ELb0ELb0EEENS1_21CollectiveEpilogueFwdINS6_IJSA_NS7_ILi512EEESA_EEES9_SC_SE_Li256ELb1ELb1ELb0ELb0EEENS1_36VarlenDynamicPersistentTileSchedulerILi64ELi64ELi256ELi128ELb0ELb1ELb1ELb1ELb0ELb1EEEEEEEEEvNT_6ParamsE,@function
        .size           _ZN7cutlass13device_kernelIN5flash11enable_sm90INS1_16FlashAttnFwdSm90INS1_25CollectiveMainloopFwdSm90ILi2EN4cute5tupleIJNS5_1CILi1EEES8_S8_EEENS6_IJNS7_ILi64EEESA_SA_EEELi512ENS_6half_tEfNS_4arch4Sm90ELb0ELb1ELb0ELb1ELb0ELb1ELb1ELb0ELb0ELb1ELb0ELb0EEENS1_21CollectiveEpilogueFwdINS6_IJSA_NS7_ILi512EEESA_EEES9_SC_SE_Li256ELb1ELb1ELb0ELb0EEENS1_36VarlenDynamicPersistentTileSchedulerILi64ELi64ELi256ELi128ELb0ELb1ELb1ELb1ELb0ELb1EEEEEEEEEvNT_6ParamsE,(.L_x_67 - _ZN7cutlass13device_kernelIN5flash11enable_sm90INS1_16FlashAttnFwdSm90INS1_25CollectiveMainloopFwdSm90ILi2EN4cute5tupleIJNS5_1CILi1EEES8_S8_EEENS6_IJNS7_ILi64EEESA_SA_EEELi512ENS_6half_tEfNS_4arch4Sm90ELb0ELb1ELb0ELb1ELb0ELb1ELb1ELb0ELb0ELb1ELb0ELb0EEENS1_21CollectiveEpilogueFwdINS6_IJSA_NS7_ILi512EEESA_EEES9_SC_SE_Li256ELb1ELb1ELb0ELb0EEENS1_36VarlenDynamicPersistentTileSchedulerILi64ELi64ELi256ELi128ELb0ELb1ELb1ELb1ELb0ELb1EEEEEEEEEvNT_6ParamsE)
        .other          _ZN7cutlass13device_kernelIN5flash11enable_sm90INS1_16FlashAttnFwdSm90INS1_25CollectiveMainloopFwdSm90ILi2EN4cute5tupleIJNS5_1CILi1EEES8_S8_EEENS6_IJNS7_ILi64EEESA_SA_EEELi512ENS_6half_tEfNS_4arch4Sm90ELb0ELb1ELb0ELb1ELb0ELb1ELb1ELb0ELb0ELb1ELb0ELb0EEENS1_21CollectiveEpilogueFwdINS6_IJSA_NS7_ILi512EEESA_EEES9_SC_SE_Li256ELb1ELb1ELb0ELb0EEENS1_36VarlenDynamicPersistentTileSchedulerILi64ELi64ELi256ELi128ELb0ELb1ELb1ELb1ELb0ELb1EEEEEEEEEvNT_6ParamsE,@"STO_CUDA_ENTRY STV_DEFAULT"
_ZN7cutlass13device_kernelIN5flash11enable_sm90INS1_16FlashAttnFwdSm90INS1_25CollectiveMainloopFwdSm90ILi2EN4cute5tupleIJNS5_1CILi1EEES8_S8_EEENS6_IJNS7_ILi64EEESA_SA_EEELi512ENS_6half_tEfNS_4arch4Sm90ELb0ELb1ELb0ELb1ELb0ELb1ELb1ELb0ELb0ELb1ELb0ELb0EEENS1_21CollectiveEpilogueFwdINS6_IJSA_NS7_ILi512EEESA_EEES9_SC_SE_Li256ELb1ELb1ELb0ELb0EEENS1_36VarlenDynamicPersistentTileSchedulerILi64ELi64ELi256ELi128ELb0ELb1ELb1ELb1ELb0ELb1EEEEEEEEEvNT_6ParamsE:
[----:B------:R-:W-:Y:S01]  /*0000*/  LDC R1, c[0x0][0x37c] ;  /* 0x0000df00ff017b82 */ /* 0x000fe20000000800 */
[----:B------:R-:W-:Y:S05]  /*0010*/  EXIT ;  /* 0x000000000000794d */ /* 0x000fea0003800000 */
.L_x_21:
        /* <DEDUP_REMOVED lines=14> */
.L_x_67:


//--------------------- .text._ZN7cutlass13device_kernelIN5flash11enable_sm90INS1_16FlashAttnFwdSm90INS1_25CollectiveMainloopFwdSm90ILi2EN4cute5tupleIJNS5_1CILi1EEES8_S8_EEENS6_IJNS7_ILi64EEESA_SA_EEELi512ENS_6half_tEfNS_4arch4Sm90ELb1ELb0ELb0ELb0ELb0ELb0ELb0ELb0ELb0ELb1ELb0ELb0EEENS1_21CollectiveEpilogueFwdINS6_IJSA_NS7_ILi512EEESA_EEES9_SC_SE_Li256ELb0ELb1ELb0ELb0EEENS1_30DynamicPersistentTileSchedulerILi256ELi128ELb0ELb1ELb1EEEEEEEEEvNT_6ParamsE --------------------------
	.section	.text._ZN7cutlass13device_kernelIN5flash11enable_sm90INS1_16FlashAttnFwdSm90INS1_25CollectiveMainloopFwdSm90ILi2EN4cute5tupleIJNS5_1CILi1EEES8_S8_EEENS6_IJNS7_ILi64EEESA_SA_EEELi512ENS_6half_tEfNS_4arch4Sm90ELb1ELb0ELb0ELb0ELb0ELb0ELb0ELb0ELb0ELb1ELb0ELb0EEENS1_21CollectiveEpilogueFwdINS6_IJSA_NS7_ILi512EEESA_EEES9_SC_SE_Li256ELb0ELb1ELb0ELb0EEENS1_30DynamicPersistentTileSchedulerILi256ELi128ELb0ELb1ELb1EEEEEEEEEvNT_6ParamsE,"ax",@progbits
	.align	128
.text._ZN7cutlass13device_kernelIN5flash11enable_sm90INS1_16FlashAttnFwdSm90INS1_25CollectiveMainloopFwdSm90ILi2EN4cute5tupleIJNS5_1CILi1EEES8_S8_EEENS6_IJNS7_ILi64EEESA_SA_EEELi512ENS_6half_tEfNS_4arch4Sm90ELb1ELb0ELb0ELb0ELb0ELb0ELb0ELb0ELb0ELb1ELb0ELb0EEENS1_21CollectiveEpilogueFwdINS6_IJSA_NS7_ILi512EEESA_EEES9_SC_SE_Li256ELb0ELb1ELb0ELb0EEENS1_30DynamicPersistentTileSchedulerILi256ELi128ELb0ELb1ELb1EEEEEEEEEvNT_6ParamsE:
        .type           _ZN7cutlass13device_kernelIN5flash11enable_sm90INS1_16FlashAttnFwdSm90INS1_25CollectiveMainloopFwdSm90ILi2EN4cute5tupleIJNS5_1CILi1EEES8_S8_EEENS6_IJNS7_ILi64EEESA_SA_EEELi512ENS_6half_tEfNS_4arch4Sm90ELb1ELb0ELb0ELb0ELb0ELb0ELb0ELb0ELb0ELb1ELb0ELb0EEENS1_21CollectiveEpilogueFwdINS6_IJSA_NS7_ILi512EEESA_EEES9_SC_SE_Li256ELb0ELb1ELb0ELb0EEENS1_30DynamicPersistentTileSchedulerILi256ELi128ELb0ELb1ELb1EEEEEEEEEvNT_6ParamsE,@function
        .size           _ZN7cutlass13device_kernelIN5flash11enable_sm90INS1_16FlashAttnFwdSm90INS1_25CollectiveMainloopFwdSm90ILi2EN4cute5tupleIJNS5_1CILi1EEES8_S8_EEENS6_IJNS7_ILi64EEESA_SA_EEELi512ENS_6half_tEfNS_4arch4Sm90ELb1ELb0ELb0ELb0ELb0ELb0ELb0ELb0ELb0ELb1ELb0ELb0EEENS1_21CollectiveEpilogueFwdINS6_IJSA_NS7_ILi512EEESA_EEES9_SC_SE_Li256ELb0ELb1ELb0ELb0EEENS1_30DynamicPersistentTileSchedulerILi256ELi128ELb0ELb1ELb1EEEEEEEEEvNT_6ParamsE,(.L_x_68 - _ZN7cutlass13device_kernelIN5flash11enable_sm90INS1_16FlashAttnFwdSm90INS1_25CollectiveMainloopFwdSm90ILi2EN4cute5tupleIJNS5_1CILi1EEES8_S8_EEENS6_IJNS7_ILi64EEESA_SA_EEELi512ENS_6half_tEfNS_4arch4Sm90ELb1ELb0ELb0ELb0ELb0ELb0ELb0ELb0ELb0ELb1ELb0ELb0EEENS1_21CollectiveEpilogueFwdINS6_IJSA_NS7_ILi512EEESA_EEES9_SC_SE_Li256ELb0ELb1ELb0ELb0EEENS1_30DynamicPersistentTileSchedulerILi256ELi128ELb0ELb1ELb1EEEEEEEEEvNT_6ParamsE)
        .other          _ZN7cutlass13device_kernelIN5flash11enable_sm90INS1_16FlashAttnFwdSm90INS1_25CollectiveMainloopFwdSm90ILi2EN4cute5tupleIJNS5_1CILi1EEES8_S8_EEENS6_IJNS7_ILi64EEESA_SA_EEELi512ENS_6half_tEfNS_4arch4Sm90ELb1ELb0ELb0ELb0ELb0ELb0ELb0ELb0ELb0ELb1ELb0ELb0EEENS1_21CollectiveEpilogueFwdINS6_IJSA_NS7_ILi512EEESA_EEES9_SC_SE_Li256ELb0ELb1ELb0ELb0EEENS1_30DynamicPersistentTileSchedulerILi256ELi128ELb0ELb1ELb1EEEEEEEEEvNT_6ParamsE,@"STO_CUDA_ENTRY STV_DEFAULT"
_ZN7cutlass13device_kernelIN5flash11enable_sm90INS1_16FlashAttnFwdSm90INS1_25CollectiveMainloopFwdSm90ILi2EN4cute5tupleIJNS5_1CILi1EEES8_S8_EEENS6_IJNS7_ILi64EEESA_SA_EEELi512ENS_6half_tEfNS_4arch4Sm90ELb1ELb0ELb0ELb0ELb0ELb0ELb0ELb0ELb0ELb1ELb0ELb0EEENS1_21CollectiveEpilogueFwdINS6_IJSA_NS7_ILi512EEESA_EEES9_SC_SE_Li256ELb0ELb1ELb0ELb0EEENS1_30DynamicPersistentTileSchedulerILi256ELi128ELb0ELb1ELb1EEEEEEEEEvNT_6ParamsE:
[----:B------:R-:W-:Y:S01]  /*0000*/  LDC R1, c[0x0][0x37c] ;  /* 0x0000df00ff017b82 */ /* 0x000fe20000000800 */
[----:B------:R-:W-:Y:S05]  /*0010*/  EXIT ;  /* 0x000000000000794d */ /* 0x000fea0003800000 */
.L_x_22:
        /* <DEDUP_REMOVED lines=14> */
.L_x_68:


//--------------------- .text._ZN7cutlass13device_kernelIN5flash11enable_sm90INS1_16FlashAttnFwdSm90INS1_25CollectiveMainloopFwdSm90ILi2EN4cute5tupleIJNS5_1CILi1EEES8_S8_EEENS6_IJNS7_ILi64EEESA_SA_EEELi512ENS_6half_tEfNS_4arch4Sm90ELb1ELb0ELb0ELb0ELb0ELb0ELb1ELb0ELb0ELb1ELb0ELb0EEENS1_21CollectiveEpilogueFwdINS6_IJSA_NS7_ILi512EEESA_EEES9_SC_SE_Li256ELb0ELb1ELb0ELb0EEENS1_30DynamicPersistentTileSchedulerILi256ELi128ELb0ELb1ELb1EEEEEEEEEvNT_6ParamsE --------------------------
	.section	.text._ZN7cutlass13device_kernelIN5flash11enable_sm90INS1_16FlashAttnFwdSm90INS1_25CollectiveMainloopFwdSm90ILi2EN4cute5tupleIJNS5_1CILi1EEES8_S8_EEENS6_IJNS7_ILi64EEESA_SA_EEELi512ENS_6half_tEfNS_4arch4Sm90ELb1ELb0ELb0ELb0ELb0ELb0ELb1ELb0ELb0ELb1ELb0ELb0EEENS1_21CollectiveEpilogueFwdINS6_IJSA_NS7_ILi512EEESA_EEES9_SC_SE_Li256ELb0ELb1ELb0ELb0EEENS1_30DynamicPersistentTileSchedulerILi256ELi128ELb0ELb1ELb1EEEEEEEEEvNT_6ParamsE,"ax",@progbits
	.align	128
.text._ZN7cutlass13device_kernelIN5flash11enable_sm90INS1_16FlashAttnFwdSm90INS1_25CollectiveMainloopFwdSm90ILi2EN4cute5tupleIJNS5_1CILi1EEES8_S8_EEENS6_IJNS7_ILi64EEESA_SA_EEELi512ENS_6half_tEfNS_4arch4Sm90ELb1ELb0ELb0ELb0ELb0ELb0ELb1ELb0ELb0ELb1ELb0ELb0EEENS1_21CollectiveEpilogueFwdINS6_IJSA_NS7_ILi512EEESA_EEES9_SC_SE_Li256ELb0ELb1ELb0ELb0EEENS1_30DynamicPersistentTileSchedulerILi256ELi128ELb0ELb1ELb1EEEEEEEEEvNT_6ParamsE:
        .type           _ZN7cutlass13device_kernelIN5flash11enable_sm90INS1_16FlashAttnFwdSm90INS1_25CollectiveMainloopFwdSm90ILi2EN4cute5tupleIJNS5_1CILi1EEES8_S8_EEENS6_IJNS7_ILi64EEESA_SA_EEELi512ENS_6half_tEfNS_4arch4Sm90ELb1ELb0ELb0ELb0ELb0ELb0ELb1ELb0ELb0ELb1ELb0ELb0EEENS1_21CollectiveEpilogueFwdINS6_IJSA_NS7_ILi512EEESA_EEES9_SC_SE_Li256ELb0ELb1ELb0ELb0EEENS1_30DynamicPersistentTileSchedulerILi256ELi128ELb0ELb1ELb1EEEEEEEEEvNT_6ParamsE,@function
        .size           _ZN7cutlass13device_kernelIN5flash11enable_sm90INS1_16FlashAttnFwdSm90INS1_25CollectiveMainloopFwdSm90ILi2EN4cute5tupleIJNS5_1CILi1EEES8_S8_EEENS6_IJNS7_ILi64EEESA_SA_EEELi512ENS_6half_tEfNS_4arch4Sm90ELb1ELb0ELb0ELb0ELb0ELb0ELb1ELb0ELb0ELb1ELb0ELb0EEENS1_21CollectiveEpilogueFwdINS6_IJSA_NS7_ILi512EEESA_EEES9_SC_SE_Li256ELb0ELb1ELb0ELb0EEENS1_30DynamicPersistentTileSchedulerILi256ELi128ELb0ELb1ELb1EEEEEEEEEvNT_6ParamsE,(.L_x_69 - _ZN7cutlass13device_kernelIN5flash11enable_sm90INS1_16FlashAttnFwdSm90INS1_25CollectiveMainloopFwdSm90ILi2EN4cute5tupleIJNS5_1CILi1EEES8_S8_EEENS6_IJNS7_ILi64EEESA_SA_EEELi512ENS_6half_tEfNS_4arch4Sm90ELb1ELb0ELb0ELb0ELb0ELb0ELb1ELb0ELb0ELb1ELb0ELb0EEENS1_21CollectiveEpilogueFwdINS6_IJSA_NS7_ILi512EEESA_EEES9_SC_SE_Li256ELb0ELb1ELb0ELb0EEENS1_30DynamicPersistentTileSchedulerILi256ELi128ELb0ELb1ELb1EEEEEEEEEvNT_6ParamsE)
        .other          _ZN7cutlass13device_kernelIN5flash11enable_sm90INS1_16FlashAttnFwdSm90INS1_25CollectiveMainloopFwdSm90ILi2EN4cute5tupleIJNS5_1CILi1EEES8_S8_EEENS6_IJNS7_ILi64EEESA_SA_EEELi512ENS_6half_tEfNS_4arch4Sm90ELb1ELb0ELb0ELb0ELb0ELb0ELb1ELb0ELb0ELb1ELb0ELb0EEENS1_21CollectiveEpilogueFwdINS6_IJSA_NS7_ILi512EEESA_EEES9_SC_SE_Li256ELb0ELb1ELb0ELb0EEENS1_30DynamicPersistentTileSchedulerILi256ELi128ELb0ELb1ELb1EEEEEEEEEvNT_6ParamsE,@"STO_CUDA_ENTRY STV_DEFAULT"
_ZN7cutlass13device_kernelIN5flash11enable_sm90INS1_16FlashAttnFwdSm90INS1_25CollectiveMainloopFwdSm90ILi2EN4cute5tupleIJNS5_1CILi1EEES8_S8_EEENS6_IJNS7_ILi64EEESA_SA_EEELi512ENS_6half_tEfNS_4arch4Sm90ELb1ELb0ELb0ELb0ELb0ELb0ELb1ELb0ELb0ELb1ELb0ELb0EEENS1_21CollectiveEpilogueFwdINS6_IJSA_NS7_ILi512EEESA_EEES9_SC_SE_Li256ELb0ELb1ELb0ELb0EEENS1_30DynamicPersistentTileSchedulerILi256ELi128ELb0ELb1ELb1EEEEEEEEEvNT_6ParamsE:
[----:B------:R-:W-:Y:S01]  /*0000*/  LDC R1, c[0x0][0x37c] ;  /* 0x0000df00ff017b82 */ /* 0x000fe20000000800 */
[----:B------:R-:W-:Y:S05]  /*0010*/  EXIT ;  /* 0x000000000000794d */ /* 0x000fea0003800000 */
.L_x_23:
        /* <DEDUP_REMOVED lines=14> */
.L_x_69:


//--------------------- .text._ZN7cutlass13device_kernelIN5flash11enable_sm90INS1_16FlashAttnFwdSm90INS1_25CollectiveMainloopFwdSm90ILi2EN4cute5tupleIJNS5_1CILi1EEES8_S8_EEENS6_IJNS7_ILi64EEESA_SA_EEELi512ENS_6half_tEfNS_4arch4Sm90ELb1ELb0ELb0ELb1ELb0ELb0ELb0ELb0ELb0ELb1ELb0ELb0EEENS1_21CollectiveEpilogueFwdINS6_IJSA_NS7_ILi512EEESA_EEES9_SC_SE_Li256ELb1ELb1ELb0ELb0EEENS1_36VarlenDynamicPersistentTileSchedulerILi64ELi64ELi256ELi128ELb0ELb1ELb1ELb1ELb1ELb1EEEEEEEEEvNT_6ParamsE --------------------------
	.section	.text._ZN7cutlass13device_kernelIN5flash11enable_sm90INS1_16FlashAttnFwdSm90INS1_25CollectiveMainloopFwdSm90ILi2EN4cute5tupleIJNS5_1CILi1EEES8_S8_EEENS6_IJNS7_ILi64EEESA_SA_EEELi512ENS_6half_tEfNS_4arch4Sm90ELb1ELb0ELb0ELb1ELb0ELb0ELb0ELb0ELb0ELb1ELb0ELb0EEENS1_21CollectiveEpilogueFwdINS6_IJSA_NS7_ILi512EEESA_EEES9_SC_SE_Li256ELb1ELb1ELb0ELb0EEENS1_36VarlenDynamicPersistentTileSchedulerILi64ELi64ELi256ELi128ELb0ELb1ELb1ELb1ELb1ELb1EEEEEEEEEvNT_6ParamsE,"ax",@progbits
	.align	128
.text._ZN7cutlass13device_kernelIN5flash11enable_sm90INS1_16FlashAttnFwdSm90INS1_25CollectiveMainloopFwdSm90ILi2EN4cute5tupleIJNS5_1CILi1EEES8_S8_EEENS6_IJNS7_ILi64EEESA_SA_EEELi512ENS_6half_tEfNS_4arch4Sm90ELb1ELb0ELb0ELb1ELb0ELb0ELb0ELb0ELb0ELb1ELb0ELb0EEENS1_21CollectiveEpilogueFwdINS6_IJSA_NS7_ILi512EEESA_EEES9_SC_SE_Li256ELb1ELb1ELb0ELb0EEENS1_36VarlenDynamicPersistentTileSchedulerILi64ELi64ELi256ELi128ELb0ELb1ELb1ELb1ELb1ELb1EEEEEEEEEvNT_6ParamsE:
        .type           _ZN7cutlass13device_kernelIN5flash11enable_sm90INS1_16FlashAttnFwdSm90INS1_25CollectiveMainloopFwdSm90ILi2EN4cute5tupleIJNS5_1CILi1EEES8_S8_EEENS6_IJNS7_ILi64EEESA_SA_EEELi512ENS_6half_tEfNS_4arch4Sm90ELb1ELb0ELb0ELb1ELb0ELb0ELb0ELb0ELb0ELb1ELb0ELb0EEENS1_21CollectiveEpilogueFwdINS6_IJSA_NS7_ILi512EEESA_EEES9_SC_SE_Li256ELb1ELb1ELb0ELb0EEENS1_36VarlenDynamicPersistentTileSchedulerILi64ELi64ELi256ELi128ELb0ELb1ELb1ELb1ELb1ELb1EEEEEEEEEvNT_6ParamsE,@function
        .size           _ZN7cutlass13device_kernelIN5flash11enable_sm90INS1_16FlashAttnFwdSm90INS1_25CollectiveMainloopFwdSm90ILi2EN4cute5tupleIJNS5_1CILi1EEES8_S8_EEENS6_IJNS7_ILi64EEESA_SA_EEELi512ENS_6half_tEfNS_4arch4Sm90ELb1ELb0ELb0ELb1ELb0ELb0ELb0ELb0ELb0ELb1ELb0ELb0EEENS1_21CollectiveEpilogueFwdINS6_IJSA_NS7_ILi512EEESA_EEES9_SC_SE_Li256ELb1ELb1ELb0ELb0EEENS1_36VarlenDynamicPersistentTileSchedulerILi64ELi64ELi256ELi128ELb0ELb1ELb1ELb1ELb1ELb1EEEEEEEEEvNT_6ParamsE,(.L_x_70 - _ZN7cutlass13device_kernelIN5flash11enable_sm90INS1_16FlashAttnFwdSm90INS1_25CollectiveMainloopFwdSm90ILi2EN4cute5tupleIJNS5_1CILi1EEES8_S8_EEENS6_IJNS7_ILi64EEESA_SA_EEELi512ENS_6half_tEfNS_4arch4Sm90ELb1ELb0ELb0ELb1ELb0ELb0ELb0ELb0ELb0ELb1ELb0ELb0EEENS1_21CollectiveEpilogueFwdINS6_IJSA_NS7_ILi512EEESA_EEES9_SC_SE_Li256ELb1ELb1ELb0ELb0EEENS1_36VarlenDynamicPersistentTileSchedulerILi64ELi64ELi256ELi128ELb0ELb1ELb1ELb1ELb1ELb1EEEEEEEEEvNT_6ParamsE)
        .other          _ZN7cutlass13device_kernelIN5flash11enable_sm90INS1_16FlashAttnFwdSm90INS1_25CollectiveMainloopFwdSm90ILi2EN4cute5tupleIJNS5_1CILi1EEES8_S8_EEENS6_IJNS7_ILi64EEESA_SA_EEELi512ENS_6half_tEfNS_4arch4Sm90ELb1ELb0ELb0ELb1ELb0ELb0ELb0ELb0ELb0ELb1ELb0ELb0EEENS1_21CollectiveEpilogueFwdINS6_IJSA_NS7_ILi512EEESA_EEES9_SC_SE_Li256ELb1ELb1ELb0ELb0EEENS1_36VarlenDynamicPersistentTileSchedulerILi64ELi64ELi256ELi128ELb0ELb1ELb1ELb1ELb1ELb1EEEEEEEEEvNT_6ParamsE,@"STO_CUDA_ENTRY STV_DEFAULT"
_ZN7cutlass13device_kernelIN5flash11enable_sm90INS1_16FlashAttnFwdSm90INS1_25CollectiveMainloopFwdSm90ILi2EN4cute5tupleIJNS5_1CILi1EEES8_S8_EEENS6_IJNS7_ILi64EEESA_SA_EEELi512ENS_6half_tEfNS_4arch4Sm90ELb1ELb0ELb0ELb1ELb0ELb0ELb0ELb0ELb0ELb1ELb0ELb0EEENS1_21CollectiveEpilogueFwdINS6_IJSA_NS7_ILi512EEESA_EEES9_SC_SE_Li256ELb1ELb1ELb0ELb0EEENS1_36VarlenDynamicPersistentTileSchedulerILi64ELi64ELi256ELi128ELb0ELb1ELb1ELb1ELb1ELb1EEEEEEEEEvNT_6ParamsE:
[----:B------:R-:W-:Y:S01]  /*0000*/  LDC R1, c[0x0][0x37c] ;  /* 0x0000df00ff017b82 */ /* 0x000fe20000000800 */
[----:B------:R-:W-:Y:S05]  /*0010*/  EXIT ;  /* 0x000000000000794d */ /* 0x000fea0003800000 */
.L_x_24:
        /* <DEDUP_REMOVED lines=14> */
.L_x_70:


//--------------------- .text._ZN7cutlass13device_kernelIN5flash11enable_sm90INS1_16FlashAttnFwdSm90INS1_25CollectiveMainloopFwdSm90ILi2EN4cute5tupleIJNS5_1CILi1EEES8_S8_EEENS6_IJNS7_ILi64EEESA_SA_EEELi512ENS_6half_tEfNS_4arch4Sm90ELb1ELb0ELb0ELb1ELb0ELb1ELb0ELb0ELb0ELb1ELb0ELb0EEENS1_21CollectiveEpilogueFwdINS6_IJSA_NS7_ILi512EEESA_EEES9_SC_SE_Li256ELb1ELb1ELb0ELb0EEENS1_36VarlenDynamicPersistentTileSchedulerILi64ELi64ELi256ELi128ELb0ELb1ELb1ELb1ELb1ELb1EEEEEEEEEvNT_6ParamsE --------------------------
	.section	.text._ZN7cutlass13device_kernelIN5flash11enable_sm90INS1_16FlashAttnFwdSm90INS1_25CollectiveMainloopFwdSm90ILi2EN4cute5tupleIJNS5_1CILi1EEES8_S8_EEENS6_IJNS7_ILi64EEESA_SA_EEELi512ENS_6half_tEfNS_4arch4Sm90ELb1ELb0ELb0ELb1ELb0ELb1ELb0ELb0ELb0ELb1ELb0ELb0EEENS1_21CollectiveEpilogueFwdINS6_IJSA_NS7_ILi512EEESA_EEES9_SC_SE_Li256ELb1ELb1ELb0ELb0EEENS1_36VarlenDynamicPersistentTileSchedulerILi64ELi64ELi256ELi128ELb0ELb1ELb1ELb1ELb1ELb1EEEEEEEEEvNT_6ParamsE,"ax",@progbits
	.align	128
.text._ZN7cutlass13device_kernelIN5flash11enable_sm90INS1_16FlashAttnFwdSm90INS1_25CollectiveMainloopFwdSm90ILi2EN4cute5tupleIJNS5_1CILi1EEES8_S8_EEENS6_IJNS7_ILi64EEESA_SA_EEELi512ENS_6half_tEfNS_4arch4Sm90ELb1ELb0ELb0ELb1ELb0ELb1ELb0ELb0ELb0ELb1ELb0ELb0EEENS1_21CollectiveEpilogueFwdINS6_IJSA_NS7_ILi512EEESA_EEES9_SC_SE_Li256ELb1ELb1ELb0ELb0EEENS1_36VarlenDynamicPersistentTileSchedulerILi64ELi64ELi256ELi128ELb0ELb1ELb1ELb1ELb1ELb1EEEEEEEEEvNT_6ParamsE:
        .type           _ZN7cutlass13device_kernelIN5flash11enable_sm90INS1_16FlashAttnFwdSm90INS1_25CollectiveMainloopFwdSm90ILi2EN4cute5tupleIJNS5_1CILi1EEES8_S8_EEENS6_IJNS7_ILi64EEESA_SA_EEELi512ENS_6half_tEfNS_4arch4Sm90ELb1ELb0ELb0ELb1ELb0ELb1ELb0ELb0ELb0ELb1ELb0ELb0EEENS1_21CollectiveEpilogueFwdINS6_IJSA_NS7_ILi512EEESA_EEES9_SC_SE_Li256ELb1ELb1ELb0ELb0EEENS1_36VarlenDynamicPersistentTileSchedulerILi64ELi64ELi256ELi128ELb0ELb1ELb1ELb1ELb1ELb1EEEEEEEEEvNT_6ParamsE,@function
        .size           _ZN7cutlass13device_kernelIN5flash11enable_sm90INS1_16FlashAttnFwdSm90INS1_25CollectiveMainloopFwdSm90ILi2EN4cute5tupleIJNS5_1CILi1EEES8_S8_EEENS6_IJNS7_ILi64EEESA_SA_EEELi512ENS_6half_tEfNS_4arch4Sm90ELb1ELb0ELb0ELb1ELb0ELb1ELb0ELb0ELb0ELb1ELb0ELb0EEENS1_21CollectiveEpilogueFwdINS6_IJSA_NS7_ILi512EEESA_EEES9_SC_SE_Li256ELb1ELb1ELb0ELb0EEENS1_36VarlenDynamicPersistentTileSchedulerILi64ELi64ELi256ELi128ELb0ELb1ELb1ELb1ELb1ELb1EEEEEEEEEvNT_6ParamsE,(.L_x_71 - _ZN7cutlass13device_kernelIN5flash11enable_sm90INS1_16FlashAttnFwdSm90INS1_25CollectiveMainloopFwdSm90ILi2EN4cute5tupleIJNS5_1CILi1EEES8_S8_EEENS6_IJNS7_ILi64EEESA_SA_EEELi512ENS_6half_tEfNS_4arch4Sm90ELb1ELb0ELb0ELb1ELb0ELb1ELb0ELb0ELb0ELb1ELb0ELb0EEENS1_21CollectiveEpilogueFwdINS6_IJSA_NS7_ILi512EEESA_EEES9_SC_SE_Li256ELb1ELb1ELb0ELb0EEENS1_36VarlenDynamicPersistentTileSchedulerILi64ELi64ELi256ELi128ELb0ELb1ELb1ELb1ELb1ELb1EEEEEEEEEvNT_6ParamsE)
        .other          _ZN7cutlass13device_kernelIN5flash11enable_sm90INS1_16FlashAttnFwdSm90INS1_25CollectiveMainloopFwdSm90ILi2EN4cute5tupleIJNS5_1CILi1EEES8_S8_EEENS6_IJNS7_ILi64EEESA_SA_EEELi512ENS_6half_tEfNS_4arch4Sm90ELb1ELb0ELb0ELb1ELb0ELb1ELb0ELb0ELb0ELb1ELb0ELb0EEENS1_21CollectiveEpilogueFwdINS6_IJSA_NS7_ILi512EEESA_EEES9_SC_SE_Li256ELb1ELb1ELb0ELb0EEENS1_36VarlenDynamicPersistentTileSchedulerILi64ELi64ELi256ELi128ELb0ELb1ELb1ELb1ELb1ELb1EEEEEEEEEvNT_6ParamsE,@"STO_CUDA_ENTRY STV_DEFAULT"
_ZN7cutlass13device_kernelIN5flash11enable_sm90INS1_16FlashAttnFwdSm90INS1_25CollectiveMainloopFwdSm90ILi2EN4cute5tupleIJNS5_1CILi1EEES8_S8_EEENS6_IJNS7_ILi64EEESA_SA_EEELi512ENS_6half_tEfNS_4arch4Sm90ELb1ELb0ELb0ELb1ELb0ELb1ELb0ELb0ELb0ELb1ELb0ELb0EEENS1_21CollectiveEpilogueFwdINS6_IJSA_NS7_ILi512EEESA_EEES9_SC_SE_Li256ELb1ELb1ELb0ELb0EEENS1_36VarlenDynamicPersistentTileSchedulerILi64ELi64ELi256ELi128ELb0ELb1ELb1ELb1ELb1ELb1EEEEEEEEEvNT_6ParamsE:
[----:B------:R-:W-:Y:S01]  /*0000*/  LDC R1, c[0x0][0x37c] ;  /* 0x0000df00ff017b82 */ /* 0x000fe20000000800 */
[----:B------:R-:W-:Y:S05]  /*0010*/  EXIT ;  /* 0x000000000000794d */ /* 0x000fea0003800000 */
.L_x_25:
        /* <DEDUP_REMOVED lines=14> */
.L_x_71:


//--------------------- .text._ZN7cutlass13device_kernelIN5flash11enable_sm90INS1_16FlashAttnFwdSm90INS1_25CollectiveMainloopFwdSm90ILi2EN4cute5tupleIJNS5_1CILi1EEES8_S8_EEENS6_IJNS7_ILi64EEESA_SA_EEELi512ENS_6half_tEfNS_4arch4Sm90ELb1ELb0ELb0ELb1ELb0ELb0ELb1ELb0ELb0ELb1ELb0ELb0EEENS1_21CollectiveEpilogueFwdINS6_IJSA_NS7_ILi512EEESA_EEES9_SC_SE_Li256ELb1ELb1ELb0ELb0EEENS1_36VarlenDynamicPersistentTileSchedulerILi64ELi64ELi256ELi128ELb0ELb1ELb1ELb1ELb1ELb1EEEEEEEEEvNT_6ParamsE --------------------------
	.section	.text._ZN7cutlass13device_kernelIN5flash11enable_sm90INS1_16FlashAttnFwdSm90INS1_25CollectiveMainloopFwdSm90ILi2EN4cute5tupleIJNS5_1CILi1EEES8_S8_EEENS6_IJNS7_ILi64EEESA_SA_EEELi512ENS_6half_tEfNS_4arch4Sm90ELb1ELb0ELb0ELb1ELb0ELb0ELb1ELb0ELb0ELb1ELb0ELb0EEENS1_21CollectiveEpilogueFwdINS6_IJSA_NS7_ILi512EEESA_EEES9_SC_SE_Li256ELb1ELb1ELb0ELb0EEENS1_36VarlenDynamicPersistentTileSchedulerILi64ELi64ELi256ELi128ELb0ELb1ELb1ELb1ELb1ELb1EEEEEEEEEvNT_6ParamsE,"ax",@progbits
	.align	128
.text._ZN7cutlass13device_kernelIN5flash11enable_sm90INS1_16FlashAttnFwdSm90INS1_25CollectiveMainloopFwdSm90ILi2EN4cute5tupleIJNS5_1CILi1EEES8_S8_EEENS6_IJNS7_ILi64EEESA_SA_EEELi512ENS_6half_tEfNS_4arch4Sm90ELb1ELb0ELb0ELb1ELb0ELb0ELb1ELb0ELb0ELb1ELb0ELb0EEENS1_21CollectiveEpilogueFwdINS6_IJSA_NS7_ILi512EEESA_EEES9_SC_SE_Li256ELb1ELb1ELb0ELb0EEENS1_36VarlenDynamicPersistentTileSchedulerILi64ELi64ELi256ELi128ELb0ELb1ELb1ELb1ELb1ELb1EEEEEEEEEvNT_6ParamsE:
        .type           _ZN7cutlass13device_kernelIN5flash11enable_sm90INS1_16FlashAttnFwdSm90INS1_25CollectiveMainloopFwdSm90ILi2EN4cute5tupleIJNS5_1CILi1EEES8_S8_EEENS6_IJNS7_ILi64EEESA_SA_EEELi512ENS_6half_tEfNS_4arch4Sm90ELb1ELb0ELb0ELb1ELb0ELb0ELb1ELb0ELb0ELb1ELb0ELb0EEENS1_21CollectiveEpilogueFwdINS6_IJSA_NS7_ILi512EEESA_EEES9_SC_SE_Li256ELb1ELb1ELb0ELb0EEENS1_36VarlenDynamicPersistentTileSchedulerILi64ELi64ELi256ELi128ELb0ELb1ELb1ELb1ELb1ELb1EEEEEEEEEvNT_6ParamsE,@function
        .size           _ZN7cutlass13device_kernelIN5flash11enable_sm90INS1_16FlashAttnFwdSm90INS1_25CollectiveMainloopFwdSm90ILi2EN4cute5tupleIJNS5_1CILi1EEES8_S8_EEENS6_IJNS7_ILi64EEESA_SA_EEELi512ENS_6half_tEfNS_4arch4Sm90ELb1ELb0ELb0ELb1ELb0ELb0ELb1ELb0ELb0ELb1ELb0ELb0EEENS1_21CollectiveEpilogueFwdINS6_IJSA_NS7_ILi512EEESA_EEES9_SC_SE_Li256ELb1ELb1ELb0ELb0EEENS1_36VarlenDynamicPersistentTileSchedulerILi64ELi64ELi256ELi128ELb0ELb1ELb1ELb1ELb1ELb1EEEEEEEEEvNT_6ParamsE,(.L_x_72 - _ZN7cutlass13device_kernelIN5flash11enable_sm90INS1_16FlashAttnFwdSm90INS1_25CollectiveMainloopFwdSm90ILi2EN4cute5tupleIJNS5_1CILi1EEES8_S8_EEENS6_IJNS7_ILi64EEESA_SA_EEELi512ENS_6half_tEfNS_4arch4Sm90ELb1ELb0ELb0ELb1ELb0ELb0ELb1ELb0ELb0ELb1ELb0ELb0EEENS1_21CollectiveEpilogueFwdINS6_IJSA_NS7_ILi512EEESA_EEES9_SC_SE_Li256ELb1ELb1ELb0ELb0EEENS1_36VarlenDynamicPersistentTileSchedulerILi64ELi64ELi256ELi128ELb0ELb1ELb1ELb1ELb1ELb1EEEEEEEEEvNT_6ParamsE)
        .other          _ZN7cutlass13device_kernelIN5flash11enable_sm90INS1_16FlashAttnFwdSm90INS1_25CollectiveMainloopFwdSm90ILi2EN4cute5tupleIJNS5_1CILi1EEES8_S8_EEENS6_IJNS7_ILi64EEESA_SA_EEELi512ENS_6half_tEfNS_4arch4Sm90ELb1ELb0ELb0ELb1ELb0ELb0ELb1ELb0ELb0ELb1ELb0ELb0EEENS1_21CollectiveEpilogueFwdINS6_IJSA_NS7_ILi512EEESA_EEES9_SC_SE_Li256ELb1ELb1ELb0ELb0EEENS1_36VarlenDynamicPersistentTileSchedulerILi64ELi64ELi256ELi128ELb0ELb1ELb1ELb1ELb1ELb1EEEEEEEEEvNT_6ParamsE,@"STO_CUDA_ENTRY STV_DEFAULT"
_ZN7cutlass13device_kernelIN5flash11enable_sm90INS1_16FlashAttnFwdSm90INS1_25CollectiveMainloopFwdSm90ILi2EN4cute5tupleIJNS5_1CILi1EEES8_S8_EEENS6_IJNS7_ILi64EEESA_SA_EEELi512ENS_6half_tEfNS_4arch4Sm90ELb1ELb0ELb0ELb1ELb0ELb0ELb1ELb0ELb0ELb1ELb0ELb0EEENS1_21CollectiveEpilogueFwdINS6_IJSA_NS7_ILi512EEESA_EEES9_SC_SE_Li256ELb1ELb1ELb0ELb0EEENS1_36VarlenDynamicPersistentTileSchedulerILi64ELi64ELi256ELi128ELb0ELb1ELb1ELb1ELb1ELb1EEEEEEEEEvNT_6ParamsE:
[----:B------:R-:W-:Y:S01]  /*0000*/  LDC R1, c[0x0][0x37c] ;  /* 0x0000df00ff017b82 */ /* 0x000fe20000000800 */
[----:B------:R-:W-:Y:S05]  /*0010*/  EXIT ;  /* 0x000000000000794d */ /* 0x000fea0003800000 */
.L_x_26:
        /* <DEDUP_REMOVED lines=14> */
.L_x_72:


//--------------------- .text._ZN7cutlass13device_kernelIN5flash11enable_sm90INS1_16FlashAttnFwdSm90INS1_25CollectiveMainloopFwdSm90ILi2EN4cute5tupleIJNS5_1CILi1EEES8_S8_EEENS6_IJNS7_ILi64EEESA_SA_EEELi512ENS_6half_tEfNS_4arch4Sm90ELb1ELb0ELb0ELb1ELb0ELb1ELb1ELb0ELb0ELb1ELb0ELb0EEENS1_21CollectiveEpilogueFwdINS6_IJSA_NS7_ILi512EEESA_EEES9_SC_SE_Li256ELb1ELb1ELb0ELb0EEENS1_36VarlenDynamicPersistentTileSchedulerILi64ELi64ELi256ELi128ELb0ELb1ELb1ELb1ELb1ELb1EEEEEEEEEvNT_6ParamsE --------------------------
	.section	.text._ZN7cutlass13device_kernelIN5flash11enable_sm90INS1_16FlashAttnFwdSm90INS1_25CollectiveMainloopFwdSm90ILi2EN4cute5tupleIJNS5_1CILi1EEES8_S8_EEENS6_IJNS7_ILi64EEESA_SA_EEELi512ENS_6half_tEfNS_4arch4Sm90ELb1ELb0ELb0ELb1ELb0ELb1ELb1ELb0ELb0ELb1ELb0ELb0EEENS1_21CollectiveEpilogueFwdINS6_IJSA_NS7_ILi512EEESA_EEES9_SC_SE_Li256ELb1ELb1ELb0ELb0EEENS1_36VarlenDynamicPersistentTileSchedulerILi64ELi64ELi256ELi128ELb0ELb1ELb1ELb1ELb1ELb1EEEEEEEEEvNT_6ParamsE,"ax",@progbits
	.align	128
.text._ZN7cutlass13device_kernelIN5flash11enable_sm90INS1_16FlashAttnFwdSm90INS1_25CollectiveMainloopFwdSm90ILi2EN4cute5tupleIJNS5_1CILi1EEES8_S8_EEENS6_IJNS7_ILi64EEESA_SA_EEELi512ENS_6half_tEfNS_4arch4Sm90ELb1ELb0ELb0ELb1ELb0ELb1ELb1ELb0ELb0ELb1ELb0ELb0EEENS1_21CollectiveEpilogueFwdINS6_IJSA_NS7_ILi512EEESA_EEES9_SC_SE_Li256ELb1ELb1ELb0ELb0EEENS1_36VarlenDynamicPersistentTileSchedulerILi64ELi64ELi256ELi128ELb0ELb1ELb1ELb1ELb1ELb1EEEEEEEEEvNT_6ParamsE:
        .type           _ZN7cutlass13device_kernelIN5flash11enable_sm90INS1_16FlashAttnFwdSm90INS1_25CollectiveMainloopFwdSm90ILi2EN4cute5tupleIJNS5_1CILi1EEES8_S8_EEENS6_IJNS7_ILi64EEESA_SA_EEELi512ENS_6half_tEfNS_4arch4Sm90ELb1ELb0ELb0ELb1ELb0ELb1ELb1ELb0ELb0ELb1ELb0ELb0EEENS1_21CollectiveEpilogueFwdINS6_IJSA_NS7_ILi512EEESA_EEES9_SC_SE_Li256ELb1ELb1ELb0ELb0EEENS1_36VarlenDynamicPersistentTileSchedulerILi64ELi64ELi256ELi128ELb0ELb1ELb1ELb1ELb1ELb1EEEEEEEEEvNT_6ParamsE,@function
        .size           _ZN7cutlass13device_kernelIN5flash11enable_sm90INS1_16FlashAttnFwdSm90INS1_25CollectiveMainloopFwdSm90ILi2EN4cute5tupleIJNS5_1CILi1EEES8_S8_EEENS6_IJNS7_ILi64EEESA_SA_EEELi512ENS_6half_tEfNS_4arch4Sm90ELb1ELb0ELb0ELb1ELb0ELb1ELb1ELb0ELb0ELb1ELb0ELb0EEENS1_21CollectiveEpilogueFwdINS6_IJSA_NS7_ILi512EEESA_EEES9_SC_SE_Li256ELb1ELb1ELb0ELb0EEENS1_36VarlenDynamicPersistentTileSchedulerILi64ELi64ELi256ELi128ELb0ELb1ELb1ELb1ELb1ELb1EEEEEEEEEvNT_6ParamsE,(.L_x_73 - _ZN7cutlass13device_kernelIN5flash11enable_sm90INS1_16FlashAttnFwdSm90INS1_25CollectiveMainloopFwdSm90ILi2EN4cute5tupleIJNS5_1CILi1EEES8_S8_EEENS6_IJNS7_ILi64EEESA_SA_EEELi512ENS_6half_tEfNS_4arch4Sm90ELb1ELb0ELb0ELb1ELb0ELb1ELb1ELb0ELb0ELb1ELb0ELb0EEENS1_21CollectiveEpilogueFwdINS6_IJSA_NS7_ILi512EEESA_EEES9_SC_SE_Li256ELb1ELb1ELb0ELb0EEENS1_36VarlenDynamicPersistentTileSchedulerILi64ELi64ELi256ELi128ELb0ELb1ELb1ELb1ELb1ELb1EEEEEEEEEvNT_6ParamsE)
        .other          _ZN7cutlass13device_kernelIN5flash11enable_sm90INS1_16FlashAttnFwdSm90INS1_25CollectiveMainloopFwdSm90ILi2EN4cute5tupleIJNS5_1CILi1EEES8_S8_EEENS6_IJNS7_ILi64EEESA_SA_EEELi512ENS_6half_tEfNS_4arch4Sm90ELb1ELb0ELb0ELb1ELb0ELb1ELb1ELb0ELb0ELb1ELb0ELb0EEENS1_21CollectiveEpilogueFwdINS6_IJSA_NS7_ILi512EEESA_EEES9_SC_SE_Li256ELb1ELb1ELb0ELb0EEENS1_36VarlenDynamicPersistentTileSchedulerILi64ELi64ELi256ELi128ELb0ELb1ELb1ELb1ELb1ELb1EEEEEEEEEvNT_6ParamsE,@"STO_CUDA_ENTRY STV_DEFAULT"
_ZN7cutlass13device_kernelIN5flash11enable_sm90INS1_16FlashAttnFwdSm90INS1_25CollectiveMainloopFwdSm90ILi2EN4cute5tupleIJNS5_1CILi1EEES8_S8_EEENS6_IJNS7_ILi64EEESA_SA_EEELi512ENS_6half_tEfNS_4arch4Sm90ELb1ELb0ELb0ELb1ELb0ELb1ELb1ELb0ELb0ELb1ELb0ELb0EEENS1_21CollectiveEpilogueFwdINS6_IJSA_NS7_ILi512EEESA_EEES9_SC_SE_Li256ELb1ELb1ELb0ELb0EEENS1_36VarlenDynamicPersistentTileSchedulerILi64ELi64ELi256ELi128ELb0ELb1ELb1ELb1ELb1ELb1EEEEEEEEEvNT_6ParamsE:
[----:B------:R-:W-:Y:S01]  /*0000*/  LDC R1, c[0x0][0x37c] ;  /* 0x0000df00ff017b82 */ /* 0x000fe20000000800 */
[----:B------:R-:W-:Y:S05]  /*0010*/  EXIT ;  /* 0x000000000000794d */ /* 0x000fea0003800000 */
.L_x_27:
        /* <DEDUP_REMOVED lines=14> */
.L_x_73:


//--------------------- .text._ZN7cutlass13device_kernelIN5flash11enable_sm90INS1_16FlashAttnFwdSm90INS1_25CollectiveMainloopFwdSm90ILi2EN4cute5tupleIJNS5_1CILi1EEES8_S8_EEENS6_IJNS7_ILi128EEENS7_ILi96EEENS7_ILi64EEEEEELi256ENS_6half_tEfNS_4arch4Sm90ELb0ELb0ELb0ELb0ELb0ELb0ELb0ELb1ELb0ELb1ELb0ELb0EEENS1_21CollectiveEpilogueFwdINS6_IJSA_NS7_ILi256EEESB_EEES9_SE_SG_Li256ELb0ELb1ELb0ELb0EEENS1_29StaticPersistentTileSchedulerILb0EEEEEEEEEvNT_6ParamsE --------------------------
	.section	.text._ZN7cutlass13device_kernelIN5flash11enable_sm90INS1_16FlashAttnFwdSm90INS1_25CollectiveMainloopFwdSm90ILi2EN4cute5tupleIJNS5_1CILi1EEES8_S8_EEENS6_IJNS7_ILi128EEENS7_ILi96EEENS7_ILi64EEEEEELi256ENS_6half_tEfNS_4arch4Sm90ELb0ELb0ELb0ELb0ELb0ELb0ELb0ELb1ELb0ELb1ELb0ELb0EEENS1_21CollectiveEpilogueFwdINS6_IJSA_NS7_ILi256EEESB_EEES9_SE_SG_Li256ELb0ELb1ELb0ELb0EEENS1_29StaticPersistentTileSchedulerILb0EEEEEEEEEvNT_6ParamsE,"ax",@progbits
	.align	128
.text._ZN7cutlass13device_kernelIN5flash11enable_sm90INS1_16FlashAttnFwdSm90INS1_25CollectiveMainloopFwdSm90ILi2EN4cute5tupleIJNS5_1CILi1EEES8_S8_EEENS6_IJNS7_ILi128EEENS7_ILi96EEENS7_ILi64EEEEEELi256ENS_6half_tEfNS_4arch4Sm90ELb0ELb0ELb0ELb0ELb0ELb0ELb0ELb1ELb0ELb1ELb0ELb0EEENS1_21CollectiveEpilogueFwdINS6_IJSA_NS7_ILi256EEESB_EEES9_SE_SG_Li256ELb0ELb1ELb0ELb0EEENS1_29StaticPersistentTileSchedulerILb0EEEEEEEEEvNT_6ParamsE:
        .type           _ZN7cutlass13device_kernelIN5flash11enable_sm90INS1_16FlashAttnFwdSm90INS1_25CollectiveMainloopFwdSm90ILi2EN4cute5tupleIJNS5_1CILi1EEES8_S8_EEENS6_IJNS7_ILi128EEENS7_ILi96EEENS7_ILi64EEEEEELi256ENS_6half_tEfNS_4arch4Sm90ELb0ELb0ELb0ELb0ELb0ELb0ELb0ELb1ELb0ELb1ELb0ELb0EEENS1_21CollectiveEpilogueFwdINS6_IJSA_NS7_ILi256EEESB_EEES9_SE_SG_Li256ELb0ELb1ELb0ELb0EEENS1_29StaticPersistentTileSchedulerILb0EEEEEEEEEvNT_6ParamsE,@function
        .size           _ZN7cutlass13device_kernelIN5flash11enable_sm90INS1_16FlashAttnFwdSm90INS1_25CollectiveMainloopFwdSm90ILi2EN4cute5tupleIJNS5_1CILi1EEES8_S8_EEENS6_IJNS7_ILi128EEENS7_ILi96EEENS7_ILi64EEEEEELi256ENS_6half_tEfNS_4arch4Sm90ELb0ELb0ELb0ELb0ELb0ELb0ELb0ELb1ELb0ELb1ELb0ELb0EEENS1_21CollectiveEpilogueFwdINS6_IJSA_NS7_ILi256EEESB_EEES9_SE_SG_Li256ELb0ELb1ELb0ELb0EEENS1_29StaticPersistentTileSchedulerILb0EEEEEEEEEvNT_6ParamsE,(.L_x_74 - _ZN7cutlass13device_kernelIN5flash11enable_sm90INS1_16FlashAttnFwdSm90INS1_25CollectiveMainloopFwdSm90ILi2EN4cute5tupleIJNS5_1CILi1EEES8_S8_EEENS6_IJNS7_ILi128EEENS7_ILi96EEENS7_ILi64EEEEEELi256ENS_6half_tEfNS_4arch4Sm90ELb0ELb0ELb0ELb0ELb0ELb0ELb0ELb1ELb0ELb1ELb0ELb0EEENS1_21CollectiveEpilogueFwdINS6_IJSA_NS7_ILi256EEESB_EEES9_SE_SG_Li256ELb0ELb1ELb0ELb0EEENS1_29StaticPersistentTileSchedulerILb0EEEEEEEEEvNT_6ParamsE)
        .other          _ZN7cutlass13device_kernelIN5flash11enable_sm90INS1_16FlashAttnFwdSm90INS1_25CollectiveMainloopFwdSm90ILi2EN4cute5tupleIJNS5_1CILi1EEES8_S8_EEENS6_IJNS7_ILi128EEENS7_ILi96EEENS7_ILi64EEEEEELi256ENS_6half_tEfNS_4arch4Sm90ELb0ELb0ELb0ELb0ELb0ELb0ELb0ELb1ELb0ELb1ELb0ELb0EEENS1_21CollectiveEpilogueFwdINS6_IJSA_NS7_ILi256EEESB_EEES9_SE_SG_Li256ELb0ELb1ELb0ELb0EEENS1_29StaticPersistentTileSchedulerILb0EEEEEEEEEvNT_6ParamsE,@"STO_CUDA_ENTRY STV_DEFAULT"
_ZN7cutlass13device_kernelIN5flash11enable_sm90INS1_16FlashAttnFwdSm90INS1_25CollectiveMainloopFwdSm90ILi2EN4cute5tupleIJNS5_1CILi1EEES8_S8_EEENS6_IJNS7_ILi128EEENS7_ILi96EEENS7_ILi64EEEEEELi256ENS_6half_tEfNS_4arch4Sm90ELb0ELb0ELb0ELb0ELb0ELb0ELb0ELb1ELb0ELb1ELb0ELb0EEENS1_21CollectiveEpilogueFwdINS6_IJSA_NS7_ILi256EEESB_EEES9_SE_SG_Li256ELb0ELb1ELb0ELb0EEENS1_29StaticPersistentTileSchedulerILb0EEEEEEEEEvNT_6ParamsE:
[----:B------:R-:W-:Y:S01]  /*0000*/  LDC R1, c[0x0][0x37c] ;  /* 0x0000df00ff017b82 */ /* 0x000fe20000000800 */
[----:B------:R-:W-:Y:S05]  /*0010*/  EXIT ;  /* 0x000000000000794d */ /* 0x000fea0003800000 */
.L_x_28:
        /* <DEDUP_REMOVED lines=14> */
.L_x_74:


//--------------------- .text._ZN7cutlass13device_kernelIN5flash11enable_sm90INS1_16FlashAttnFwdSm90INS1_25CollectiveMainloopFwdSm90ILi2EN4cute5tupleIJNS5_1CILi1EEES8_S8_EEENS6_IJNS7_ILi128EEENS7_ILi96EEENS7_ILi64EEEEEELi256ENS_6half_tEfNS_4arch4Sm90ELb0ELb0ELb0ELb0ELb0ELb0ELb1ELb1ELb0ELb1ELb0ELb0EEENS1_21CollectiveEpilogueFwdINS6_IJSA_NS7_ILi256EEESB_EEES9_SE_SG_Li256ELb0ELb1ELb0ELb0EEENS1_29StaticPersistentTileSchedulerILb0EEEEEEEEEvNT_6ParamsE --------------------------
	.section	.text._ZN7cutlass13device_kernelIN5flash11enable_sm90INS1_16FlashAttnFwdSm90INS1_25CollectiveMainloopFwdSm90ILi2EN4cute5tupleIJNS5_1CILi1EEES8_S8_EEENS6_IJNS7_ILi128EEENS7_ILi96EEENS7_ILi64EEEEEELi256ENS_6half_tEfNS_4arch4Sm90ELb0ELb0ELb0ELb0ELb0ELb0ELb1ELb1ELb0ELb1ELb0ELb0EEENS1_21CollectiveEpilogueFwdINS6_IJSA_NS7_ILi256EEESB_EEES9_SE_SG_Li256ELb0ELb1ELb0ELb0EEENS1_29StaticPersistentTileSchedulerILb0EEEEEEEEEvNT_6ParamsE,"ax",@progbits
	.align	128
.text._ZN7cutlass13device_kernelIN5flash11enable_sm90INS1_16FlashAttnFwdSm90INS1_25CollectiveMainloopFwdSm90ILi2EN4cute5tupleIJNS5_1CILi1EEES8_S8_EEENS6_IJNS7_ILi128EEENS7_ILi96EEENS7_ILi64EEEEEELi256ENS_6half_tEfNS_4arch4Sm90ELb0ELb0ELb0ELb0ELb0ELb0ELb1ELb1ELb0ELb1ELb0ELb0EEENS1_21CollectiveEpilogueFwdINS6_IJSA_NS7_ILi256EEESB_EEES9_SE_SG_Li256ELb0ELb1ELb0ELb0EEENS1_29StaticPersistentTileSchedulerILb0EEEEEEEEEvNT_6ParamsE:
        .type           _ZN7cutlass13device_kernelIN5flash11enable_sm90INS1_16FlashAttnFwdSm90INS1_25CollectiveMainloopFwdSm90ILi2EN4cute5tupleIJNS5_1CILi1EEES8_S8_EEENS6_IJNS7_ILi128EEENS7_ILi96EEENS7_ILi64EEEEEELi256ENS_6half_tEfNS_4arch4Sm90ELb0ELb0ELb0ELb0ELb0ELb0ELb1ELb1ELb0ELb1ELb0ELb0EEENS1_21CollectiveEpilogueFwdINS6_IJSA_NS7_ILi256EEESB_EEES9_SE_SG_Li256ELb0ELb1ELb0ELb0EEENS1_29StaticPersistentTileSchedulerILb0EEEEEEEEEvNT_6ParamsE,@function
        .size           _ZN7cutlass13device_kernelIN5flash11enable_sm90INS1_16FlashAttnFwdSm90INS1_25CollectiveMainloopFwdSm90ILi2EN4cute5tupleIJNS5_1CILi1EEES8_S8_EEENS6_IJNS7_ILi128EEENS7_ILi96EEENS7_ILi64EEEEEELi256ENS_6half_tEfNS_4arch4Sm90ELb0ELb0ELb0ELb0ELb0ELb0ELb1ELb1ELb0ELb1ELb0ELb0EEENS1_21CollectiveEpilogueFwdINS6_IJSA_NS7_ILi256EEESB_EEES9_SE_SG_Li256ELb0ELb1ELb0ELb0EEENS1_29StaticPersistentTileSchedulerILb0EEEEEEEEEvNT_6ParamsE,(.L_x_75 - _ZN7cutlass13device_kernelIN5flash11enable_sm90INS1_16FlashAttnFwdSm90INS1_25CollectiveMainloopFwdSm90ILi2EN4cute5tupleIJNS5_1CILi1EEES8_S8_EEENS6_IJNS7_ILi128EEENS7_ILi96EEENS7_ILi64EEEEEELi256ENS_6half_tEfNS_4arch4Sm90ELb0ELb0ELb0ELb0ELb0ELb0ELb1ELb1ELb0ELb1ELb0ELb0EEENS1_21CollectiveEpilogueFwdINS6_IJSA_NS7_ILi256EEESB_EEES9_SE_SG_Li256ELb0ELb1ELb0ELb0EEENS1_29StaticPersistentTileSchedulerILb0EEEEEEEEEvNT_6ParamsE)
        .other          _ZN7cutlass13device_kernelIN5flash11enable_sm90INS1_16FlashAttnFwdSm90INS1_25CollectiveMainloopFwdSm90ILi2EN4cute5tupleIJNS5_1CILi1EEES8_S8_EEENS6_IJNS7_ILi128EEENS7_ILi96EEENS7_ILi64EEEEEELi256ENS_6half_tEfNS_4arch4Sm90ELb0ELb0ELb0ELb0ELb0ELb0ELb1ELb1ELb0ELb1ELb0ELb0EEENS1_21CollectiveEpilogueFwdINS6_IJSA_NS7_ILi256EEESB_EEES9_SE_SG_Li256ELb0ELb1ELb0ELb0EEENS1_29StaticPersistentTileSchedulerILb0EEEEEEEEEvNT_6ParamsE,@"STO_CUDA_ENTRY STV_DEFAULT"
_ZN7cutlass13device_kernelIN5flash11enable_sm90INS1_16FlashAttnFwdSm90INS1_25CollectiveMainloopFwdSm90ILi2EN4cute5tupleIJNS5_1CILi1EEES8_S8_EEENS6_IJNS7_ILi128EEENS7_ILi96EEENS7_ILi64EEEEEELi256ENS_6half_tEfNS_4arch4Sm90ELb0ELb0ELb0ELb0ELb0ELb0ELb1ELb1ELb0ELb1ELb0ELb0EEENS1_21CollectiveEpilogueFwdINS6_IJSA_NS7_ILi256EEESB_EEES9_SE_SG_Li256ELb0ELb1ELb0ELb0EEENS1_29StaticPersistentTileSchedulerILb0EEEEEEEEEvNT_6ParamsE:
[----:B------:R-:W-:Y:S01]  /*0000*/  LDC R1, c[0x0][0x37c] ;  /* 0x0000df00ff017b82 */ /* 0x000fe20000000800 */
[----:B------:R-:W-:Y:S05]  /*0010*/  EXIT ;  /* 0x000000000000794d */ /* 0x000fea0003800000 */
.L_x_29:
        /* <DEDUP_REMOVED lines=14> */
.L_x_75:


//--------------------- .text._ZN7cutlass13device_kernelIN5flash11enable_sm90INS1_16FlashAttnFwdSm90INS1_25CollectiveMainloopFwdSm90ILi2EN4cute5tupleIJNS5_1CILi1EEES8_S8_EEENS6_IJNS7_ILi128EEENS7_ILi96EEENS7_ILi64EEEEEELi256ENS_6half_tEfNS_4arch4Sm90ELb0ELb0ELb0ELb1ELb0ELb0ELb0ELb1ELb0ELb1ELb0ELb0EEENS1_21CollectiveEpilogueFwdINS6_IJSA_NS7_ILi256EEESB_EEES9_SE_SG_Li256ELb1ELb1ELb0ELb0EEENS1_36VarlenDynamicPersistentTileSchedulerILi128ELi96ELi256ELi128ELb0ELb1ELb1ELb0ELb1ELb1EEEEEEEEEvNT_6ParamsE --------------------------
	.section	.text._ZN7cutlass13device_kernelIN5flash11enable_sm90INS1_16FlashAttnFwdSm90INS1_25CollectiveMainloopFwdSm90ILi2EN4cute5tupleIJNS5_1CILi1EEES8_S8_EEENS6_IJNS7_ILi128EEENS7_ILi96EEENS7_ILi64EEEEEELi256ENS_6half_tEfNS_4arch4Sm90ELb0ELb0ELb0ELb1ELb0ELb0ELb0ELb1ELb0ELb1ELb0ELb0EEENS1_21CollectiveEpilogueFwdINS6_IJSA_NS7_ILi256EEESB_EEES9_SE_SG_Li256ELb1ELb1ELb0ELb0EEENS1_36VarlenDynamicPersistentTileSchedulerILi128ELi96ELi256ELi128ELb0ELb1ELb1ELb0ELb1ELb1EEEEEEEEEvNT_6ParamsE,"ax",@progbits
	.align	128
.text._ZN7cutlass13device_kernelIN5flash11enable_sm90INS1_16FlashAttnFwdSm90INS1_25CollectiveMainloopFwdSm90ILi2EN4cute5tupleIJNS5_1CILi1EEES8_S8_EEENS6_IJNS7_ILi128EEENS7_ILi96EEENS7_ILi64EEEEEELi256ENS_6half_tEfNS_4arch4Sm90ELb0ELb0ELb0ELb1ELb0ELb0ELb0ELb1ELb0ELb1ELb0ELb0EEENS1_21CollectiveEpilogueFwdINS6_IJSA_NS7_ILi256EEESB_EEES9_SE_SG_Li256ELb1ELb1ELb0ELb0EEENS1_36VarlenDynamicPersistentTileSchedulerILi128ELi96ELi256ELi128ELb0ELb1ELb1ELb0ELb1ELb1EEEEEEEEEvNT_6ParamsE:
        .type           _ZN7cutlass13device_kernelIN5flash11enable_sm90INS1_16FlashAttnFwdSm90INS1_25CollectiveMainloopFwdSm90ILi2EN4cute5tupleIJNS5_1CILi1EEES8_S8_EEENS6_IJNS7_ILi128EEENS7_ILi96EEENS7_ILi64EEEEEELi256ENS_6half_tEfNS_4arch4Sm90ELb0ELb0ELb0ELb1ELb0ELb0ELb0ELb1ELb0ELb1ELb0ELb0EEENS1_21CollectiveEpilogueFwdINS6_IJSA_NS7_ILi256EEESB_EEES9_SE_SG_Li256ELb1ELb1ELb0ELb0EEENS1_36VarlenDynamicPersistentTileSchedulerILi128ELi96ELi256ELi128ELb0ELb1ELb1ELb0ELb1ELb1EEEEEEEEEvNT_6ParamsE,@function
        .size           _ZN7cutlass13device_kernelIN5flash11enable_sm90INS1_16FlashAttnFwdSm90INS1_25CollectiveMainloopFwdSm90ILi2EN4cute5tupleIJNS5_1CILi1EEES8_S8_EEENS6_IJNS7_ILi128EEENS7_ILi96EEENS7_ILi64EEEEEELi256ENS_6half_tEfNS_4arch4Sm90ELb0ELb0ELb0ELb1ELb0ELb0ELb0ELb1ELb0ELb1ELb0ELb0EEENS1_21CollectiveEpilogueFwdINS6_IJSA_NS7_ILi256EEESB_EEES9_SE_SG_Li256ELb1ELb1ELb0ELb0EEENS1_36VarlenDynamicPersistentTileSchedulerILi128ELi96ELi256ELi128ELb0ELb1ELb1ELb0ELb1ELb1EEEEEEEEEvNT_6ParamsE,(.L_x_76 - _ZN7cutlass13device_kernelIN5flash11enable_sm90INS1_16FlashAttnFwdSm90INS1_25CollectiveMainloopFwdSm90ILi2EN4cute5tupleIJNS5_1CILi1EEES8_S8_EEENS6_IJNS7_ILi128EEENS7_ILi96EEENS7_ILi64EEEEEELi256ENS_6half_tEfNS_4arch4Sm90ELb0ELb0ELb0ELb1ELb0ELb0ELb0ELb1ELb0ELb1ELb0ELb0EEENS1_21CollectiveEpilogueFwdINS6_IJSA_NS7_ILi256EEESB_EEES9_SE_SG_Li256ELb1ELb1ELb0ELb0EEENS1_36VarlenDynamicPersistentTileSchedulerILi128ELi96ELi256ELi128ELb0ELb1ELb1ELb0ELb1ELb1EEEEEEEEEvNT_6ParamsE)
        .other          _ZN7cutlass13device_kernelIN5flash11enable_sm90INS1_16FlashAttnFwdSm90INS1_25CollectiveMainloopFwdSm90ILi2EN4cute5tupleIJNS5_1CILi1EEES8_S8_EEENS6_IJNS7_ILi128EEENS7_ILi96EEENS7_ILi64EEEEEELi256ENS_6half_tEfNS_4arch4Sm90ELb0ELb0ELb0ELb1ELb0ELb0ELb0ELb1ELb0ELb1ELb0ELb0EEENS1_21CollectiveEpilogueFwdINS6_IJSA_NS7_ILi256EEESB_EEES9_SE_SG_Li256ELb1ELb1ELb0ELb0EEENS1_36VarlenDynamicPersistentTileSchedulerILi128ELi96ELi256ELi128ELb0ELb1ELb1ELb0ELb1ELb1EEEEEEEEEvNT_6ParamsE,@"STO_CUDA_ENTRY STV_DEFAULT"
_ZN7cutlass13device_kernelIN5flash11enable_sm90INS1_16FlashAttnFwdSm90INS1_25CollectiveMainloopFwdSm90ILi2EN4cute5tupleIJNS5_1CILi1EEES8_S8_EEENS6_IJNS7_ILi128EEENS7_ILi96EEENS7_ILi64EEEEEELi256ENS_6half_tEfNS_4arch4Sm90ELb0ELb0ELb0ELb1ELb0ELb0ELb0ELb1ELb0ELb1ELb0ELb0EEENS1_21CollectiveEpilogueFwdINS6_IJSA_NS7_ILi256EEESB_EEES9_SE_SG_Li256ELb1ELb1ELb0ELb0EEENS1_36VarlenDynamicPersistentTileSchedulerILi128ELi96ELi256ELi128ELb0ELb1ELb1ELb0ELb1ELb1EEEEEEEEEvNT_6ParamsE:
[----:B------:R-:W-:Y:S01]  /*0000*/  LDC R1, c[0x0][0x37c] ;  /* 0x0000df00ff017b82 */ /* 0x000fe20000000800 */
[----:B------:R-:W-:Y:S05]  /*0010*/  EXIT ;  /* 0x000000000000794d */ /* 0x000fea0003800000 */
.L_x_30:
        /* <DEDUP_REMOVED lines=14> */
.L_x_76:


//--------------------- .text._ZN7cutlass13device_kernelIN5flash11enable_sm90INS1_16FlashAttnFwdSm90INS1_25CollectiveMainloopFwdSm90ILi2EN4cute5tupleIJNS5_1CILi1EEES8_S8_EEENS6_IJNS7_ILi128EEENS7_ILi96EEENS7_ILi64EEEEEELi256ENS_6half_tEfNS_4arch4Sm90ELb0ELb0ELb0ELb1ELb0ELb1ELb0ELb1ELb0ELb1ELb0ELb0EEENS1_21CollectiveEpilogueFwdINS6_IJSA_NS7_ILi256EEESB_EEES9_SE_SG_Li256ELb1ELb1ELb0ELb0EEENS1_36VarlenDynamicPersistentTileSchedulerILi128ELi96ELi256ELi128ELb0ELb1ELb1ELb0ELb1ELb1EEEEEEEEEvNT_6ParamsE --------------------------
	.section	.text._ZN7cutlass13device_kernelIN5flash11enable_sm90INS1_16FlashAttnFwdSm90INS1_25CollectiveMainloopFwdSm90ILi2EN4cute5tupleIJNS5_1CILi1EEES8_S8_EEENS6_IJNS7_ILi128EEENS7_ILi96EEENS7_ILi64EEEEEELi256ENS_6half_tEfNS_4arch4Sm90ELb0ELb0ELb0ELb1ELb0ELb1ELb0ELb1ELb0ELb1ELb0ELb0EEENS1_21CollectiveEpilogueFwdINS6_IJSA_NS7_ILi256EEESB_EEES9_SE_SG_Li256ELb1ELb1ELb0ELb0EEENS1_36VarlenDynamicPersistentTileSchedulerILi128ELi96ELi256ELi128ELb0ELb1ELb1ELb0ELb1ELb1EEEEEEEEEvNT_6ParamsE,"ax",@progbits
	.align	128
.text._ZN7cutlass13device_kernelIN5flash11enable_sm90INS1_16FlashAttnFwdSm90INS1_25CollectiveMainloopFwdSm90ILi2EN4cute5tupleIJNS5_1CILi1EEES8_S8_EEENS6_IJNS7_ILi128EEENS7_ILi96EEENS7_ILi64EEEEEELi256ENS_6half_tEfNS_4arch4Sm90ELb0ELb0ELb0ELb1ELb0ELb1ELb0ELb1ELb0ELb1ELb0ELb0EEENS1_21CollectiveEpilogueFwdINS6_IJSA_NS7_ILi256EEESB_EEES9_SE_SG_Li256ELb1ELb1ELb0ELb0EEENS1_36VarlenDynamicPersistentTileSchedulerILi128ELi96ELi256ELi128ELb0ELb1ELb1ELb0ELb1ELb1EEEEEEEEEvNT_6ParamsE:
        .type           _ZN7cutlass13device_kernelIN5flash11enable_sm90INS1_16FlashAttnFwdSm90INS1_25CollectiveMainloopFwdSm90ILi2EN4cute5tupleIJNS5_1CILi1EEES8_S8_EEENS6_IJNS7_ILi128EEENS7_ILi96EEENS7_ILi64EEEEEELi256ENS_6half_tEfNS_4arch4Sm90ELb0ELb0ELb0ELb1ELb0ELb1ELb0ELb1ELb0ELb1ELb0ELb0EEENS1_21CollectiveEpilogueFwdINS6_IJSA_NS7_ILi256EEESB_EEES9_SE_SG_Li256ELb1ELb1ELb0ELb0EEENS1_36VarlenDynamicPersistentTileSchedulerILi128ELi96ELi256ELi128ELb0ELb1ELb1ELb0ELb1ELb1EEEEEEEEEvNT_6ParamsE,@function
        .size           _ZN7cutlass13device_kernelIN5flash11enable_sm90INS1_16FlashAttnFwdSm90INS1_25CollectiveMainloopFwdSm90ILi2EN4cute5tupleIJNS5_1CILi1EEES8_S8_EEENS6_IJNS7_ILi128EEENS7_ILi96EEENS7_ILi64EEEEEELi256ENS_6half_tEfNS_4arch4Sm90ELb0ELb0ELb0ELb1ELb0ELb1ELb0ELb1ELb0ELb1ELb0ELb0EEENS1_21CollectiveEpilogueFwdINS6_IJSA_NS7_ILi256EEESB_EEES9_SE_SG_Li256ELb1ELb1ELb0ELb0EEENS1_36VarlenDynamicPersistentTileSchedulerILi128ELi96ELi256ELi128ELb0ELb1ELb1ELb0ELb1ELb1EEEEEEEEEvNT_6ParamsE,(.L_x_77 - _ZN7cutlass13device_kernelIN5flash11enable_sm90INS1_16FlashAttnFwdSm90INS1_25CollectiveMainloopFwdSm90ILi2EN4cute5tupleIJNS5_1CILi1EEES8_S8_EEENS6_IJNS7_ILi128EEENS7_ILi96EEENS7_ILi64EEEEEELi256ENS_6half_tEfNS_4arch4Sm90ELb0ELb0ELb0ELb1ELb0ELb1ELb0ELb1ELb0ELb1ELb0ELb0EEENS1_21CollectiveEpilogueFwdINS6_IJSA_NS7_ILi256EEESB_EEES9_SE_SG_Li256ELb1ELb1ELb0ELb0EEENS1_36VarlenDynamicPersistentTileSchedulerILi128ELi96ELi256ELi128ELb0ELb1ELb1ELb0ELb1ELb1EEEEEEEEEvNT_6ParamsE)
        .other          _ZN7cutlass13device_kernelIN5flash11enable_sm90INS1_16FlashAttnFwdSm90INS1_25CollectiveMainloopFwdSm90ILi2EN4cute5tupleIJNS5_1CILi1EEES8_S8_EEENS6_IJNS7_ILi128EEENS7_ILi96EEENS7_ILi64EEEEEELi256ENS_6half_tEfNS_4arch4Sm90ELb0ELb0ELb0ELb1ELb0ELb1ELb0ELb1ELb0ELb1ELb0ELb0EEENS1_21CollectiveEpilogueFwdINS6_IJSA_NS7_ILi256EEESB_EEES9_SE_SG_Li256ELb1ELb1ELb0ELb0EEENS1_36VarlenDynamicPersistentTileSchedulerILi128ELi96ELi256ELi128ELb0ELb1ELb1ELb0ELb1ELb1EEEEEEEEEvNT_6ParamsE,@"STO_CUDA_ENTRY STV_DEFAULT"
_ZN7cutlass13device_kernelIN5flash11enable_sm90INS1_16FlashAttnFwdSm90INS1_25CollectiveMainloopFwdSm90ILi2EN4cute5tupleIJNS5_1CILi1EEES8_S8_EEENS6_IJNS7_ILi128EEENS7_ILi96EEENS7_ILi64EEEEEELi256ENS_6half_tEfNS_4arch4Sm90ELb0ELb0ELb0ELb1ELb0ELb1ELb0ELb1ELb0ELb1ELb0ELb0EEENS1_21CollectiveEpilogueFwdINS6_IJSA_NS7_ILi256EEESB_EEES9_SE_SG_Li256ELb1ELb1ELb0ELb0EEENS1_36VarlenDynamicPersistentTileSchedulerILi128ELi96ELi256ELi128ELb0ELb1ELb1ELb0ELb1ELb1EEEEEEEEEvNT_6ParamsE:
[----:B------:R-:W-:Y:S01]  /*0000*/  LDC R1, c[0x0][0x37c] ;  /* 0x0000df00ff017b82 */ /* 0x000fe20000000800 */
[----:B------:R-:W-:Y:S05]  /*0010*/  EXIT ;  /* 0x000000000000794d */ /* 0x000fea0003800000 */
.L_x_31:
        /* <DEDUP_REMOVED lines=14> */
.L_x_77:


//--------------------- .text._ZN7cutlass13device_kernelIN5flash11enable_sm90INS1_16FlashAttnFwdSm90INS1_25CollectiveMainloopFwdSm90ILi2EN4cute5tupleIJNS5_1CILi1EEES8_S8_EEENS6_IJNS7_ILi128EEENS7_ILi96EEENS7_ILi64EEEEEELi256ENS_6half_tEfNS_4arch4Sm90ELb0ELb0ELb0ELb1ELb0ELb0ELb1ELb1ELb0ELb1ELb0ELb0EEENS1_21CollectiveEpilogueFwdINS6_IJSA_NS7_ILi256EEESB_EEES9_SE_SG_Li256ELb1ELb1ELb0ELb0EEENS1_36VarlenDynamicPersistentTileSchedulerILi128ELi96ELi256ELi128ELb0ELb1ELb1ELb0ELb1ELb1EEEEEEEEEvNT_6ParamsE --------------------------
	.section	.text._ZN7cutlass13device_kernelIN5flash11enable_sm90INS1_16FlashAttnFwdSm90INS1_25CollectiveMainloopFwdSm90ILi2EN4cute5tupleIJNS5_1CILi1EEES8_S8_EEENS6_IJNS7_ILi128EEENS7_ILi96EEENS7_ILi64EEEEEELi256ENS_6half_tEfNS_4arch4Sm90ELb0ELb0ELb0ELb1ELb0ELb0ELb1ELb1ELb0ELb1ELb0ELb0EEENS1_21CollectiveEpilogueFwdINS6_IJSA_NS7_ILi256EEESB_EEES9_SE_SG_Li256ELb1ELb1ELb0ELb0EEENS1_36VarlenDynamicPersistentTileSchedulerILi128ELi96ELi256ELi128ELb0ELb1ELb1ELb0ELb1ELb1EEEEEEEEEvNT_6ParamsE,"ax",@progbits
	.align	128
.text._ZN7cutlass13device_kernelIN5flash11enable_sm90INS1_16FlashAttnFwdSm90INS1_25CollectiveMainloopFwdSm90ILi2EN4cute5tupleIJNS5_1CILi1EEES8_S8_EEENS6_IJNS7_ILi128EEENS7_ILi96EEENS7_ILi64EEEEEELi256ENS_6half_tEfNS_4arch4Sm90ELb0ELb0ELb0ELb1ELb0ELb0ELb1ELb1ELb0ELb1ELb0ELb0EEENS1_21CollectiveEpilogueFwdINS6_IJSA_NS7_ILi256EEESB_EEES9_SE_SG_Li256ELb1ELb1ELb0ELb0EEENS1_36VarlenDynamicPersistentTileSchedulerILi128ELi96ELi256ELi128ELb0ELb1ELb1ELb0ELb1ELb1EEEEEEEEEvNT_6ParamsE:
        .type           _ZN7cutlass13device_kernelIN5flash11enable_sm90INS1_16FlashAttnFwdSm90INS1_25CollectiveMainloopFwdSm90ILi2EN4cute5tupleIJNS5_1CILi1EEES8_S8_EEENS6_IJNS7_ILi128EEENS7_ILi96EEENS7_ILi64EEEEEELi256ENS_6half_tEfNS_4arch4Sm90ELb0ELb0ELb0ELb1ELb0ELb0ELb1ELb1ELb0ELb1ELb0ELb0EEENS1_21CollectiveEpilogueFwdINS6_IJSA_NS7_ILi256EEESB_EEES9_SE_SG_Li256ELb1ELb1ELb0ELb0EEENS1_36VarlenDynamicPersistentTileSchedulerILi128ELi96ELi256ELi128ELb0ELb1ELb1ELb0ELb1ELb1EEEEEEEEEvNT_6ParamsE,@function
        .size           _ZN7cutlass13device_kernelIN5flash11enable_sm90INS1_16FlashAttnFwdSm90INS1_25CollectiveMainloopFwdSm90ILi2EN4cute5tupleIJNS5_1CILi1EEES8_S8_EEENS6_IJNS7_ILi128EEENS7_ILi96EEENS7_ILi64EEEEEELi256ENS_6half_tEfNS_4arch4Sm90ELb0ELb0ELb0ELb1ELb0ELb0ELb1ELb1ELb0ELb1ELb0ELb0EEENS1_21CollectiveEpilogueFwdINS6_IJSA_NS7_ILi256EEESB_EEES9_SE_SG_Li256ELb1ELb1ELb0ELb0EEENS1_36VarlenDynamicPersistentTileSchedulerILi128ELi96ELi256ELi128ELb0ELb1ELb1ELb0ELb1ELb1EEEEEEEEEvNT_6ParamsE,(.L_x_78 - _ZN7cutlass13device_kernelIN5flash11enable_sm90INS1_16FlashAttnFwdSm90INS1_25CollectiveMainloopFwdSm90ILi2EN4cute5tupleIJNS5_1CILi1EEES8_S8_EEENS6_IJNS7_ILi128EEENS7_ILi96EEENS7_ILi64EEEEEELi256ENS_6half_tEfNS_4arch4Sm90ELb0ELb0ELb0ELb1ELb0ELb0ELb1ELb1ELb0ELb1ELb0ELb0EEENS1_21CollectiveEpilogueFwdINS6_IJSA_NS7_ILi256EEESB_EEES9_SE_SG_Li256ELb1ELb1ELb0ELb0EEENS1_36VarlenDynamicPersistentTileSchedulerILi128ELi96ELi256ELi128ELb0ELb1ELb1ELb0ELb1ELb1EEEEEEEEEvNT_6ParamsE)
        .other          _ZN7cutlass13device_kernelIN5flash11enable_sm90INS1_16FlashAttnFwdSm90INS1_25CollectiveMainloopFwdSm90ILi2EN4cute5tupleIJNS5_1CILi1EEES8_S8_EEENS6_IJNS7_ILi128EEENS7_ILi96EEENS7_ILi64EEEEEELi256ENS_6half_tEfNS_4arch4Sm90ELb0ELb0ELb0ELb1ELb0ELb0ELb1ELb1ELb0ELb1ELb0ELb0EEENS1_21CollectiveEpilogueFwdINS6_IJSA_NS7_ILi256EEESB_EEES9_SE_SG_Li256ELb1ELb1ELb0ELb0EEENS1_36VarlenDynamicPersistentTileSchedulerILi128ELi96ELi256ELi128ELb0ELb1ELb1ELb0ELb1ELb1EEEEEEEEEvNT_6ParamsE,@"STO_CUDA_ENTRY STV_DEFAULT"
_ZN7cutlass13device_kernelIN5flash11enable_sm90INS1_16FlashAttnFwdSm90INS1_25CollectiveMainloopFwdSm90ILi2EN4cute5tupleIJNS5_1CILi1EEES8_S8_EEENS6_IJNS7_ILi128EEENS7_ILi96EEENS7_ILi64EEEEEELi256ENS_6half_tEfNS_4arch4Sm90ELb0ELb0ELb0ELb1ELb0ELb0ELb1ELb1ELb0ELb1ELb0ELb0EEENS1_21CollectiveEpilogueFwdINS6_IJSA_NS7_ILi256EEESB_EEES9_SE_SG_Li256ELb1ELb1ELb0ELb0EEENS1_36VarlenDynamicPersistentTileSchedulerILi128ELi96ELi256ELi128ELb0ELb1ELb1ELb0ELb1ELb1EEEEEEEEEvNT_6ParamsE:
[----:B------:R-:W-:Y:S01]  /*0000*/  LDC R1, c[0x0][0x37c] ;  /* 0x0000df00ff017b82 */ /* 0x000fe20000000800 */
[----:B------:R-:W-:Y:S05]  /*0010*/  EXIT ;  /* 0x000000000000794d */ /* 0x000fea0003800000 */
.L_x_32:
        /* <DEDUP_REMOVED lines=14> */
.L_x_78:


//--------------------- .text._ZN7cutlass13device_kernelIN5flash11enable_sm90INS1_16FlashAttnFwdSm90INS1_25CollectiveMainloopFwdSm90ILi2EN4cute5tupleIJNS5_1CILi1EEES8_S8_EEENS6_IJNS7_ILi128EEENS7_ILi96EEENS7_ILi64EEEEEELi256ENS_6half_tEfNS_4arch4Sm90ELb0ELb0ELb0ELb1ELb0ELb1ELb1ELb1ELb0ELb1ELb0ELb0EEENS1_21CollectiveEpilogueFwdINS6_IJSA_NS7_ILi256EEESB_EEES9_SE_SG_Li256ELb1ELb1ELb0ELb0EEENS1_36VarlenDynamicPersistentTileSchedulerILi128ELi96ELi256ELi128ELb0ELb1ELb1ELb0ELb1ELb1EEEEEEEEEvNT_6ParamsE --------------------------
	.section	.text._ZN7cutlass13device_kernelIN5flash11enable_sm90INS1_16FlashAttnFwdSm90INS1_25CollectiveMainloopFwdSm90ILi2EN4cute5tupleIJNS5_1CILi1EEES8_S8_EEENS6_IJNS7_ILi128EEENS7_ILi96EEENS7_ILi64EEEEEELi256ENS_6half_tEfNS_4arch4Sm90ELb0ELb0ELb0ELb1ELb0ELb1ELb1ELb1ELb0ELb1ELb0ELb0EEENS1_21CollectiveEpilogueFwdINS6_IJSA_NS7_ILi256EEESB_EEES9_SE_SG_Li256ELb1ELb1ELb0ELb0EEENS1_36VarlenDynamicPersistentTileSchedulerILi128ELi96ELi256ELi128ELb0ELb1ELb1ELb0ELb1ELb1EEEEEEEEEvNT_6ParamsE,"ax",@progbits
	.align	128
.text._ZN7cutlass13device_kernelIN5flash11enable_sm90INS1_16FlashAttnFwdSm90INS1_25CollectiveMainloopFwdSm90ILi2EN4cute5tupleIJNS5_1CILi1EEES8_S8_EEENS6_IJNS7_ILi128EEENS7_ILi96EEENS7_ILi64EEEEEELi256ENS_6half_tEfNS_4arch4Sm90ELb0ELb0ELb0ELb1ELb0ELb1ELb1ELb1ELb0ELb1ELb0ELb0EEENS1_21CollectiveEpilogueFwdINS6_IJSA_NS7_ILi256EEESB_EEES9_SE_SG_Li256ELb1ELb1ELb0ELb0EEENS1_36VarlenDynamicPersistentTileSchedulerILi128ELi96ELi256ELi128ELb0ELb1ELb1ELb0ELb1ELb1EEEEEEEEEvNT_6ParamsE:
        .type           _ZN7cutlass13device_kernelIN5flash11enable_sm90INS1_16FlashAttnFwdSm90INS1_25CollectiveMainloopFwdSm90ILi2EN4cute5tupleIJNS5_1CILi1EEES8_S8_EEENS6_IJNS7_ILi128EEENS7_ILi96EEENS7_ILi64EEEEEELi256ENS_6half_tEfNS_4arch4Sm90ELb0ELb0ELb0ELb1ELb0ELb1ELb1ELb1ELb0ELb1ELb0ELb0EEENS1_21CollectiveEpilogueFwdINS6_IJSA_NS7_ILi256EEESB_EEES9_SE_SG_Li256ELb1ELb1ELb0ELb0EEENS1_36VarlenDynamicPersistentTileSchedulerILi128ELi96ELi256ELi128ELb0ELb1ELb1ELb0ELb1ELb1EEEEEEEEEvNT_6ParamsE,@function
        .size           _ZN7cutlass13device_kernelIN5flash11enable_sm90INS1_16FlashAttnFwdSm90INS1_25CollectiveMainloopFwdSm90ILi2EN4cute5tupleIJNS5_1CILi1EEES8_S8_EEENS6_IJNS7_ILi128EEENS7_ILi96EEENS7_ILi64EEEEEELi256ENS_6half_tEfNS_4arch4Sm90ELb0ELb0ELb0ELb1ELb0ELb1ELb1ELb1ELb0ELb1ELb0ELb0EEENS1_21CollectiveEpilogueFwdINS6_IJSA_NS7_ILi256EEESB_EEES9_SE_SG_Li256ELb1ELb1ELb0ELb0EEENS1_36VarlenDynamicPersistentTileSchedulerILi128ELi96ELi256ELi128ELb0ELb1ELb1ELb0ELb1ELb1EEEEEEEEEvNT_6ParamsE,(.L_x_79 - _ZN7cutlass13device_kernelIN5flash11enable_sm90INS1_16FlashAttnFwdSm90INS1_25CollectiveMainloopFwdSm90ILi2EN4cute5tupleIJNS5_1CILi1EEES8_S8_EEENS6_IJNS7_ILi128EEENS7_ILi96EEENS7_ILi64EEEEEELi256ENS_6half_tEfNS_4arch4Sm90ELb0ELb0ELb0ELb1ELb0ELb1ELb1ELb1ELb0ELb1ELb0ELb0EEENS1_21CollectiveEpilogueFwdINS6_IJSA_NS7_ILi256EEESB_EEES9_SE_SG_Li256ELb1ELb1ELb0ELb0EEENS1_36VarlenDynamicPersistentTileSchedulerILi128ELi96ELi256ELi128ELb0ELb1ELb1ELb0ELb1ELb1EEEEEEEEEvNT_6ParamsE)
        .other          _ZN7cutlass13device_kernelIN5flash11enable_sm90INS1_16FlashAttnFwdSm90INS1_25CollectiveMainloopFwdSm90ILi2EN4cute5tupleIJNS5_1CILi1EEES8_S8_EEENS6_IJNS7_ILi128EEENS7_ILi96EEENS7_ILi64EEEEEELi256ENS_6half_tEfNS_4arch4Sm90ELb0ELb0ELb0ELb1ELb0ELb1ELb1ELb1ELb0ELb1ELb0ELb0EEENS1_21CollectiveEpilogueFwdINS6_IJSA_NS7_ILi256EEESB_EEES9_SE_SG_Li256ELb1ELb1ELb0ELb0EEENS1_36VarlenDynamicPersistentTileSchedulerILi128ELi96ELi256ELi128ELb0ELb1ELb1ELb0ELb1ELb1EEEEEEEEEvNT_6ParamsE,@"STO_CUDA_ENTRY STV_DEFAULT"
_ZN7cutlass13device_kernelIN5flash11enable_sm90INS1_16FlashAttnFwdSm90INS1_25CollectiveMainloopFwdSm90ILi2EN4cute5tupleIJNS5_1CILi1EEES8_S8_EEENS6_IJNS7_ILi128EEENS7_ILi96EEENS7_ILi64EEEEEELi256ENS_6half_tEfNS_4arch4Sm90ELb0ELb0ELb0ELb1ELb0ELb1ELb1ELb1ELb0ELb1ELb0ELb0EEENS1_21CollectiveEpilogueFwdINS6_IJSA_NS7_ILi256EEESB_EEES9_SE_SG_Li256ELb1ELb1ELb0ELb0EEENS1_36VarlenDynamicPersistentTileSchedulerILi128ELi96ELi256ELi128ELb0ELb1ELb1ELb0ELb1ELb1EEEEEEEEEvNT_6ParamsE:
[----:B------:R-:W-:Y:S01]  /*0000*/  LDC R1, c[0x0][0x37c] ;  /* 0x0000df00ff017b82 */ /* 0x000fe20000000800 */
[----:B------:R-:W-:Y:S05]  /*0010*/  EXIT ;  /* 0x000000000000794d */ /* 0x000fea0003800000 */
.L_x_33:
        /* <DEDUP_REMOVED lines=14> */
.L_x_79:


//--------------------- .text._ZN7cutlass13device_kernelIN5flash11enable_sm90INS1_16FlashAttnFwdSm90INS1_25CollectiveMainloopFwdSm90ILi2EN4cute5tupleIJNS5_1CILi1EEES8_S8_EEENS6_IJNS7_ILi128EEENS7_ILi96EEENS7_ILi64EEEEEELi256ENS_6half_tEfNS_4arch4Sm90ELb0ELb1ELb0ELb0ELb0ELb0ELb0ELb1ELb0ELb1ELb0ELb0EEENS1_21CollectiveEpilogueFwdINS6_IJSA_NS7_ILi256EEESB_EEES9_SE_SG_Li256ELb0ELb1ELb0ELb0EEENS1_30DynamicPersistentTileSchedulerILi256ELi128ELb0ELb1ELb1EEEEEEEEEvNT_6ParamsE --------------------------
	.section	.text._ZN7cutlass13device_kernelIN5flash11enable_sm90INS1_16FlashAttnFwdSm90INS1_25CollectiveMainloopFwdSm90ILi2EN4cute5tupleIJNS5_1CILi1EEES8_S8_EEENS6_IJNS7_ILi128EEENS7_ILi96EEENS7_ILi64EEEEEELi256ENS_6half_tEfNS_4arch4Sm90ELb0ELb1ELb0ELb0ELb0ELb0ELb0ELb1ELb0ELb1ELb0ELb0EEENS1_21CollectiveEpilogueFwdINS6_IJSA_NS7_ILi256EEESB_EEES9_SE_SG_Li256ELb0ELb1ELb0ELb0EEENS1_30DynamicPersistentTileSchedulerILi256ELi128ELb0ELb1ELb1EEEEEEEEEvNT_6ParamsE,"ax",@progbits
	.align	128
.text._ZN7cutlass13device_kernelIN5flash11enable_sm90INS1_16FlashAttnFwdSm90INS1_25CollectiveMainloopFwdSm90ILi2EN4cute5tupleIJNS5_1CILi1EEES8_S8_EEENS6_IJNS7_ILi128EEENS7_ILi96EEENS7_ILi64EEEEEELi256ENS_6half_tEfNS_4arch4Sm90ELb0ELb1ELb0ELb0ELb0ELb0ELb0ELb1ELb0ELb1ELb0ELb0EEENS1_21CollectiveEpilogueFwdINS6_IJSA_NS7_ILi256EEESB_EEES9_SE_SG_Li256ELb0ELb1ELb0ELb0EEENS1_30DynamicPersistentTileSchedulerILi256ELi128ELb0ELb1ELb1EEEEEEEEEvNT_6ParamsE:
        .type           _ZN7cutlass13device_kernelIN5flash11enable_sm90INS1_16FlashAttnFwdSm90INS1_25CollectiveMainloopFwdSm90ILi2EN4cute5tupleIJNS5_1CILi1EEES8_S8_EEENS6_IJNS7_ILi128EEENS7_ILi96EEENS7_ILi64EEEEEELi256ENS_6half_tEfNS_4arch4Sm90ELb0ELb1ELb0ELb0ELb0ELb0ELb0ELb1ELb0ELb1ELb0ELb0EEENS1_21CollectiveEpilogueFwdINS6_IJSA_NS7_ILi256EEESB_EEES9_SE_SG_Li256ELb0ELb1ELb0ELb0EEENS1_30DynamicPersistentTileSchedulerILi256ELi128ELb0ELb1ELb1EEEEEEEEEvNT_6ParamsE,@function
        .size           _ZN7cutlass13device_kernelIN5flash11enable_sm90INS1_16FlashAttnFwdSm90INS1_25CollectiveMainloopFwdSm90ILi2EN4cute5tupleIJNS5_1CILi1EEES8_S8_EEENS6_IJNS7_ILi128EEENS7_ILi96EEENS7_ILi64EEEEEELi256ENS_6half_tEfNS_4arch4Sm90ELb0ELb1ELb0ELb0ELb0ELb0ELb0ELb1ELb0ELb1ELb0ELb0EEENS1_21CollectiveEpilogueFwdINS6_IJSA_NS7_ILi256EEESB_EEES9_SE_SG_Li256ELb0ELb1ELb0ELb0EEENS1_30DynamicPersistentTileSchedulerILi256ELi128ELb0ELb1ELb1EEEEEEEEEvNT_6ParamsE,(.L_x_80 - _ZN7cutlass13device_kernelIN5flash11enable_sm90INS1_16FlashAttnFwdSm90INS1_25CollectiveMainloopFwdSm90ILi2EN4cute5tupleIJNS5_1CILi1EEES8_S8_EEENS6_IJNS7_ILi128EEENS7_ILi96EEENS7_ILi64EEEEEELi256ENS_6half_tEfNS_4arch4Sm90ELb0ELb1ELb0ELb0ELb0ELb0ELb0ELb1ELb0ELb1ELb0ELb0EEENS1_21CollectiveEpilogueFwdINS6_IJSA_NS7_ILi256EEESB_EEES9_SE_SG_Li256ELb0ELb1ELb0ELb0EEENS1_30DynamicPersistentTileSchedulerILi256ELi128ELb0ELb1ELb1EEEEEEEEEvNT_6ParamsE)
        .other          _ZN7cutlass13device_kernelIN5flash11enable_sm90INS1_16FlashAttnFwdSm90INS1_25CollectiveMainloopFwdSm90ILi2EN4cute5tupleIJNS5_1CILi1EEES8_S8_EEENS6_IJNS7_ILi128EEENS7_ILi96EEENS7_ILi64EEEEEELi256ENS_6half_tEfNS_4arch4Sm90ELb0ELb1ELb0ELb0ELb0ELb0ELb0ELb1ELb0ELb1ELb0ELb0EEENS1_21CollectiveEpilogueFwdINS6_IJSA_NS7_ILi256EEESB_EEES9_SE_SG_Li256ELb0ELb1ELb0ELb0EEENS1_30DynamicPersistentTileSchedulerILi256ELi128ELb0ELb1ELb1EEEEEEEEEvNT_6ParamsE,@"STO_CUDA_ENTRY STV_DEFAULT"
_ZN7cutlass13device_kernelIN5flash11enable_sm90INS1_16FlashAttnFwdSm90INS1_25CollectiveMainloopFwdSm90ILi2EN4cute5tupleIJNS5_1CILi1EEES8_S8_EEENS6_IJNS7_ILi128EEENS7_ILi96EEENS7_ILi64EEEEEELi256ENS_6half_tEfNS_4arch4Sm90ELb0ELb1ELb0ELb0ELb0ELb0ELb0ELb1ELb0ELb1ELb0ELb0EEENS1_21CollectiveEpilogueFwdINS6_IJSA_NS7_ILi256EEESB_EEES9_SE_SG_Li256ELb0ELb1ELb0ELb0EEENS1_30DynamicPersistentTileSchedulerILi256ELi128ELb0ELb1ELb1EEEEEEEEEvNT_6ParamsE:
[----:B------:R-:W-:Y:S01]  /*0000*/  LDC R1, c[0x0][0x37c] ;  /* 0x0000df00ff017b82 */ /* 0x000fe20000000800 */
[----:B------:R-:W-:Y:S05]  /*0010*/  EXIT ;  /* 0x000000000000794d */ /* 0x000fea0003800000 */
.L_x_34:
        /* <DEDUP_REMOVED lines=14> */
.L_x_80:


//--------------------- .text._ZN7cutlass13device_kernelIN5flash11enable_sm90INS1_16FlashAttnFwdSm90INS1_25CollectiveMainloopFwdSm90ILi2EN4cute5tupleIJNS5_1CILi1EEES8_S8_EEENS6_IJNS7_ILi128EEENS7_ILi96EEENS7_ILi64EEEEEELi256ENS_6half_tEfNS_4arch4Sm90ELb0ELb1ELb0ELb0ELb0ELb0ELb1ELb1ELb0ELb1ELb0ELb0EEENS1_21CollectiveEpilogueFwdINS6_IJSA_NS7_ILi256EEESB_EEES9_SE_SG_Li256ELb0ELb1ELb0ELb0EEENS1_30DynamicPersistentTileSchedulerILi256ELi128ELb0ELb1ELb1EEEEEEEEEvNT_6ParamsE --------------------------
	.section	.text._ZN7cutlass13device_kernelIN5flash11enable_sm90INS1_16FlashAttnFwdSm90INS1_25CollectiveMainloopFwdSm90ILi2EN4cute5tupleIJNS5_1CILi1EEES8_S8_EEENS6_IJNS7_ILi128EEENS7_ILi96EEENS7_ILi64EEEEEELi256ENS_6half_tEfNS_4arch4Sm90ELb0ELb1ELb0ELb0ELb0ELb0ELb1ELb1ELb0ELb1ELb0ELb0EEENS1_21CollectiveEpilogueFwdINS6_IJSA_NS7_ILi256EEESB_EEES9_SE_SG_Li256ELb0ELb1ELb0ELb0EEENS1_30DynamicPersistentTileSchedulerILi256ELi128ELb0ELb1ELb1EEEEEEEEEvNT_6ParamsE,"ax",@progbits
	.align	128
.text._ZN7cutlass13device_kernelIN5flash11enable_sm90INS1_16FlashAttnFwdSm90INS1_25CollectiveMainloopFwdSm90ILi2EN4cute5tupleIJNS5_1CILi1EEES8_S8_EEENS6_IJNS7_ILi128EEENS7_ILi96EEENS7_ILi64EEEEEELi256ENS_6half_tEfNS_4arch4Sm90ELb0ELb1ELb0ELb0ELb0ELb0ELb1ELb1ELb0ELb1ELb0ELb0EEENS1_21CollectiveEpilogueFwdINS6_IJSA_NS7_ILi256EEESB_EEES9_SE_SG_Li256ELb0ELb1ELb0ELb0EEENS1_30DynamicPersistentTileSchedulerILi256ELi128ELb0ELb1ELb1EEEEEEEEEvNT_6ParamsE:
        .type           _ZN7cutlass13device_kernelIN5flash11enable_sm90INS1_16FlashAttnFwdSm90INS1_25CollectiveMainloopFwdSm90ILi2EN4cute5tupleIJNS5_1CILi1EEES8_S8_EEENS6_IJNS7_ILi128EEENS7_ILi96EEENS7_ILi64EEEEEELi256ENS_6half_tEfNS_4arch4Sm90ELb0ELb1ELb0ELb0ELb0ELb0ELb1ELb1ELb0ELb1ELb0ELb0EEENS1_21CollectiveEpilogueFwdINS6_IJSA_NS7_ILi256EEESB_EEES9_SE_SG_Li256ELb0ELb1ELb0ELb0EEENS1_30DynamicPersistentTileSchedulerILi256ELi128ELb0ELb1ELb1EEEEEEEEEvNT_6ParamsE,@function
        .size           _ZN7cutlass13device_kernelIN5flash11enable_sm90INS1_16FlashAttnFwdSm90INS1_25CollectiveMainloopFwdSm90ILi2EN4cute5tupleIJNS5_1CILi1EEES8_S8_EEENS6_IJNS7_ILi128EEENS7_ILi96EEENS7_ILi64EEEEEELi256ENS_6half_tEfNS_4arch4Sm90ELb0ELb1ELb0ELb0ELb0ELb0ELb1ELb1ELb0ELb1ELb0ELb0EEENS1_21CollectiveEpilogueFwdINS6_IJSA_NS7_ILi256EEESB_EEES9_SE_SG_Li256ELb0ELb1ELb0ELb0EEENS1_30DynamicPersistentTileSchedulerILi256ELi128ELb0ELb1ELb1EEEEEEEEEvNT_6ParamsE,(.L_x_81 - _ZN7cutlass13device_kernelIN5flash11enable_sm90INS1_16FlashAttnFwdSm90INS1_25CollectiveMainloopFwdSm90ILi2EN4cute5tupleIJNS5_1CILi1EEES8_S8_EEENS6_IJNS7_ILi128EEENS7_ILi96EEENS7_ILi64EEEEEELi256ENS_6half_tEfNS_4arch4Sm90ELb0ELb1ELb0ELb0ELb0ELb0ELb1ELb1ELb0ELb1ELb0ELb0EEENS1_21CollectiveEpilogueFwdINS6_IJSA_NS7_ILi256EEESB_EEES9_SE_SG_Li256ELb0ELb1ELb0ELb0EEENS1_30DynamicPersistentTileSchedulerILi256ELi128ELb0ELb1ELb1EEEEEEEEEvNT_6ParamsE)
        .other          _ZN7cutlass13device_kernelIN5flash11enable_sm90INS1_16FlashAttnFwdSm90INS1_25CollectiveMainloopFwdSm90ILi2EN4cute5tupleIJNS5_1CILi1EEES8_S8_EEENS6_IJNS7_ILi128EEENS7_ILi96EEENS7_ILi64EEEEEELi256ENS_6half_tEfNS_4arch4Sm90ELb0ELb1ELb0ELb0ELb0ELb0ELb1ELb1ELb0ELb1ELb0ELb0EEENS1_21CollectiveEpilogueFwdINS6_IJSA_NS7_ILi256EEESB_EEES9_SE_SG_Li256ELb0ELb1ELb0ELb0EEENS1_30DynamicPersistentTileSchedulerILi256ELi128ELb0ELb1ELb1EEEEEEEEEvNT_6ParamsE,@"STO_CUDA_ENTRY STV_DEFAULT"
_ZN7cutlass13device_kernelIN5flash11enable_sm90INS1_16FlashAttnFwdSm90INS1_25CollectiveMainloopFwdSm90ILi2EN4cute5tupleIJNS5_1CILi1EEES8_S8_EEENS6_IJNS7_ILi128EEENS7_ILi96EEENS7_ILi64EEEEEELi256ENS_6half_tEfNS_4arch4Sm90ELb0ELb1ELb0ELb0ELb0ELb0ELb1ELb1ELb0ELb1ELb0ELb0EEENS1_21CollectiveEpilogueFwdINS6_IJSA_NS7_ILi256EEESB_EEES9_SE_SG_Li256ELb0ELb1ELb0ELb0EEENS1_30DynamicPersistentTileSchedulerILi256ELi128ELb0ELb1ELb1EEEEEEEEEvNT_6ParamsE:
[----:B------:R-:W-:Y:S01]  /*0000*/  LDC R1, c[0x0][0x37c] ;  /* 0x0000df00ff017b82 */ /* 0x000fe20000000800 */
[----:B------:R-:W-:Y:S05]  /*0010*/  EXIT ;  /* 0x000000000000794d */ /* 0x000fea0003800000 */
.L_x_35:
        /* <DEDUP_REMOVED lines=14> */
.L_x_81:


//--------------------- .text._ZN7cutlass13device_kernelIN5flash11enable_sm90INS1_16FlashAttnFwdSm90INS1_25CollectiveMainloopFwdSm90ILi2EN4cute5tupleIJNS5_1CILi1EEES8_S8_EEENS6_IJNS7_ILi128EEENS7_ILi96EEENS7_ILi64EEEEEELi256ENS_6half_tEfNS_4arch4Sm90ELb0ELb1ELb0ELb1ELb0ELb0ELb0ELb1ELb0ELb1ELb0ELb0EEENS1_21CollectiveEpilogueFwdINS6_IJSA_NS7_ILi256EEESB_EEES9_SE_SG_Li256ELb1ELb1ELb0ELb0EEENS1_36VarlenDynamicPersistentTileSchedulerILi128ELi96ELi256ELi128ELb0ELb1ELb1ELb1ELb0ELb1EEEEEEEEEvNT_6ParamsE --------------------------
	.section	.text._ZN7cutlass13device_kernelIN5flash11enable_sm90INS1_16FlashAttnFwdSm90INS1_25CollectiveMainloopFwdSm90ILi2EN4cute5tupleIJNS5_1CILi1EEES8_S8_EEENS6_IJNS7_ILi128EEENS7_ILi96EEENS7_ILi64EEEEEELi256ENS_6half_tEfNS_4arch4Sm90ELb0ELb1ELb0ELb1ELb0ELb0ELb0ELb1ELb0ELb1ELb0ELb0EEENS1_21CollectiveEpilogueFwdINS6_IJSA_NS7_ILi256EEESB_EEES9_SE_SG_Li256ELb1ELb1ELb0ELb0EEENS1_36VarlenDynamicPersistentTileSchedulerILi128ELi96ELi256ELi128ELb0ELb1ELb1ELb1ELb0ELb1EEEEEEEEEvNT_6ParamsE,"ax",@progbits
	.align	128
.text._ZN7cutlass13device_kernelIN5flash11enable_sm90INS1_16FlashAttnFwdSm90INS1_25CollectiveMainloopFwdSm90ILi2EN4cute5tupleIJNS5_1CILi1EEES8_S8_EEENS6_IJNS7_ILi128EEENS7_ILi96EEENS7_ILi64EEEEEELi256ENS_6half_tEfNS_4arch4Sm90ELb0ELb1ELb0ELb1ELb0ELb0ELb0ELb1ELb0ELb1ELb0ELb0EEENS1_21CollectiveEpilogueFwdINS6_IJSA_NS7_ILi256EEESB_EEES9_SE_SG_Li256ELb1ELb1ELb0ELb0EEENS1_36VarlenDynamicPersistentTileSchedulerILi128ELi96ELi256ELi128ELb0ELb1ELb1ELb1ELb0ELb1EEEEEEEEEvNT_6ParamsE:
        .type           _ZN7cutlass13device_kernelIN5flash11enable_sm90INS1_16FlashAttnFwdSm90INS1_25CollectiveMainloopFwdSm90ILi2EN4cute5tupleIJNS5_1CILi1EEES8_S8_EEENS6_IJNS7_ILi128EEENS7_ILi96EEENS7_ILi64EEEEEELi256ENS_6half_tEfNS_4arch4Sm90ELb0ELb1ELb0ELb1ELb0ELb0ELb0ELb1ELb0ELb1ELb0ELb0EEENS1_21CollectiveEpilogueFwdINS6_IJSA_NS7_ILi256EEESB_EEES9_SE_SG_Li256ELb1ELb1ELb0ELb0EEENS1_36VarlenDynamicPersistentTileSchedulerILi128ELi96ELi256ELi128ELb0ELb1ELb1ELb1ELb0ELb1EEEEEEEEEvNT_6ParamsE,@function
        .size           _ZN7cutlass13device_kernelIN5flash11enable_sm90INS1_16FlashAttnFwdSm90INS1_25CollectiveMainloopFwdSm90ILi2EN4cute5tupleIJNS5_1CILi1EEES8_S8_EEENS6_IJNS7_ILi128EEENS7_ILi96EEENS7_ILi64EEEEEELi256ENS_6half_tEfNS_4arch4Sm90ELb0ELb1ELb0ELb1ELb0ELb0ELb0ELb1ELb0ELb1ELb0ELb0EEENS1_21CollectiveEpilogueFwdINS6_IJSA_NS7_ILi256EEESB_EEES9_SE_SG_Li256ELb1ELb1ELb0ELb0EEENS1_36VarlenDynamicPersistentTileSchedulerILi128ELi96ELi256ELi128ELb0ELb1ELb1ELb1ELb0ELb1EEEEEEEEEvNT_6ParamsE,(.L_x_82 - _ZN7cutlass13device_kernelIN5flash11enable_sm90INS1_16FlashAttnFwdSm90INS1_25CollectiveMainloopFwdSm90ILi2EN4cute5tupleIJNS5_1CILi1EEES8_S8_EEENS6_IJNS7_ILi128EEENS7_ILi96EEENS7_ILi64EEEEEELi256ENS_6half_tEfNS_4arch4Sm90ELb0ELb1ELb0ELb1ELb0ELb0ELb0ELb1ELb0ELb1ELb0ELb0EEENS1_21CollectiveEpilogueFwdINS6_IJSA_NS7_ILi256EEESB_EEES9_SE_SG_Li256ELb1ELb1ELb0ELb0EEENS1_36VarlenDynamicPersistentTileSchedulerILi128ELi96ELi256ELi128ELb0ELb1ELb1ELb1ELb0ELb1EEEEEEEEEvNT_6ParamsE)
        .other          _ZN7cutlass13device_kernelIN5flash11enable_sm90INS1_16FlashAttnFwdSm90INS1_25CollectiveMainloopFwdSm90ILi2EN4cute5tupleIJNS5_1CILi1EEES8_S8_EEENS6_IJNS7_ILi128EEENS7_ILi96EEENS7_ILi64EEEEEELi256ENS_6half_tEfNS_4arch4Sm90ELb0ELb1ELb0ELb1ELb0ELb0ELb0ELb1ELb0ELb1ELb0ELb0EEENS1_21CollectiveEpilogueFwdINS6_IJSA_NS7_ILi256EEESB_EEES9_SE_SG_Li256ELb1ELb1ELb0ELb0EEENS1_36VarlenDynamicPersistentTileSchedulerILi128ELi96ELi256ELi128ELb0ELb1ELb1ELb1ELb0ELb1EEEEEEEEEvNT_6ParamsE,@"STO_CUDA_ENTRY STV_DEFAULT"
_ZN7cutlass13device_kernelIN5flash11enable_sm90INS1_16FlashAttnFwdSm90INS1_25CollectiveMainloopFwdSm90ILi2EN4cute5tupleIJNS5_1CILi1EEES8_S8_EEENS6_IJNS7_ILi128EEENS7_ILi96EEENS7_ILi64EEEEEELi256ENS_6half_tEfNS_4arch4Sm90ELb0ELb1ELb0ELb1ELb0ELb0ELb0ELb1ELb0ELb1ELb0ELb0EEENS1_21CollectiveEpilogueFwdINS6_IJSA_NS7_ILi256EEESB_EEES9_SE_SG_Li256ELb1ELb1ELb0ELb0EEENS1_36VarlenDynamicPersistentTileSchedulerILi128ELi96ELi256ELi128ELb0ELb1ELb1ELb1ELb0ELb1EEEEEEEEEvNT_6ParamsE:
[----:B------:R-:W-:Y:S01]  /*0000*/  LDC R1, c[0x0][0x37c] ;  /* 0x0000df00ff017b82 */ /* 0x000fe20000000800 */
[----:B------:R-:W-:Y:S05]  /*0010*/  EXIT ;  /* 0x000000000000794d */ /* 0x000fea0003800000 */
.L_x_36:
        /* <DEDUP_REMOVED lines=14> */
.L_x_82:


//--------------------- .text._ZN7cutlass13device_kernelIN5flash11enable_sm90INS1_16FlashAttnFwdSm90INS1_25CollectiveMainloopFwdSm90ILi2EN4cute5tupleIJNS5_1CILi1EEES8_S8_EEENS6_IJNS7_ILi128EEENS7_ILi96EEENS7_ILi64EEEEEELi256ENS_6half_tEfNS_4arch4Sm90ELb0ELb1ELb0ELb1ELb0ELb1ELb0ELb1ELb0ELb1ELb0ELb0EEENS1_21CollectiveEpilogueFwdINS6_IJSA_NS7_ILi256EEESB_EEES9_SE_SG_Li256ELb1ELb1ELb0ELb0EEENS1_36VarlenDynamicPersistentTileSchedulerILi128ELi96ELi256ELi128ELb0ELb1ELb1ELb1ELb0ELb1EEEEEEEEEvNT_6ParamsE --------------------------
	.section	.text._ZN7cutlass13device_kernelIN5flash11enable_sm90INS1_16FlashAttnFwdSm90INS1_25CollectiveMainloopFwdSm90ILi2EN4cute5tupleIJNS5_1CILi1EEES8_S8_EEENS6_IJNS7_ILi128EEENS7_ILi96EEENS7_ILi64EEEEEELi256ENS_6half_tEfNS_4arch4Sm90ELb0ELb1ELb0ELb1ELb0ELb1ELb0ELb1ELb0ELb1ELb0ELb0EEENS1_21CollectiveEpilogueFwdINS6_IJSA_NS7_ILi256EEESB_EEES9_SE_SG_Li256ELb1ELb1ELb0ELb0EEENS1_36VarlenDynamicPersistentTileSchedulerILi128ELi96ELi256ELi128ELb0ELb1ELb1ELb1ELb0ELb1EEEEEEEEEvNT_6ParamsE,"ax",@progbits
	.align	128
.text._ZN7cutlass13device_kernelIN5flash11enable_sm90INS1_16FlashAttnFwdSm90INS1_25CollectiveMainloopFwdSm90ILi2EN4cute5tupleIJNS5_1CILi1EEES8_S8_EEENS6_IJNS7_ILi128EEENS7_ILi96EEENS7_ILi64EEEEEELi256ENS_6half_tEfNS_4arch4Sm90ELb0ELb1ELb0ELb1ELb0ELb1ELb0ELb1ELb0ELb1ELb0ELb0EEENS1_21CollectiveEpilogueFwdINS6_IJSA_NS7_ILi256EEESB_EEES9_SE_SG_Li256ELb1ELb1ELb0ELb0EEENS1_36VarlenDynamicPersistentTileSchedulerILi128ELi96ELi256ELi128ELb0ELb1ELb1ELb1ELb0ELb1EEEEEEEEEvNT_6ParamsE:
        .type           _ZN7cutlass13device_kernelIN5flash11enable_sm90INS1_16FlashAttnFwdSm90INS1_25CollectiveMainloopFwdSm90ILi2EN4cute5tupleIJNS5_1CILi1EEES8_S8_EEENS6_IJNS7_ILi128EEENS7_ILi96EEENS7_ILi64EEEEEELi256ENS_6half_tEfNS_4arch4Sm90ELb0ELb1ELb0ELb1ELb0ELb1ELb0ELb1ELb0ELb1ELb0ELb0EEENS1_21CollectiveEpilogueFwdINS6_IJSA_NS7_ILi256EEESB_EEES9_SE_SG_Li256ELb1ELb1ELb0ELb0EEENS1_36VarlenDynamicPersistentTileSchedulerILi128ELi96ELi256ELi128ELb0ELb1ELb1ELb1ELb0ELb1EEEEEEEEEvNT_6ParamsE,@function
        .size           _ZN7cutlass13device_kernelIN5flash11enable_sm90INS1_16FlashAttnFwdSm90INS1_25CollectiveMainloopFwdSm90ILi2EN4cute5tupleIJNS5_1CILi1EEES8_S8_EEENS6_IJNS7_ILi128EEENS7_ILi96EEENS7_ILi64EEEEEELi256ENS_6half_tEfNS_4arch4Sm90ELb0ELb1ELb0ELb1ELb0ELb1ELb0ELb1ELb0ELb1ELb0ELb0EEENS1_21CollectiveEpilogueFwdINS6_IJSA_NS7_ILi256EEESB_EEES9_SE_SG_Li256ELb1ELb1ELb0ELb0EEENS1_36VarlenDynamicPersistentTileSchedulerILi128ELi96ELi256ELi128ELb0ELb1ELb1ELb1ELb0ELb1EEEEEEEEEvNT_6ParamsE,(.L_x_83 - _ZN7cutlass13device_kernelIN5flash11enable_sm90INS1_16FlashAttnFwdSm90INS1_25CollectiveMainloopFwdSm90ILi2EN4cute5tupleIJNS5_1CILi1EEES8_S8_EEENS6_IJNS7_ILi128EEENS7_ILi96EEENS7_ILi64EEEEEELi256ENS_6half_tEfNS_4arch4Sm90ELb0ELb1ELb0ELb1ELb0ELb1ELb0ELb1ELb0ELb1ELb0ELb0EEENS1_21CollectiveEpilogueFwdINS6_IJSA_NS7_ILi256EEESB_EEES9_SE_SG_Li256ELb1ELb1ELb0ELb0EEENS1_36VarlenDynamicPersistentTileSchedulerILi128ELi96ELi256ELi128ELb0ELb1ELb1ELb1ELb0ELb1EEEEEEEEEvNT_6ParamsE)
        .other          _ZN7cutlass13device_kernelIN5flash11enable_sm90INS1_16FlashAttnFwdSm90INS1_25CollectiveMainloopFwdSm90ILi2EN4cute5tupleIJNS5_1CILi1EEES8_S8_EEENS6_IJNS7_ILi128EEENS7_ILi96EEENS7_ILi64EEEEEELi256ENS_6half_tEfNS_4arch4Sm90ELb0ELb1ELb0ELb1ELb0ELb1ELb0ELb1ELb0ELb1ELb0ELb0EEENS1_21CollectiveEpilogueFwdINS6_IJSA_NS7_ILi256EEESB_EEES9_SE_SG_Li256ELb1ELb1ELb0ELb0EEENS1_36VarlenDynamicPersistentTileSchedulerILi128ELi96ELi256ELi128ELb0ELb1ELb1ELb1ELb0ELb1EEEEEEEEEvNT_6ParamsE,@"STO_CUDA_ENTRY STV_DEFAULT"
_ZN7cutlass13device_kernelIN5flash11enable_sm90INS1_16FlashAttnFwdSm90INS1_25CollectiveMainloopFwdSm90ILi2EN4cute5tupleIJNS5_1CILi1EEES8_S8_EEENS6_IJNS7_ILi128EEENS7_ILi96EEENS7_ILi64EEEEEELi256ENS_6half_tEfNS_4arch4Sm90ELb0ELb1ELb0ELb1ELb0ELb1ELb0ELb1ELb0ELb1ELb0ELb0EEENS1_21CollectiveEpilogueFwdINS6_IJSA_NS7_ILi256EEESB_EEES9_SE_SG_Li256ELb1ELb1ELb0ELb0EEENS1_36VarlenDynamicPersistentTileSchedulerILi128ELi96ELi256ELi128ELb0ELb1ELb1ELb1ELb0ELb1EEEEEEEEEvNT_6ParamsE:
[----:B------:R-:W-:Y:S01]  /*0000*/  LDC R1, c[0x0][0x37c] ;  /* 0x0000df00ff017b82 */ /* 0x000fe20000000800 */
[----:B------:R-:W-:Y:S05]  /*0010*/  EXIT ;  /* 0x000000000000794d */ /* 0x000fea0003800000 */
.L_x_37:
        /* <DEDUP_REMOVED lines=14> */
.L_x_83:


//--------------------- .text._ZN7cutlass13device_kernelIN5flash11enable_sm90INS1_16FlashAttnFwdSm90INS1_25CollectiveMainloopFwdSm90ILi2EN4cute5tupleIJNS5_1CILi1EEES8_S8_EEENS6_IJNS7_ILi128EEENS7_ILi96EEENS7_ILi64EEEEEELi256ENS_6half_tEfNS_4arch4Sm90ELb0ELb1ELb0ELb1ELb0ELb0ELb1ELb1ELb0ELb1ELb0ELb0EEENS1_21CollectiveEpilogueFwdINS6_IJSA_NS7_ILi256EEESB_EEES9_SE_SG_Li256ELb1ELb1ELb0ELb0EEENS1_36VarlenDynamicPersistentTileSchedulerILi128ELi96ELi256ELi128ELb0ELb1ELb1ELb1ELb0ELb1EEEEEEEEEvNT_6ParamsE --------------------------
	.section	.text._ZN7cutlass13device_kernelIN5flash11enable_sm90INS1_16FlashAttnFwdSm90INS1_25CollectiveMainloopFwdSm90ILi2EN4cute5tupleIJNS5_1CILi1EEES8_S8_EEENS6_IJNS7_ILi128EEENS7_ILi96EEENS7_ILi64EEEEEELi256ENS_6half_tEfNS_4arch4Sm90ELb0ELb1ELb0ELb1ELb0ELb0ELb1ELb1ELb0ELb1ELb0ELb0EEENS1_21CollectiveEpilogueFwdINS6_IJSA_NS7_ILi256EEESB_EEES9_SE_SG_Li256ELb1ELb1ELb0ELb0EEENS1_36VarlenDynamicPersistentTileSchedulerILi128ELi96ELi256ELi128ELb0ELb1ELb1ELb1ELb0ELb1EEEEEEEEEvNT_6ParamsE,"ax",@progbits
	.align	128
.text._ZN7cutlass13device_kernelIN5flash11enable_sm90INS1_16FlashAttnFwdSm90INS1_25CollectiveMainloopFwdSm90ILi2EN4cute5tupleIJNS5_1CILi1EEES8_S8_EEENS6_IJNS7_ILi128EEENS7_ILi96EEENS7_ILi64EEEEEELi256ENS_6half_tEfNS_4arch4Sm90ELb0ELb1ELb0ELb1ELb0ELb0ELb1ELb1ELb0ELb1ELb0ELb0EEENS1_21CollectiveEpilogueFwdINS6_IJSA_NS7_ILi256EEESB_EEES9_SE_SG_Li256ELb1ELb1ELb0ELb0EEENS1_36VarlenDynamicPersistentTileSchedulerILi128ELi96ELi256ELi128ELb0ELb1ELb1ELb1ELb0ELb1EEEEEEEEEvNT_6ParamsE:
        .type           _ZN7cutlass13device_kernelIN5flash11enable_sm90INS1_16FlashAttnFwdSm90INS1_25CollectiveMainloopFwdSm90ILi2EN4cute5tupleIJNS5_1CILi1EEES8_S8_EEENS6_IJNS7_ILi128EEENS7_ILi96EEENS7_ILi64EEEEEELi256ENS_6half_tEfNS_4arch4Sm90ELb0ELb1ELb0ELb1ELb0ELb0ELb1ELb1ELb0ELb1ELb0ELb0EEENS1_21CollectiveEpilogueFwdINS6_IJSA_NS7_ILi256EEESB_EEES9_SE_SG_Li256ELb1ELb1ELb0ELb0EEENS1_36VarlenDynamicPersistentTileSchedulerILi128ELi96ELi256ELi128ELb0ELb1ELb1ELb1ELb0ELb1EEEEEEEEEvNT_6ParamsE,@function
        .size           _ZN7cutlass13device_kernelIN5flash11enable_sm90INS1_16FlashAttnFwdSm90INS1_25CollectiveMainloopFwdSm90ILi2EN4cute5tupleIJNS5_1CILi1EEES8_S8_EEENS6_IJNS7_ILi128EEENS7_ILi96EEENS7_ILi64EEEEEELi256ENS_6half_tEfNS_4arch4Sm90ELb0ELb1ELb0ELb1ELb0ELb0ELb1ELb1ELb0ELb1ELb0ELb0EEENS1_21CollectiveEpilogueFwdINS6_IJSA_NS7_ILi256EEESB_EEES9_SE_SG_Li256ELb1ELb1ELb0ELb0EEENS1_36VarlenDynamicPersistentTileSchedulerILi128ELi96ELi256ELi128ELb0ELb1ELb1ELb1ELb0ELb1EEEEEEEEEvNT_6ParamsE,(.L_x_84 - _ZN7cutlass13device_kernelIN5flash11enable_sm90INS1_16FlashAttnFwdSm90INS1_25CollectiveMainloopFwdSm90ILi2EN4cute5tupleIJNS5_1CILi1EEES8_S8_EEENS6_IJNS7_ILi128EEENS7_ILi96EEENS7_ILi64EEEEEELi256ENS_6half_tEfNS_4arch4Sm90ELb0ELb1ELb0ELb1ELb0ELb0ELb1ELb1ELb0ELb1ELb0ELb0EEENS1_21CollectiveEpilogueFwdINS6_IJSA_NS7_ILi256EEESB_EEES9_SE_SG_Li256ELb1ELb1ELb0ELb0EEENS1_36VarlenDynamicPersistentTileSchedulerILi128ELi96ELi256ELi128ELb0ELb1ELb1ELb1ELb0ELb1EEEEEEEEEvNT_6ParamsE)
        .other          _ZN7cutlass13device_kernelIN5flash11enable_sm90INS1_16FlashAttnFwdSm90INS1_25CollectiveMainloopFwdSm90ILi2EN4cute5tupleIJNS5_1CILi1EEES8_S8_EEENS6_IJNS7_ILi128EEENS7_ILi96EEENS7_ILi64EEEEEELi256ENS_6half_tEfNS_4arch4Sm90ELb0ELb1ELb0ELb1ELb0ELb0ELb1ELb1ELb0ELb1ELb0ELb0EEENS1_21CollectiveEpilogueFwdINS6_IJSA_NS7_ILi256EEESB_EEES9_SE_SG_Li256ELb1ELb1ELb0ELb0EEENS1_36VarlenDynamicPersistentTileSchedulerILi128ELi96ELi256ELi128ELb0ELb1ELb1ELb1ELb0ELb1EEEEEEEEEvNT_6ParamsE,@"STO_CUDA_ENTRY STV_DEFAULT"
_ZN7cutlass13device_kernelIN5flash11enable_sm90INS1_16FlashAttnFwdSm90INS1_25CollectiveMainloopFwdSm90ILi2EN4cute5tupleIJNS5_1CILi1EEES8_S8_EEENS6_IJNS7_ILi128EEENS7_ILi96EEENS7_ILi64EEEEEELi256ENS_6half_tEfNS_4arch4Sm90ELb0ELb1ELb0ELb1ELb0ELb0ELb1ELb1ELb0ELb1ELb0ELb0EEENS1_21CollectiveEpilogueFwdINS6_IJSA_NS7_ILi256EEESB_EEES9_SE_SG_Li256ELb1ELb1ELb0ELb0EEENS1_36VarlenDynamicPersistentTileSchedulerILi128ELi96ELi256ELi128ELb0ELb1ELb1ELb1ELb0ELb1EEEEEEEEEvNT_6ParamsE:
[----:B------:R-:W-:Y:S01]  /*0000*/  LDC R1, c[0x0][0x37c] ;  /* 0x0000df00ff017b82 */ /* 0x000fe20000000800 */
[----:B------:R-:W-:Y:S05]  /*0010*/  EXIT ;  /* 0x000000000000794d */ /* 0x000fea0003800000 */
.L_x_38:
        /* <DEDUP_REMOVED lines=14> */
.L_x_84:


//--------------------- .text._ZN7cutlass13device_kernelIN5flash11enable_sm90INS1_16FlashAttnFwdSm90INS1_25CollectiveMainloopFwdSm90ILi2EN4cute5tupleIJNS5_1CILi1EEES8_S8_EEENS6_IJNS7_ILi128EEENS7_ILi96EEENS7_ILi64EEEEEELi256ENS_6half_tEfNS_4arch4Sm90ELb0ELb1ELb0ELb1ELb0ELb1ELb1ELb1ELb0ELb1ELb0ELb0EEENS1_21CollectiveEpilogueFwdINS6_IJSA_NS7_ILi256EEESB_EEES9_SE_SG_Li256ELb1ELb1ELb0ELb0EEENS1_36VarlenDynamicPersistentTileSchedulerILi128ELi96ELi256ELi128ELb0ELb1ELb1ELb1ELb0ELb1EEEEEEEEEvNT_6ParamsE --------------------------
	.section	.text._ZN7cutlass13device_kernelIN5flash11enable_sm90INS1_16FlashAttnFwdSm90INS1_25CollectiveMainloopFwdSm90ILi2EN4cute5tupleIJNS5_1CILi1EEES8_S8_EEENS6_IJNS7_ILi128EEENS7_ILi96EEENS7_ILi64EEEEEELi256ENS_6half_tEfNS_4arch4Sm90ELb0ELb1ELb0ELb1ELb0ELb1ELb1ELb1ELb0ELb1ELb0ELb0EEENS1_21CollectiveEpilogueFwdINS6_IJSA_NS7_ILi256EEESB_EEES9_SE_SG_Li256ELb1ELb1ELb0ELb0EEENS1_36VarlenDynamicPersistentTileSchedulerILi128ELi96ELi256ELi128ELb0ELb1ELb1ELb1ELb0ELb1EEEEEEEEEvNT_6ParamsE,"ax",@progbits
	.align	128
.text._ZN7cutlass13device_kernelIN5flash11enable_sm90INS1_16FlashAttnFwdSm90INS1_25CollectiveMainloopFwdSm90ILi2EN4cute5tupleIJNS5_1CILi1EEES8_S8_EEENS6_IJNS7_ILi128EEENS7_ILi96EEENS7_ILi64EEEEEELi256ENS_6half_tEfNS_4arch4Sm90ELb0ELb1ELb0ELb1ELb0ELb1ELb1ELb1ELb0ELb1ELb0ELb0EEENS1_21CollectiveEpilogueFwdINS6_IJSA_NS7_ILi256EEESB_EEES9_SE_SG_Li256ELb1ELb1ELb0ELb0EEENS1_36VarlenDynamicPersistentTileSchedulerILi128ELi96ELi256ELi128ELb0ELb1ELb1ELb1ELb0ELb1EEEEEEEEEvNT_6ParamsE:
        .type           _ZN7cutlass13device_kernelIN5flash11enable_sm90INS1_16FlashAttnFwdSm90INS1_25CollectiveMainloopFwdSm90ILi2EN4cute5tupleIJNS5_1CILi1EEES8_S8_EEENS6_IJNS7_ILi128EEENS7_ILi96EEENS7_ILi64EEEEEELi256ENS_6half_tEfNS_4arch4Sm90ELb0ELb1ELb0ELb1ELb0ELb1ELb1ELb1ELb0ELb1ELb0ELb0EEENS1_21CollectiveEpilogueFwdINS6_IJSA_NS7_ILi256EEESB_EEES9_SE_SG_Li256ELb1ELb1ELb0ELb0EEENS1_36VarlenDynamicPersistentTileSchedulerILi128ELi96ELi256ELi128ELb0ELb1ELb1ELb1ELb0ELb1EEEEEEEEEvNT_6ParamsE,@function
        .size           _ZN7cutlass13device_kernelIN5flash11enable_sm90INS1_16FlashAttnFwdSm90INS1_25CollectiveMainloopFwdSm90ILi2EN4cute5tupleIJNS5_1CILi1EEES8_S8_EEENS6_IJNS7_ILi128EEENS7_ILi96EEENS7_ILi64EEEEEELi256ENS_6half_tEfNS_4arch4Sm90ELb0ELb1ELb0ELb1ELb0ELb1ELb1ELb1ELb0ELb1ELb0ELb0EEENS1_21CollectiveEpilogueFwdINS6_IJSA_NS7_ILi256EEESB_EEES9_SE_SG_Li256ELb1ELb1ELb0ELb0EEENS1_36VarlenDynamicPersistentTileSchedulerILi128ELi96ELi256ELi128ELb0ELb1ELb1ELb1ELb0ELb1EEEEEEEEEvNT_6ParamsE,(.L_x_85 - _ZN7cutlass13device_kernelIN5flash11enable_sm90INS1_16FlashAttnFwdSm90INS1_25CollectiveMainloopFwdSm90ILi2EN4cute5tupleIJNS5_1CILi1EEES8_S8_EEENS6_IJNS7_ILi128EEENS7_ILi96EEENS7_ILi64EEEEEELi256ENS_6half_tEfNS_4arch4Sm90ELb0ELb1ELb0ELb1ELb0ELb1ELb1ELb1ELb0ELb1ELb0ELb0EEENS1_21CollectiveEpilogueFwdINS6_IJSA_NS7_ILi256EEESB_EEES9_SE_SG_Li256ELb1ELb1ELb0ELb0EEENS1_36VarlenDynamicPersistentTileSchedulerILi128ELi96ELi256ELi128ELb0ELb1ELb1ELb1ELb0ELb1EEEEEEEEEvNT_6ParamsE)
        .other          _ZN7cutlass13device_kernelIN5flash11enable_sm90INS1_16FlashAttnFwdSm90INS1_25CollectiveMainloopFwdSm90ILi2EN4cute5tupleIJNS5_1CILi1EEES8_S8_EEENS6_IJNS7_ILi128EEENS7_ILi96EEENS7_ILi64EEEEEELi256ENS_6half_tEfNS_4arch4Sm90ELb0ELb1ELb0ELb1ELb0ELb1ELb1ELb1ELb0ELb1ELb0ELb0EEENS1_21CollectiveEpilogueFwdINS6_IJSA_NS7_ILi256EEESB_EEES9_SE_SG_Li256ELb1ELb1ELb0ELb0EEENS1_36VarlenDynamicPersistentTileSchedulerILi128ELi96ELi256ELi128ELb0ELb1ELb1ELb1ELb0ELb1EEEEEEEEEvNT_6ParamsE,@"STO_CUDA_ENTRY STV_DEFAULT"
_ZN7cutlass13device_kernelIN5flash11enable_sm90INS1_16FlashAttnFwdSm90INS1_25CollectiveMainloopFwdSm90ILi2EN4cute5tupleIJNS5_1CILi1EEES8_S8_EEENS6_IJNS7_ILi128EEENS7_ILi96EEENS7_ILi64EEEEEELi256ENS_6half_tEfNS_4arch4Sm90ELb0ELb1ELb0ELb1ELb0ELb1ELb1ELb1ELb0ELb1ELb0ELb0EEENS1_21CollectiveEpilogueFwdINS6_IJSA_NS7_ILi256EEESB_EEES9_SE_SG_Li256ELb1ELb1ELb0ELb0EEENS1_36VarlenDynamicPersistentTileSchedulerILi128ELi96ELi256ELi128ELb0ELb1ELb1ELb1ELb0ELb1EEEEEEEEEvNT_6ParamsE:
[----:B------:R-:W-:Y:S01]  /*0000*/  LDC R1, c[0x0][0x37c] ;  /* 0x0000df00ff017b82 */ /* 0x000fe20000000800 */
[----:B------:R-:W-:Y:S05]  /*0010*/  EXIT ;  /* 0x000000000000794d */ /* 0x000fea0003800000 */
.L_x_39:
        /* <DEDUP_REMOVED lines=14> */
.L_x_85:


//--------------------- .text._ZN7cutlass13device_kernelIN5flash11enable_sm90INS1_16FlashAttnFwdSm90INS1_25CollectiveMainloopFwdSm90ILi2EN4cute5tupleIJNS5_1CILi1EEES8_S8_EEENS6_IJNS7_ILi128EEENS7_ILi96EEENS7_ILi64EEEEEELi256ENS_6half_tEfNS_4arch4Sm90ELb1ELb0ELb0ELb0ELb0ELb0ELb0ELb1ELb0ELb1ELb0ELb0EEENS1_21CollectiveEpilogueFwdINS6_IJSA_NS7_ILi256EEESB_EEES9_SE_SG_Li256ELb0ELb1ELb0ELb0EEENS1_30DynamicPersistentTileSchedulerILi256ELi128ELb0ELb1ELb1EEEEEEEEEvNT_6ParamsE --------------------------
	.section	.text._ZN7cutlass13device_kernelIN5flash11enable_sm90INS1_16FlashAttnFwdSm90INS1_25CollectiveMainloopFwdSm90ILi2EN4cute5tupleIJNS5_1CILi1EEES8_S8_EEENS6_IJNS7_ILi128EEENS7_ILi96EEENS7_ILi64EEEEEELi256ENS_6half_tEfNS_4arch4Sm90ELb1ELb0ELb0ELb0ELb0ELb0ELb0ELb1ELb0ELb1ELb0ELb0EEENS1_21CollectiveEpilogueFwdINS6_IJSA_NS7_ILi256EEESB_EEES9_SE_SG_Li256ELb0ELb1ELb0ELb0EEENS1_30DynamicPersistentTileSchedulerILi256ELi128ELb0ELb1ELb1EEEEEEEEEvNT_6ParamsE,"ax",@progbits
	.align	128
.text._ZN7cutlass13device_kernelIN5flash11enable_sm90INS1_16FlashAttnFwdSm90INS1_25CollectiveMainloopFwdSm90ILi2EN4cute5tupleIJNS5_1CILi1EEES8_S8_EEENS6_IJNS7_ILi128EEENS7_ILi96EEENS7_ILi64EEEEEELi256ENS_6half_tEfNS_4arch4Sm90ELb1ELb0ELb0ELb0ELb0ELb0ELb0ELb1ELb0ELb1ELb0ELb0EEENS1_21CollectiveEpilogueFwdINS6_IJSA_NS7_ILi256EEESB_EEES9_SE_SG_Li256ELb0ELb1ELb0ELb0EEENS1_30DynamicPersistentTileSchedulerILi256ELi128ELb0ELb1ELb1EEEEEEEEEvNT_6ParamsE:
        .type           _ZN7cutlass13device_kernelIN5flash11enable_sm90INS1_16FlashAttnFwdSm90INS1_25CollectiveMainloopFwdSm90ILi2EN4cute5tupleIJNS5_1CILi1EEES8_S8_EEENS6_IJNS7_ILi128EEENS7_ILi96EEENS7_ILi64EEEEEELi256ENS_6half_tEfNS_4arch4Sm90ELb1ELb0ELb0ELb0ELb0ELb0ELb0ELb1ELb0ELb1ELb0ELb0EEENS1_21CollectiveEpilogueFwdINS6_IJSA_NS7_ILi256EEESB_EEES9_SE_SG_Li256ELb0ELb1ELb0ELb0EEENS1_30DynamicPersistentTileSchedulerILi256ELi128ELb0ELb1ELb1EEEEEEEEEvNT_6ParamsE,@function
        .size           _ZN7cutlass13device_kernelIN5flash11enable_sm90INS1_16FlashAttnFwdSm90INS1_25CollectiveMainloopFwdSm90ILi2EN4cute5tupleIJNS5_1CILi1EEES8_S8_EEENS6_IJNS7_ILi128EEENS7_ILi96EEENS7_ILi64EEEEEELi256ENS_6half_tEfNS_4arch4Sm90ELb1ELb0ELb0ELb0ELb0ELb0ELb0ELb1ELb0ELb1ELb0ELb0EEENS1_21CollectiveEpilogueFwdINS6_IJSA_NS7_ILi256EEESB_EEES9_SE_SG_Li256ELb0ELb1ELb0ELb0EEENS1_30DynamicPersistentTileSchedulerILi256ELi128ELb0ELb1ELb1EEEEEEEEEvNT_6ParamsE,(.L_x_86 - _ZN7cutlass13device_kernelIN5flash11enable_sm90INS1_16FlashAttnFwdSm90INS1_25CollectiveMainloopFwdSm90ILi2EN4cute5tupleIJNS5_1CILi1EEES8_S8_EEENS6_IJNS7_ILi128EEENS7_ILi96EEENS7_ILi64EEEEEELi256ENS_6half_tEfNS_4arch4Sm90ELb1ELb0ELb0ELb0ELb0ELb0ELb0ELb1ELb0ELb1ELb0ELb0EEENS1_21CollectiveEpilogueFwdINS6_IJSA_NS7_ILi256EEESB_EEES9_SE_SG_Li256ELb0ELb1ELb0ELb0EEENS1_30DynamicPersistentTileSchedulerILi256ELi128ELb0ELb1ELb1EEEEEEEEEvNT_6ParamsE)
        .other          _ZN7cutlass13device_kernelIN5flash11enable_sm90INS1_16FlashAttnFwdSm90INS1_25CollectiveMainloopFwdSm90ILi2EN4cute5tupleIJNS5_1CILi1EEES8_S8_EEENS6_IJNS7_ILi128EEENS7_ILi96EEENS7_ILi64EEEEEELi256ENS_6half_tEfNS_4arch4Sm90ELb1ELb0ELb0ELb0ELb0ELb0ELb0ELb1ELb0ELb1ELb0ELb0EEENS1_21CollectiveEpilogueFwdINS6_IJSA_NS7_ILi256EEESB_EEES9_SE_SG_Li256ELb0ELb1ELb0ELb0EEENS1_30DynamicPersistentTileSchedulerILi256ELi128ELb0ELb1ELb1EEEEEEEEEvNT_6ParamsE,@"STO_CUDA_ENTRY STV_DEFAULT"
_ZN7cutlass13device_kernelIN5flash11enable_sm90INS1_16FlashAttnFwdSm90INS1_25CollectiveMainloopFwdSm90ILi2EN4cute5tupleIJNS5_1CILi1EEES8_S8_EEENS6_IJNS7_ILi128EEENS7_ILi96EEENS7_ILi64EEEEEELi256ENS_6half_tEfNS_4arch4Sm90ELb1ELb0ELb0ELb0ELb0ELb0ELb0ELb1ELb0ELb1ELb0ELb0EEENS1_21CollectiveEpilogueFwdINS6_IJSA_NS7_ILi256EEESB_EEES9_SE_SG_Li256ELb0ELb1ELb0ELb0EEENS1_30DynamicPersistentTileSchedulerILi256ELi128ELb0ELb1ELb1EEEEEEEEEvNT_6ParamsE:
[----:B------:R-:W-:Y:S01]  /*0000*/  LDC R1, c[0x0][0x37c] ;  /* 0x0000df00ff017b82 */ /* 0x000fe20000000800 */
[----:B------:R-:W-:Y:S05]  /*0010*/  EXIT ;  /* 0x000000000000794d */ /* 0x000fea0003800000 */
.L_x_40:
        /* <DEDUP_REMOVED lines=14> */
.L_x_86:


//--------------------- .text._ZN7cutlass13device_kernelIN5flash11enable_sm90INS1_16FlashAttnFwdSm90INS1_25CollectiveMainloopFwdSm90ILi2EN4cute5tupleIJNS5_1CILi1EEES8_S8_EEENS6_IJNS7_ILi128EEENS7_ILi96EEENS7_ILi64EEEEEELi256ENS_6half_tEfNS_4arch4Sm90ELb1ELb0ELb0ELb0ELb0ELb0ELb1ELb1ELb0ELb1ELb0ELb0EEENS1_21CollectiveEpilogueFwdINS6_IJSA_NS7_ILi256EEESB_EEES9_SE_SG_Li256ELb0ELb1ELb0ELb0EEENS1_30DynamicPersistentTileSchedulerILi256ELi128ELb0ELb1ELb1EEEEEEEEEvNT_6ParamsE --------------------------
	.section	.text._ZN7cutlass13device_kernelIN5flash11enable_sm90INS1_16FlashAttnFwdSm90INS1_25CollectiveMainloopFwdSm90ILi2EN4cute5tupleIJNS5_1CILi1EEES8_S8_EEENS6_IJNS7_ILi128EEENS7_ILi96EEENS7_ILi64EEEEEELi256ENS_6half_tEfNS_4arch4Sm90ELb1ELb0ELb0ELb0ELb0ELb0ELb1ELb1ELb0ELb1ELb0ELb0EEENS1_21CollectiveEpilogueFwdINS6_IJSA_NS7_ILi256EEESB_EEES9_SE_SG_Li256ELb0ELb1ELb0ELb0EEENS1_30DynamicPersistentTileSchedulerILi256ELi128ELb0ELb1ELb1EEEEEEEEEvNT_6ParamsE,"ax",@progbits
	.align	128
.text._ZN7cutlass13device_kernelIN5flash11enable_sm90INS1_16FlashAttnFwdSm90INS1_25CollectiveMainloopFwdSm90ILi2EN4cute5tupleIJNS5_1CILi1EEES8_S8_EEENS6_IJNS7_ILi128EEENS7_ILi96EEENS7_ILi64EEEEEELi256ENS_6half_tEfNS_4arch4Sm90ELb1ELb0ELb0ELb0ELb0ELb0ELb1ELb1ELb0ELb1ELb0ELb0EEENS1_21CollectiveEpilogueFwdINS6_IJSA_NS7_ILi256EEESB_EEES9_SE_SG_Li256ELb0ELb1ELb0ELb0EEENS1_30DynamicPersistentTileSchedulerILi256ELi128ELb0ELb1ELb1EEEEEEEEEvNT_6ParamsE:
        .type           _ZN7cutlass13device_kernelIN5flash11enable_sm90INS1_16FlashAttnFwdSm90INS1_25CollectiveMainloopFwdSm90ILi2EN4cute5tupleIJNS5_1CILi1EEES8_S8_EEENS6_IJNS7_ILi128EEENS7_ILi96EEENS7_ILi64EEEEEELi256ENS_6half_tEfNS_4arch4Sm90ELb1ELb0ELb0ELb0ELb0ELb0ELb1ELb1ELb0ELb1ELb0ELb0EEENS1_21CollectiveEpilogueFwdINS6_IJSA_NS7_ILi256EEESB_EEES9_SE_SG_Li256ELb0ELb1ELb0ELb0EEENS1_30DynamicPersistentTileSchedulerILi256ELi128ELb0ELb1ELb1EEEEEEEEEvNT_6ParamsE,@function
        .size           _ZN7cutlass13device_kernelIN5flash11enable_sm90INS1_16FlashAttnFwdSm90INS1_25CollectiveMainloopFwdSm90ILi2EN4cute5tupleIJNS5_1CILi1EEES8_S8_EEENS6_IJNS7_ILi128EEENS7_ILi96EEENS7_ILi64EEEEEELi256ENS_6half_tEfNS_4arch4Sm90ELb1ELb0ELb0ELb0ELb0ELb0ELb1ELb1ELb0ELb1ELb0ELb0EEENS1_21CollectiveEpilogueFwdINS6_IJSA_NS7_ILi256EEESB_EEES9_SE_SG_Li256ELb0ELb1ELb0ELb0EEENS1_30DynamicPersistentTileSchedulerILi256ELi128ELb0ELb1ELb1EEEEEEEEEvNT_6ParamsE,(.L_x_87 - _ZN7cutlass13device_kernelIN5flash11enable_sm90INS1_16FlashAttnFwdSm90INS1_25CollectiveMainloopFwdSm90ILi2EN4cute5tupleIJNS5_1CILi1EEES8_S8_EEENS6_IJNS7_ILi128EEENS7_ILi96EEENS7_ILi64EEEEEELi256ENS_6half_tEfNS_4arch4Sm90ELb1ELb0ELb0ELb0ELb0ELb0ELb1ELb1ELb0ELb1ELb0ELb0EEENS1_21CollectiveEpilogueFwdINS6_IJSA_NS7_ILi256EEESB_EEES9_SE_SG_Li256ELb0ELb1ELb0ELb0EEENS1_30DynamicPersistentTileSchedulerILi256ELi128ELb0ELb1ELb1EEEEEEEEEvNT_6ParamsE)
        .other          _ZN7cutlass13device_kernelIN5flash11enable_sm90INS1_16FlashAttnFwdSm90INS1_25CollectiveMainloopFwdSm90ILi2EN4cute5tupleIJNS5_1CILi1EEES8_S8_EEENS6_IJNS7_ILi128EEENS7_ILi96EEENS7_ILi64EEEEEELi256ENS_6half_tEfNS_4arch4Sm90ELb1ELb0ELb0ELb0ELb0ELb0ELb1ELb1ELb0ELb1ELb0ELb0EEENS1_21CollectiveEpilogueFwdINS6_IJSA_NS7_ILi256EEESB_EEES9_SE_SG_Li256ELb0ELb1ELb0ELb0EEENS1_30DynamicPersistentTileSchedulerILi256ELi128ELb0ELb1ELb1EEEEEEEEEvNT_6ParamsE,@"STO_CUDA_ENTRY STV_DEFAULT"
_ZN7cutlass13device_kernelIN5flash11enable_sm90INS1_16FlashAttnFwdSm90INS1_25CollectiveMainloopFwdSm90ILi2EN4cute5tupleIJNS5_1CILi1EEES8_S8_EEENS6_IJNS7_ILi128EEENS7_ILi96EEENS7_ILi64EEEEEELi256ENS_6half_tEfNS_4arch4Sm90ELb1ELb0ELb0ELb0ELb0ELb0ELb1ELb1ELb0ELb1ELb0ELb0EEENS1_21CollectiveEpilogueFwdINS6_IJSA_NS7_ILi256EEESB_EEES9_SE_SG_Li256ELb0ELb1ELb0ELb0EEENS1_30DynamicPersistentTileSchedulerILi256ELi128ELb0ELb1ELb1EEEEEEEEEvNT_6ParamsE:
[----:B------:R-:W-:Y:S01]  /*0000*/  LDC R1, c[0x0][0x37c] ;  /* 0x0000df00ff017b82 */ /* 0x000fe20000000800 */
[----:B------:R-:W-:Y:S05]  /*0010*/  EXIT ;  /* 0x000000000000794d */ /* 0x000fea0003800000 */
.L_x_41:
        /* <DEDUP_REMOVED lines=14> */
.L_x_87:


//--------------------- .text._ZN7cutlass13device_kernelIN5flash11enable_sm90INS1_16FlashAttnFwdSm90INS1_25CollectiveMainloopFwdSm90ILi2EN4cute5tupleIJNS5_1CILi1EEES8_S8_EEENS6_IJNS7_ILi128EEENS7_ILi96EEENS7_ILi64EEEEEELi256ENS_6half_tEfNS_4arch4Sm90ELb1ELb0ELb0ELb1ELb0ELb0ELb0ELb1ELb0ELb1ELb0ELb0EEENS1_21CollectiveEpilogueFwdINS6_IJSA_NS7_ILi256EEESB_EEES9_SE_SG_Li256ELb1ELb1ELb0ELb0EEENS1_36VarlenDynamicPersistentTileSchedulerILi128ELi96ELi256ELi128ELb0ELb1ELb1ELb1ELb1ELb1EEEEEEEEEvNT_6ParamsE --------------------------
	.section	.text._ZN7cutlass13device_kernelIN5flash11enable_sm90INS1_16FlashAttnFwdSm90INS1_25CollectiveMainloopFwdSm90ILi2EN4cute5tupleIJNS5_1CILi1EEES8_S8_EEENS6_IJNS7_ILi128EEENS7_ILi96EEENS7_ILi64EEEEEELi256ENS_6half_tEfNS_4arch4Sm90ELb1ELb0ELb0ELb1ELb0ELb0ELb0ELb1ELb0ELb1ELb0ELb0EEENS1_21CollectiveEpilogueFwdINS6_IJSA_NS7_ILi256EEESB_EEES9_SE_SG_Li256ELb1ELb1ELb0ELb0EEENS1_36VarlenDynamicPersistentTileSchedulerILi128ELi96ELi256ELi128ELb0ELb1ELb1ELb1ELb1ELb1EEEEEEEEEvNT_6ParamsE,"ax",@progbits
	.align	128
.text._ZN7cutlass13device_kernelIN5flash11enable_sm90INS1_16FlashAttnFwdSm90INS1_25CollectiveMainloopFwdSm90ILi2EN4cute5tupleIJNS5_1CILi1EEES8_S8_EEENS6_IJNS7_ILi128EEENS7_ILi96EEENS7_ILi64EEEEEELi256ENS_6half_tEfNS_4arch4Sm90ELb1ELb0ELb0ELb1ELb0ELb0ELb0ELb1ELb0ELb1ELb0ELb0EEENS1_21CollectiveEpilogueFwdINS6_IJSA_NS7_ILi256EEESB_EEES9_SE_SG_Li256ELb1ELb1ELb0ELb0EEENS1_36VarlenDynamicPersistentTileSchedulerILi128ELi96ELi256ELi128ELb0ELb1ELb1ELb1ELb1ELb1EEEEEEEEEvNT_6ParamsE:
        .type           _ZN7cutlass13device_kernelIN5flash11enable_sm90INS1_16FlashAttnFwdSm90INS1_25CollectiveMainloopFwdSm90ILi2EN4cute5tupleIJNS5_1CILi1EEES8_S8_EEENS6_IJNS7_ILi128EEENS7_ILi96EEENS7_ILi64EEEEEELi256ENS_6half_tEfNS_4arch4Sm90ELb1ELb0ELb0ELb1ELb0ELb0ELb0ELb1ELb0ELb1ELb0ELb0EEENS1_21CollectiveEpilogueFwdINS6_IJSA_NS7_ILi256EEESB_EEES9_SE_SG_Li256ELb1ELb1ELb0ELb0EEENS1_36VarlenDynamicPersistentTileSchedulerILi128ELi96ELi256ELi128ELb0ELb1ELb1ELb1ELb1ELb1EEEEEEEEEvNT_6ParamsE,@function
        .size           _ZN7cutlass13device_kernelIN5flash11enable_sm90INS1_16FlashAttnFwdSm90INS1_25CollectiveMainloopFwdSm90ILi2EN4cute5tupleIJNS5_1CILi1EEES8_S8_EEENS6_IJNS7_ILi128EEENS7_ILi96EEENS7_ILi64EEEEEELi256ENS_6half_tEfNS_4arch4Sm90ELb1ELb0ELb0ELb1ELb0ELb0ELb0ELb1ELb0ELb1ELb0ELb0EEENS1_21CollectiveEpilogueFwdINS6_IJSA_NS7_ILi256EEESB_EEES9_SE_SG_Li256ELb1ELb1ELb0ELb0EEENS1_36VarlenDynamicPersistentTileSchedulerILi128ELi96ELi256ELi128ELb0ELb1ELb1ELb1ELb1ELb1EEEEEEEEEvNT_6ParamsE,(.L_x_88 - _ZN7cutlass13device_kernelIN5flash11enable_sm90INS1_16FlashAttnFwdSm90INS1_25CollectiveMainloopFwdSm90ILi2EN4cute5tupleIJNS5_1CILi1EEES8_S8_EEENS6_IJNS7_ILi128EEENS7_ILi96EEENS7_ILi64EEEEEELi256ENS_6half_tEfNS_4arch4Sm90ELb1ELb0ELb0ELb1ELb0ELb0ELb0ELb1ELb0ELb1ELb0ELb0EEENS1_21CollectiveEpilogueFwdINS6_IJSA_NS7_ILi256EEESB_EEES9_SE_SG_Li256ELb1ELb1ELb0ELb0EEENS1_36VarlenDynamicPersistentTileSchedulerILi128ELi96ELi256ELi128ELb0ELb1ELb1ELb1ELb1ELb1EEEEEEEEEvNT_6ParamsE)
        .other          _ZN7cutlass13device_kernelIN5flash11enable_sm90INS1_16FlashAttnFwdSm90INS1_25CollectiveMainloopFwdSm90ILi2EN4cute5tupleIJNS5_1CILi1EEES8_S8_EEENS6_IJNS7_ILi128EEENS7_ILi96EEENS7_ILi64EEEEEELi256ENS_6half_tEfNS_4arch4Sm90ELb1ELb0ELb0ELb1ELb0ELb0ELb0ELb1ELb0ELb1ELb0ELb0EEENS1_21CollectiveEpilogueFwdINS6_IJSA_NS7_ILi256EEESB_EEES9_SE_SG_Li256ELb1ELb1ELb0ELb0EEENS1_36VarlenDynamicPersistentTileSchedulerILi128ELi96ELi256ELi128ELb0ELb1ELb1ELb1ELb1ELb1EEEEEEEEEvNT_6ParamsE,@"STO_CUDA_ENTRY STV_DEFAULT"
_ZN7cutlass13device_kernelIN5flash11enable_sm90INS1_16FlashAttnFwdSm90INS1_25CollectiveMainloopFwdSm90ILi2EN4cute5tupleIJNS5_1CILi1EEES8_S8_EEENS6_IJNS7_ILi128EEENS7_ILi96EEENS7_ILi64EEEEEELi256ENS_6half_tEfNS_4arch4Sm90ELb1ELb0ELb0ELb1ELb0ELb0ELb0ELb1ELb0ELb1ELb0ELb0EEENS1_21CollectiveEpilogueFwdINS6_IJSA_NS7_ILi256EEESB_EEES9_SE_SG_Li256ELb1ELb1ELb0ELb0EEENS1_36VarlenDynamicPersistentTileSchedulerILi128ELi96ELi256ELi128ELb0ELb1ELb1ELb1ELb1ELb1EEEEEEEEEvNT_6ParamsE:
[----:B------:R-:W-:Y:S01]  /*0000*/  LDC R1, c[0x0][0x37c] ;  /* 0x0000df00ff017b82 */ /* 0x000fe20000000800 */
[----:B------:R-:W-:Y:S05]  /*0010*/  EXIT ;  /* 0x000000000000794d */ /* 0x000fea0003800000 */
.L_x_42:
        /* <DEDUP_REMOVED lines=14> */
.L_x_88:


//--------------------- .text._ZN7cutlass13device_kernelIN5flash11enable_sm90INS1_16FlashAttnFwdSm90INS1_25CollectiveMainloopFwdSm90ILi2EN4cute5tupleIJNS5_1CILi1EEES8_S8_EEENS6_IJNS7_ILi128EEENS7_ILi96EEENS7_ILi64EEEEEELi256ENS_6half_tEfNS_4arch4Sm90ELb1ELb0ELb0ELb1ELb0ELb1ELb0ELb1ELb0ELb1ELb0ELb0EEENS1_21CollectiveEpilogueFwdINS6_IJSA_NS7_ILi256EEESB_EEES9_SE_SG_Li256ELb1ELb1ELb0ELb0EEENS1_36VarlenDynamicPersistentTileSchedulerILi128ELi96ELi256ELi128ELb0ELb1ELb1ELb1ELb1ELb1EEEEEEEEEvNT_6ParamsE --------------------------
	.section	.text._ZN7cutlass13device_kernelIN5flash11enable_sm90INS1_16FlashAttnFwdSm90INS1_25CollectiveMainloopFwdSm90ILi2EN4cute5tupleIJNS5_1CILi1EEES8_S8_EEENS6_IJNS7_ILi128EEENS7_ILi96EEENS7_ILi64EEEEEELi256ENS_6half_tEfNS_4arch4Sm90ELb1ELb0ELb0ELb1ELb0ELb1ELb0ELb1ELb0ELb1ELb0ELb0EEENS1_21CollectiveEpilogueFwdINS6_IJSA_NS7_ILi256EEESB_EEES9_SE_SG_Li256ELb1ELb1ELb0ELb0EEENS1_36VarlenDynamicPersistentTileSchedulerILi128ELi96ELi256ELi128ELb0ELb1ELb1ELb1ELb1ELb1EEEEEEEEEvNT_6ParamsE,"ax",@progbits
	.align	128
.text._ZN7cutlass13device_kernelIN5flash11enable_sm90INS1_16FlashAttnFwdSm90INS1_25CollectiveMainloopFwdSm90ILi2EN4cute5tupleIJNS5_1CILi1EEES8_S8_EEENS6_IJNS7_ILi128EEENS7_ILi96EEENS7_ILi64EEEEEELi256ENS_6half_tEfNS_4arch4Sm90ELb1ELb0ELb0ELb1ELb0ELb1ELb0ELb1ELb0ELb1ELb0ELb0EEENS1_21CollectiveEpilogueFwdINS6_IJSA_NS7_ILi256EEESB_EEES9_SE_SG_Li256ELb1ELb1ELb0ELb0EEENS1_36VarlenDynamicPersistentTileSchedulerILi128ELi96ELi256ELi128ELb0ELb1ELb1ELb1ELb1ELb1EEEEEEEEEvNT_6ParamsE:
        .type           _ZN7cutlass13device_kernelIN5flash11enable_sm90INS1_16FlashAttnFwdSm90INS1_25CollectiveMainloopFwdSm90ILi2EN4cute5tupleIJNS5_1CILi1EEES8_S8_EEENS6_IJNS7_ILi128EEENS7_ILi96EEENS7_ILi64EEEEEELi256ENS_6half_tEfNS_4arch4Sm90ELb1ELb0ELb0ELb1ELb0ELb1ELb0ELb1ELb0ELb1ELb0ELb0EEENS1_21CollectiveEpilogueFwdINS6_IJSA_NS7_ILi256EEESB_EEES9_SE_SG_Li256ELb1ELb1ELb0ELb0EEENS1_36VarlenDynamicPersistentTileSchedulerILi128ELi96ELi256ELi128ELb0ELb1ELb1ELb1ELb1ELb1EEEEEEEEEvNT_6ParamsE,@function
        .size           _ZN7cutlass13device_kernelIN5flash11enable_sm90INS1_16FlashAttnFwdSm90INS1_25CollectiveMainloopFwdSm90ILi2EN4cute5tupleIJNS5_1CILi1EEES8_S8_EEENS6_IJNS7_ILi128EEENS7_ILi96EEENS7_ILi64EEEEEELi256ENS_6half_tEfNS_4arch4Sm90ELb1ELb0ELb0ELb1ELb0ELb1ELb0ELb1ELb0ELb1ELb0ELb0EEENS1_21CollectiveEpilogueFwdINS6_IJSA_NS7_ILi256EEESB_EEES9_SE_SG_Li256ELb1ELb1ELb0ELb0EEENS1_36VarlenDynamicPersistentTileSchedulerILi128ELi96ELi256ELi128ELb0ELb1ELb1ELb1ELb1ELb1EEEEEEEEEvNT_6ParamsE,(.L_x_89 - _ZN7cutlass13device_kernelIN5flash11enable_sm90INS1_16FlashAttnFwdSm90INS1_25CollectiveMainloopFwdSm90ILi2EN4cute5tupleIJNS5_1CILi1EEES8_S8_EEENS6_IJNS7_ILi128EEENS7_ILi96EEENS7_ILi64EEEEEELi256ENS_6half_tEfNS_4arch4Sm90ELb1ELb0ELb0ELb1ELb0ELb1ELb0ELb1ELb0ELb1ELb0ELb0EEENS1_21CollectiveEpilogueFwdINS6_IJSA_NS7_ILi256EEESB_EEES9_SE_SG_Li256ELb1ELb1ELb0ELb0EEENS1_36VarlenDynamicPersistentTileSchedulerILi128ELi96ELi256ELi128ELb0ELb1ELb1ELb1ELb1ELb1EEEEEEEEEvNT_6ParamsE)
        .other          _ZN7cutlass13device_kernelIN5flash11enable_sm90INS1_16FlashAttnFwdSm90INS1_25CollectiveMainloopFwdSm90ILi2EN4cute5tupleIJNS5_1CILi1EEES8_S8_EEENS6_IJNS7_ILi128EEENS7_ILi96EEENS7_ILi64EEEEEELi256ENS_6half_tEfNS_4arch4Sm90ELb1ELb0ELb0ELb1ELb0ELb1ELb0ELb1ELb0ELb1ELb0ELb0EEENS1_21CollectiveEpilogueFwdINS6_IJSA_NS7_ILi256EEESB_EEES9_SE_SG_Li256ELb1ELb1ELb0ELb0EEENS1_36VarlenDynamicPersistentTileSchedulerILi128ELi96ELi256ELi128ELb0ELb1ELb1ELb1ELb1ELb1EEEEEEEEEvNT_6ParamsE,@"STO_CUDA_ENTRY STV_DEFAULT"
_ZN7cutlass13device_kernelIN5flash11enable_sm90INS1_16FlashAttnFwdSm90INS1_25CollectiveMainloopFwdSm90ILi2EN4cute5tupleIJNS5_1CILi1EEES8_S8_EEENS6_IJNS7_ILi128EEENS7_ILi96EEENS7_ILi64EEEEEELi256ENS_6half_tEfNS_4arch4Sm90ELb1ELb0ELb0ELb1ELb0ELb1ELb0ELb1ELb0ELb1ELb0ELb0EEENS1_21CollectiveEpilogueFwdINS6_IJSA_NS7_ILi256EEESB_EEES9_SE_SG_Li256ELb1ELb1ELb0ELb0EEENS1_36VarlenDynamicPersistentTileSchedulerILi128ELi96ELi256ELi128ELb0ELb1ELb1ELb1ELb1ELb1EEEEEEEEEvNT_6ParamsE:
[----:B------:R-:W-:Y:S01]  /*0000*/  LDC R1, c[0x0][0x37c] ;  /* 0x0000df00ff017b82 */ /* 0x000fe20000000800 */
[----:B------:R-:W-:Y:S05]  /*0010*/  EXIT ;  /* 0x000000000000794d */ /* 0x000fea0003800000 */
.L_x_43:
        /* <DEDUP_REMOVED lines=14> */
.L_x_89:


//--------------------- .text._ZN7cutlass13device_kernelIN5flash11enable_sm90INS1_16FlashAttnFwdSm90INS1_25CollectiveMainloopFwdSm90ILi2EN4cute5tupleIJNS5_1CILi1EEES8_S8_EEENS6_IJNS7_ILi128EEENS7_ILi96EEENS7_ILi64EEEEEELi256ENS_6half_tEfNS_4arch4Sm90ELb1ELb0ELb0ELb1ELb0ELb0ELb1ELb1ELb0ELb1ELb0ELb0EEENS1_21CollectiveEpilogueFwdINS6_IJSA_NS7_ILi256EEESB_EEES9_SE_SG_Li256ELb1ELb1ELb0ELb0EEENS1_36VarlenDynamicPersistentTileSchedulerILi128ELi96ELi256ELi128ELb0ELb1ELb1ELb1ELb1ELb1EEEEEEEEEvNT_6ParamsE --------------------------
	.section	.text._ZN7cutlass13device_kernelIN5flash11enable_sm90INS1_16FlashAttnFwdSm90INS1_25CollectiveMainloopFwdSm90ILi2EN4cute5tupleIJNS5_1CILi1EEES8_S8_EEENS6_IJNS7_ILi128EEENS7_ILi96EEENS7_ILi64EEEEEELi256ENS_6half_tEfNS_4arch4Sm90ELb1ELb0ELb0ELb1ELb0ELb0ELb1ELb1ELb0ELb1ELb0ELb0EEENS1_21CollectiveEpilogueFwdINS6_IJSA_NS7_ILi256EEESB_EEES9_SE_SG_Li256ELb1ELb1ELb0ELb0EEENS1_36VarlenDynamicPersistentTileSchedulerILi128ELi96ELi256ELi128ELb0ELb1ELb1ELb1ELb1ELb1EEEEEEEEEvNT_6ParamsE,"ax",@progbits
	.align	128
.text._ZN7cutlass13device_kernelIN5flash11enable_sm90INS1_16FlashAttnFwdSm90INS1_25CollectiveMainloopFwdSm90ILi2EN4cute5tupleIJNS5_1CILi1EEES8_S8_EEENS6_IJNS7_ILi128EEENS7_ILi96EEENS7_ILi64EEEEEELi256ENS_6half_tEfNS_4arch4Sm90ELb1ELb0ELb0ELb1ELb0ELb0ELb1ELb1ELb0ELb1ELb0ELb0EEENS1_21CollectiveEpilogueFwdINS6_IJSA_NS7_ILi256EEESB_EEES9_SE_SG_Li256ELb1ELb1ELb0ELb0EEENS1_36VarlenDynamicPersistentTileSchedulerILi128ELi96ELi256ELi128ELb0ELb1ELb1ELb1ELb1ELb1EEEEEEEEEvNT_6ParamsE:
        .type           _ZN7cutlass13device_kernelIN5flash11enable_sm90INS1_16FlashAttnFwdSm90INS1_25CollectiveMainloopFwdSm90ILi2EN4cute5tupleIJNS5_1CILi1EEES8_S8_EEENS6_IJNS7_ILi128EEENS7_ILi96EEENS7_ILi64EEEEEELi256ENS_6half_tEfNS_4arch4Sm90ELb1ELb0ELb0ELb1ELb0ELb0ELb1ELb1ELb0ELb1ELb0ELb0EEENS1_21CollectiveEpilogueFwdINS6_IJSA_NS7_ILi256EEESB_EEES9_SE_SG_Li256ELb1ELb1ELb0ELb0EEENS1_36VarlenDynamicPersistentTileSchedulerILi128ELi96ELi256ELi128ELb0ELb1ELb1ELb1ELb1ELb1EEEEEEEEEvNT_6ParamsE,@function
        .size           _ZN7cutlass13device_kernelIN5flash11enable_sm90INS1_16FlashAttnFwdSm90INS1_25CollectiveMainloopFwdSm90ILi2EN4cute5tupleIJNS5_1CILi1EEES8_S8_EEENS6_IJNS7_ILi128EEENS7_ILi96EEENS7_ILi64EEEEEELi256ENS_6half_tEfNS_4arch4Sm90ELb1ELb0ELb0ELb1ELb0ELb0ELb1ELb1ELb0ELb1ELb0ELb0EEENS1_21CollectiveEpilogueFwdINS6_IJSA_NS7_ILi256EEESB_EEES9_SE_SG_Li256ELb1ELb1ELb0ELb0EEENS1_36VarlenDynamicPersistentTileSchedulerILi128ELi96ELi256ELi128ELb0ELb1ELb1ELb1ELb1ELb1EEEEEEEEEvNT_6ParamsE,(.L_x_90 - _ZN7cutlass13device_kernelIN5flash11enable_sm90INS1_16FlashAttnFwdSm90INS1_25CollectiveMainloopFwdSm90ILi2EN4cute5tupleIJNS5_1CILi1EEES8_S8_EEENS6_IJNS7_ILi128EEENS7_ILi96EEENS7_ILi64EEEEEELi256ENS_6half_tEfNS_4arch4Sm90ELb1ELb0ELb0ELb1ELb0ELb0ELb1ELb1ELb0ELb1ELb0ELb0EEENS1_21CollectiveEpilogueFwdINS6_IJSA_NS7_ILi256EEESB_EEES9_SE_SG_Li256ELb1ELb1ELb0ELb0EEENS1_36VarlenDynamicPersistentTileSchedulerILi128ELi96ELi256ELi128ELb0ELb1ELb1ELb1ELb1ELb1EEEEEEEEEvNT_6ParamsE)
        .other          _ZN7cutlass13device_kernelIN5flash11enable_sm90INS1_16FlashAttnFwdSm90INS1_25CollectiveMainloopFwdSm90ILi2EN4cute5tupleIJNS5_1CILi1EEES8_S8_EEENS6_IJNS7_ILi128EEENS7_ILi96EEENS7_ILi64EEEEEELi256ENS_6half_tEfNS_4arch4Sm90ELb1ELb0ELb0ELb1ELb0ELb0ELb1ELb1ELb0ELb1ELb0ELb0EEENS1_21CollectiveEpilogueFwdINS6_IJSA_NS7_ILi256EEESB_EEES9_SE_SG_Li256ELb1ELb1ELb0ELb0EEENS1_36VarlenDynamicPersistentTileSchedulerILi128ELi96ELi256ELi128ELb0ELb1ELb1ELb1ELb1ELb1EEEEEEEEEvNT_6ParamsE,@"STO_CUDA_ENTRY STV_DEFAULT"
_ZN7cutlass13device_kernelIN5flash11enable_sm90INS1_16FlashAttnFwdSm90INS1_25CollectiveMainloopFwdSm90ILi2EN4cute5tupleIJNS5_1CILi1EEES8_S8_EEENS6_IJNS7_ILi128EEENS7_ILi96EEENS7_ILi64EEEEEELi256ENS_6half_tEfNS_4arch4Sm90ELb1ELb0ELb0ELb1ELb0ELb0ELb1ELb1ELb0ELb1ELb0ELb0EEENS1_21CollectiveEpilogueFwdINS6_IJSA_NS7_ILi256EEESB_EEES9_SE_SG_Li256ELb1ELb1ELb0ELb0EEENS1_36VarlenDynamicPersistentTileSchedulerILi128ELi96ELi256ELi128ELb0ELb1ELb1ELb1ELb1ELb1EEEEEEEEEvNT_6ParamsE:
[----:B------:R-:W-:Y:S01]  /*0000*/  LDC R1, c[0x0][0x37c] ;  /* 0x0000df00ff017b82 */ /* 0x000fe20000000800 */
[----:B------:R-:W-:Y:S05]  /*0010*/  EXIT ;  /* 0x000000000000794d */ /* 0x000fea0003800000 */
.L_x_44:
        /* <DEDUP_REMOVED lines=14> */
.L_x_90:


//--------------------- .text._ZN7cutlass13device_kernelIN5flash11enable_sm90INS1_16FlashAttnFwdSm90INS1_25CollectiveMainloopFwdSm90ILi2EN4cute5tupleIJNS5_1CILi1EEES8_S8_EEENS6_IJNS7_ILi128EEENS7_ILi96EEENS7_ILi64EEEEEELi256ENS_6half_tEfNS_4arch4Sm90ELb1ELb0ELb0ELb1ELb0ELb1ELb1ELb1ELb0ELb1ELb0ELb0EEENS1_21CollectiveEpilogueFwdINS6_IJSA_NS7_ILi256EEESB_EEES9_SE_SG_Li256ELb1ELb1ELb0ELb0EEENS1_36VarlenDynamicPersistentTileSchedulerILi128ELi96ELi256ELi128ELb0ELb1ELb1ELb1ELb1ELb1EEEEEEEEEvNT_6ParamsE --------------------------
	.section	.text._ZN7cutlass13device_kernelIN5flash11enable_sm90INS1_16FlashAttnFwdSm90INS1_25CollectiveMainloopFwdSm90ILi2EN4cute5tupleIJNS5_1CILi1EEES8_S8_EEENS6_IJNS7_ILi128EEENS7_ILi96EEENS7_ILi64EEEEEELi256ENS_6half_tEfNS_4arch4Sm90ELb1ELb0ELb0ELb1ELb0ELb1ELb1ELb1ELb0ELb1ELb0ELb0EEENS1_21CollectiveEpilogueFwdINS6_IJSA_NS7_ILi256EEESB_EEES9_SE_SG_Li256ELb1ELb1ELb0ELb0EEENS1_36VarlenDynamicPersistentTileSchedulerILi128ELi96ELi256ELi128ELb0ELb1ELb1ELb1ELb1ELb1EEEEEEEEEvNT_6ParamsE,"ax",@progbits
	.align	128
.text._ZN7cutlass13device_kernelIN5flash11enable_sm90INS1_16FlashAttnFwdSm90INS1_25CollectiveMainloopFwdSm90ILi2EN4cute5tupleIJNS5_1CILi1EEES8_S8_EEENS6_IJNS7_ILi128EEENS7_ILi96EEENS7_ILi64EEEEEELi256ENS_6half_tEfNS_4arch4Sm90ELb1ELb0ELb0ELb1ELb0ELb1ELb1ELb1ELb0ELb1ELb0ELb0EEENS1_21CollectiveEpilogueFwdINS6_IJSA_NS7_ILi256EEESB_EEES9_SE_SG_Li256ELb1ELb1ELb0ELb0EEENS1_36VarlenDynamicPersistentTileSchedulerILi128ELi96ELi256ELi128ELb0ELb1ELb1ELb1ELb1ELb1EEEEEEEEEvNT_6ParamsE:
        .type           _ZN7cutlass13device_kernelIN5flash11enable_sm90INS1_16FlashAttnFwdSm90INS1_25CollectiveMainloopFwdSm90ILi2EN4cute5tupleIJNS5_1CILi1EEES8_S8_EEENS6_IJNS7_ILi128EEENS7_ILi96EEENS7_ILi64EEEEEELi256ENS_6half_tEfNS_4arch4Sm90ELb1ELb0ELb0ELb1ELb0ELb1ELb1ELb1ELb0ELb1ELb0ELb0EEENS1_21CollectiveEpilogueFwdINS6_IJSA_NS7_ILi256EEESB_EEES9_SE_SG_Li256ELb1ELb1ELb0ELb0EEENS1_36VarlenDynamicPersistentTileSchedulerILi128ELi96ELi256ELi128ELb0ELb1ELb1ELb1ELb1ELb1EEEEEEEEEvNT_6ParamsE,@function
        .size           _ZN7cutlass13device_kernelIN5flash11enable_sm90INS1_16FlashAttnFwdSm90INS1_25CollectiveMainloopFwdSm90ILi2EN4cute5tupleIJNS5_1CILi1EEES8_S8_EEENS6_IJNS7_ILi128EEENS7_ILi96EEENS7_ILi64EEEEEELi256ENS_6half_tEfNS_4arch4Sm90ELb1ELb0ELb0ELb1ELb0ELb1ELb1ELb1ELb0ELb1ELb0ELb0EEENS1_21CollectiveEpilogueFwdINS6_IJSA_NS7_ILi256EEESB_EEES9_SE_SG_Li256ELb1ELb1ELb0ELb0EEENS1_36VarlenDynamicPersistentTileSchedulerILi128ELi96ELi256ELi128ELb0ELb1ELb1ELb1ELb1ELb1EEEEEEEEEvNT_6ParamsE,(.L_x_91 - _ZN7cutlass13device_kernelIN5flash11enable_sm90INS1_16FlashAttnFwdSm90INS1_25CollectiveMainloopFwdSm90ILi2EN4cute5tupleIJNS5_1CILi1EEES8_S8_EEENS6_IJNS7_ILi128EEENS7_ILi96EEENS7_ILi64EEEEEELi256ENS_6half_tEfNS_4arch4Sm90ELb1ELb0ELb0ELb1ELb0ELb1ELb1ELb1ELb0ELb1ELb0ELb0EEENS1_21CollectiveEpilogueFwdINS6_IJSA_NS7_ILi256EEESB_EEES9_SE_SG_Li256ELb1ELb1ELb0ELb0EEENS1_36VarlenDynamicPersistentTileSchedulerILi128ELi96ELi256ELi128ELb0ELb1ELb1ELb1ELb1ELb1EEEEEEEEEvNT_6ParamsE)
        .other          _ZN7cutlass13device_kernelIN5flash11enable_sm90INS1_16FlashAttnFwdSm90INS1_25CollectiveMainloopFwdSm90ILi2EN4cute5tupleIJNS5_1CILi1EEES8_S8_EEENS6_IJNS7_ILi128EEENS7_ILi96EEENS7_ILi64EEEEEELi256ENS_6half_tEfNS_4arch4Sm90ELb1ELb0ELb0ELb1ELb0ELb1ELb1ELb1ELb0ELb1ELb0ELb0EEENS1_21CollectiveEpilogueFwdINS6_IJSA_NS7_ILi256EEESB_EEES9_SE_SG_Li256ELb1ELb1ELb0ELb0EEENS1_36VarlenDynamicPersistentTileSchedulerILi128ELi96ELi256ELi128ELb0ELb1ELb1ELb1ELb1ELb1EEEEEEEEEvNT_6ParamsE,@"STO_CUDA_ENTRY STV_DEFAULT"
_ZN7cutlass13device_kernelIN5flash11enable_sm90INS1_16FlashAttnFwdSm90INS1_25CollectiveMainloopFwdSm90ILi2EN4cute5tupleIJNS5_1CILi1EEES8_S8_EEENS6_IJNS7_ILi128EEENS7_ILi96EEENS7_ILi64EEEEEELi256ENS_6half_tEfNS_4arch4Sm90ELb1ELb0ELb0ELb1ELb0ELb1ELb1ELb1ELb0ELb1ELb0ELb0EEENS1_21CollectiveEpilogueFwdINS6_IJSA_NS7_ILi256EEESB_EEES9_SE_SG_Li256ELb1ELb1ELb0ELb0EEENS1_36VarlenDynamicPersistentTileSchedulerILi128ELi96ELi256ELi128ELb0ELb1ELb1ELb1ELb1ELb1EEEEEEEEEvNT_6ParamsE:
[----:B------:R-:W-:Y:S01]  /*0000*/  LDC R1, c[0x0][0x37c] ;  /* 0x0000df00ff017b82 */ /* 0x000fe20000000800 */
[----:B------:R-:W-:Y:S05]  /*0010*/  EXIT ;  /* 0x000000000000794d */ /* 0x000fea0003800000 */
.L_x_45:
        /* <DEDUP_REMOVED lines=14> */
.L_x_91:


//--------------------- .nv.shared.reserved.0     --------------------------
	.section	.nv.shared.reserved.0,"aw",@nobits
	.weak		__nv_reservedSMEM_offset_0_alias
	.size		__nv_reservedSMEM_offset_0_alias, 0, 64
	.other		__nv_reservedSMEM_offset_0_alias,@"STO_CUDA_RESERVED_SHARED STV_DEFAULT"
__nv_reservedSMEM_offset_0_alias:
	.zero		0
	.zero		64


//--------------------- .nv.global                --------------------------
	.section	.nv.global,"aw",@nobits
.nv.global:
	.type		_ZN75_INTERNAL_c5a58c41_39_flash_fwd_hdimdiff_fp16_packgqa_sm90_cu_f3e6f9ee_37574cute1_E,@object
	.size		_ZN75_INTERNAL_c5a58c41_39_flash_fwd_hdimdiff_fp16_packgqa_sm90_cu_f3e6f9ee_37574cute1_E,(_ZN75_INTERNAL_c5a58c41_39_flash_fwd_hdimdiff_fp16_packgqa_sm90_cu_f3e6f9ee_37574cuda3std3__45__cpo6cbeginE - _ZN75_INTERNAL_c5a58c41_39_flash_fwd_hdimdiff_fp16_packgqa_sm90_cu_f3e6f9ee_37574cute1_E)
_ZN75_INTERNAL_c5a58c41_39_flash_fwd_hdimdiff_fp16_packgqa_sm90_cu_f3e6f9ee_37574cute1_E:
	.zero		1
	.type		_ZN75_INTERNAL_c5a58c41_39_flash_fwd_hdimdiff_fp16_packgqa_sm90_cu_f3e6f9ee_37574cuda3std3__45__cpo6cbeginE,@object
	.size		_ZN75_INTERNAL_c5a58c41_39_flash_fwd_hdimdiff_fp16_packgqa_sm90_cu_f3e6f9ee_37574cuda3std3__45__cpo6cbeginE,(_ZN75_INTERNAL_c5a58c41_39_flash_fwd_hdimdiff_fp16_packgqa_sm90_cu_f3e6f9ee_37574cuda3std3__48in_placeE - _ZN75_INTERNAL_c5a58c41_39_flash_fwd_hdimdiff_fp16_packgqa_sm90_cu_f3e6f9ee_37574cuda3std3__45__cpo6cbeginE)
_ZN75_INTERNAL_c5a58c41_39_flash_fwd_hdimdiff_fp16_packgqa_sm90_cu_f3e6f9ee_37574cuda3std3__45__cpo6cbeginE:
	.zero		1
	.type		_ZN75_INTERNAL_c5a58c41_39_flash_fwd_hdimdiff_fp16_packgqa_sm90_cu_f3e6f9ee_37574cuda3std3__48in_placeE,@object
	.size		_ZN75_INTERNAL_c5a58c41_39_flash_fwd_hdimdiff_fp16_packgqa_sm90_cu_f3e6f9ee_37574cuda3std3__48in_placeE,(_ZN75_INTERNAL_c5a58c41_39_flash_fwd_hdimdiff_fp16_packgqa_sm90_cu_f3e6f9ee_37574cuda3std6ranges3__45__cpo9iter_moveE - _ZN75_INTERNAL_c5a58c41_39_flash_fwd_hdimdiff_fp16_packgqa_sm90_cu_f3e6f9ee_37574cuda3std3__48in_placeE)
_ZN75_INTERNAL_c5a58c41_39_flash_fwd_hdimdiff_fp16_packgqa_sm90_cu_f3e6f9ee_37574cuda3std3__48in_placeE:
	.zero		1
	.type		_ZN75_INTERNAL_c5a58c41_39_flash_fwd_hdimdiff_fp16_packgqa_sm90_cu_f3e6f9ee_37574cuda3std6ranges3__45__cpo9iter_moveE,@object
	.size		_ZN75_INTERNAL_c5a58c41_39_flash_fwd_hdimdiff_fp16_packgqa_sm90_cu_f3e6f9ee_37574cuda3std6ranges3__45__cpo9iter_moveE,(_ZN75_INTERNAL_c5a58c41_39_flash_fwd_hdimdiff_fp16_packgqa_sm90_cu_f3e6f9ee_37574cuda3std3__45__cpo5beginE - _ZN75_INTERNAL_c5a58c41_39_flash_fwd_hdimdiff_fp16_packgqa_sm90_cu_f3e6f9ee_37574cuda3std6ranges3__45__cpo9iter_moveE)
_ZN75_INTERNAL_c5a58c41_39_flash_fwd_hdimdiff_fp16_packgqa_sm90_cu_f3e6f9ee_37574cuda3std6ranges3__45__cpo9iter_moveE:
	.zero		1
	.type		_ZN75_INTERNAL_c5a58c41_39_flash_fwd_hdimdiff_fp16_packgqa_sm90_cu_f3e6f9ee_37574cuda3std3__45__cpo5beginE,@object
	.size		_ZN75_INTERNAL_c5a58c41_39_flash_fwd_hdimdiff_fp16_packgqa_sm90_cu_f3e6f9ee_37574cuda3std3__45__cpo5beginE,(_ZN75_INTERNAL_c5a58c41_39_flash_fwd_hdimdiff_fp16_packgqa_sm90_cu_f3e6f9ee_37574cuda3std3__477_GLOBAL__N__c5a58c41_39_flash_fwd_hdimdiff_fp16_packgqa_sm90_cu_f3e6f9ee_37576ignoreE - _ZN75_INTERNAL_c5a58c41_39_flash_fwd_hdimdiff_fp16_packgqa_sm90_cu_f3e6f9ee_37574cuda3std3__45__cpo5beginE)
_ZN75_INTERNAL_c5a58c41_39_flash_fwd_hdimdiff_fp16_packgqa_sm90_cu_f3e6f9ee_37574cuda3std3__45__cpo5beginE:
	.zero		1
	.type		_ZN75_INTERNAL_c5a58c41_39_flash_fwd_hdimdiff_fp16_packgqa_sm90_cu_f3e6f9ee_37574cuda3std3__477_GLOBAL__N__c5a58c41_39_flash_fwd_hdimdiff_fp16_packgqa_sm90_cu_f3e6f9ee_37576ignoreE,@object
	.size		_ZN75_INTERNAL_c5a58c41_39_flash_fwd_hdimdiff_fp16_packgqa_sm90_cu_f3e6f9ee_37574cuda3std3__477_GLOBAL__N__c5a58c41_39_flash_fwd_hdimdiff_fp16_packgqa_sm90_cu_f3e6f9ee_37576ignoreE,(_ZN75_INTERNAL_c5a58c41_39_flash_fwd_hdimdiff_fp16_packgqa_sm90_cu_f3e6f9ee_37574cute7productE - _ZN75_INTERNAL_c5a58c41_39_flash_fwd_hdimdiff_fp16_packgqa_sm90_cu_f3e6f9ee_37574cuda3std3__477_GLOBAL__N__c5a58c41_39_flash_fwd_hdimdiff_fp16_packgqa_sm90_cu_f3e6f9ee_37576ignoreE)
_ZN75_INTERNAL_c5a58c41_39_flash_fwd_hdimdiff_fp16_packgqa_sm90_cu_f3e6f9ee_37574cuda3std3__477_GLOBAL__N__c5a58c41_39_flash_fwd_hdimdiff_fp16_packgqa_sm90_cu_f3e6f9ee_37576ignoreE:
	.zero		1
	.type		_ZN75_INTERNAL_c5a58c41_39_flash_fwd_hdimdiff_fp16_packgqa_sm90_cu_f3e6f9ee_37574cute7productE,@object
	.size		_ZN75_INTERNAL_c5a58c41_39_flash_fwd_hdimdiff_fp16_packgqa_sm90_cu_f3e6f9ee_37574cute7productE,(_ZN75_INTERNAL_c5a58c41_39_flash_fwd_hdimdiff_fp16_packgqa_sm90_cu_f3e6f9ee_37574cuda3std3__45__cpo3endE - _ZN75_INTERNAL_c5a58c41_39_flash_fwd_hdimdiff_fp16_packgqa_sm90_cu_f3e6f9ee_37574cute7productE)
_ZN75_INTERNAL_c5a58c41_39_flash_fwd_hdimdiff_fp16_packgqa_sm90_cu_f3e6f9ee_37574cute7productE:
	.zero		1
	.type		_ZN75_INTERNAL_c5a58c41_39_flash_fwd_hdimdiff_fp16_packgqa_sm90_cu_f3e6f9ee_37574cuda3std3__45__cpo3endE,@object
	.size		_ZN75_INTERNAL_c5a58c41_39_flash_fwd_hdimdiff_fp16_packgqa_sm90_cu_f3e6f9ee_37574cuda3std3__45__cpo3endE,(_ZN75_INTERNAL_c5a58c41_39_flash_fwd_hdimdiff_fp16_packgqa_sm90_cu_f3e6f9ee_37574cuda3std3__419piecewise_constructE - _ZN75_INTERNAL_c5a58c41_39_flash_fwd_hdimdiff_fp16_packgqa_sm90_cu_f3e6f9ee_37574cuda3std3__45__cpo3endE)
_ZN75_INTERNAL_c5a58c41_39_flash_fwd_hdimdiff_fp16_packgqa_sm90_cu_f3e6f9ee_37574cuda3std3__45__cpo3endE:
	.zero		1
	.type		_ZN75_INTERNAL_c5a58c41_39_flash_fwd_hdimdiff_fp16_packgqa_sm90_cu_f3e6f9ee_37574cuda3std3__419piecewise_constructE,@object
	.size		_ZN75_INTERNAL_c5a58c41_39_flash_fwd_hdimdiff_fp16_packgqa_sm90_cu_f3e6f9ee_37574cuda3std3__419piecewise_constructE,(_ZN75_INTERNAL_c5a58c41_39_flash_fwd_hdimdiff_fp16_packgqa_sm90_cu_f3e6f9ee_37574cuda3std3__45__cpo4cendE - _ZN75_INTERNAL_c5a58c41_39_flash_fwd_hdimdiff_fp16_packgqa_sm90_cu_f3e6f9ee_37574cuda3std3__419piecewise_constructE)
_ZN75_INTERNAL_c5a58c41_39_flash_fwd_hdimdiff_fp16_packgqa_sm90_cu_f3e6f9ee_37574cuda3std3__419piecewise_constructE:
	.zero		1
	.type		_ZN75_INTERNAL_c5a58c41_39_flash_fwd_hdimdiff_fp16_packgqa_sm90_cu_f3e6f9ee_37574cuda3std3__45__cpo4cendE,@object
	.size		_ZN75_INTERNAL_c5a58c41_39_flash_fwd_hdimdiff_fp16_packgqa_sm90_cu_f3e6f9ee_37574cuda3std3__45__cpo4cendE,(_ZN75_INTERNAL_c5a58c41_39_flash_fwd_hdimdiff_fp16_packgqa_sm90_cu_f3e6f9ee_37574cuda3std6ranges3__45__cpo4swapE - _ZN75_INTERNAL_c5a58c41_39_flash_fwd_hdimdiff_fp16_packgqa_sm90_cu_f3e6f9ee_37574cuda3std3__45__cpo4cendE)
_ZN75_INTERNAL_c5a58c41_39_flash_fwd_hdimdiff_fp16_packgqa_sm90_cu_f3e6f9ee_37574cuda3std3__45__cpo4cendE:
	.zero		1
	.type		_ZN75_INTERNAL_c5a58c41_39_flash_fwd_hdimdiff_fp16_packgqa_sm90_cu_f3e6f9ee_37574cuda3std6ranges3__45__cpo4swapE,@object
	.size		_ZN75_INTERNAL_c5a58c41_39_flash_fwd_hdimdiff_fp16_packgqa_sm90_cu_f3e6f9ee_37574cuda3std6ranges3__45__cpo4swapE,(.L_7 - _ZN75_INTERNAL_c5a58c41_39_flash_fwd_hdimdiff_fp16_packgqa_sm90_cu_f3e6f9ee_37574cuda3std6ranges3__45__cpo4swapE)
_ZN75_INTERNAL_c5a58c41_39_flash_fwd_hdimdiff_fp16_packgqa_sm90_cu_f3e6f9ee_37574cuda3std6ranges3__45__cpo4swapE:
	.zero		1
.L_7:


//--------------------- .nv.constant0._ZN7cutlass13device_kernelIN5flash11enable_sm90INS1_16FlashAttnFwdSm90INS1_25CollectiveMainloopFwdSm90ILi2EN4cute5tupleIJNS5_1CILi1EEES8_S8_EEENS6_IJNS7_ILi128EEESA_NS7_ILi192EEEEEELi128ENS_6half_tEfNS_4arch4Sm90ELb0ELb0ELb0ELb0ELb0ELb0ELb0ELb1ELb1ELb1ELb0ELb0EEENS1_21CollectiveEpilogueFwdINS6_IJSA_SA_SA_EEES9_SD_SF_Li256ELb0ELb1ELb0ELb0EEENS1_29StaticPersistentTileSchedulerILb0EEEEEEEEEvNT_6ParamsE --------------------------
	.section	.nv.constant0._ZN7cutlass13device_kernelIN5flash11enable_sm90INS1_16FlashAttnFwdSm90INS1_25CollectiveMainloopFwdSm90ILi2EN4cute5tupleIJNS5_1CILi1EEES8_S8_EEENS6_IJNS7_ILi128EEESA_NS7_ILi192EEEEEELi128ENS_6half_tEfNS_4arch4Sm90ELb0ELb0ELb0ELb0ELb0ELb0ELb0ELb1ELb1ELb1ELb0ELb0EEENS1_21CollectiveEpilogueFwdINS6_IJSA_SA_SA_EEES9_SD_SF_Li256ELb0ELb1ELb0ELb0EEENS1_29StaticPersistentTileSchedulerILb0EEEEEEEEEvNT_6ParamsE,"a",@progbits
	.sectionflags	@""
	.align	4
.nv.constant0._ZN7cutlass13device_kernelIN5flash11enable_sm90INS1_16FlashAttnFwdSm90INS1_25CollectiveMainloopFwdSm90ILi2EN4cute5tupleIJNS5_1CILi1EEES8_S8_EEENS6_IJNS7_ILi128EEESA_NS7_ILi192EEEEEELi128ENS_6half_tEfNS_4arch4Sm90ELb0ELb0ELb0ELb0ELb0ELb0ELb0ELb1ELb1ELb1ELb0ELb0EEENS1_21CollectiveEpilogueFwdINS6_IJSA_SA_SA_EEES9_SD_SF_Li256ELb0ELb1ELb0ELb0EEENS1_29StaticPersistentTileSchedulerILb0EEEEEEEEEvNT_6ParamsE:
	.zero		3456


//--------------------- .nv.constant0._ZN7cutlass13device_kernelIN5flash11enable_sm90INS1_16FlashAttnFwdSm90INS1_25CollectiveMainloopFwdSm90ILi2EN4cute5tupleIJNS5_1CILi2EEENS7_ILi1EEES9_EEENS6_IJNS7_ILi128EEESB_NS7_ILi192EEEEEELi128ENS_6half_tEfNS_4arch4Sm90ELb0ELb0ELb0ELb0ELb0ELb0ELb0ELb1ELb1ELb1ELb0ELb0EEENS1_21CollectiveEpilogueFwdINS6_IJSB_SB_SB_EEESA_SE_SG_Li256ELb0ELb1ELb0ELb0EEENS1_29StaticPersistentTileSchedulerILb0EEEEEEEEEvNT_6ParamsE --------------------------
	.section	.nv.constant0._ZN7cutlass13device_kernelIN5flash11enable_sm90INS1_16FlashAttnFwdSm90INS1_25CollectiveMainloopFwdSm90ILi2EN4cute5tupleIJNS5_1CILi2EEENS7_ILi1EEES9_EEENS6_IJNS7_ILi128EEESB_NS7_ILi192EEEEEELi128ENS_6half_tEfNS_4arch4Sm90ELb0ELb0ELb0ELb0ELb0ELb0ELb0ELb1ELb1ELb1ELb0ELb0EEENS1_21CollectiveEpilogueFwdINS6_IJSB_SB_SB_EEESA_SE_SG_Li256ELb0ELb1ELb0ELb0EEENS1_29StaticPersistentTileSchedulerILb0EEEEEEEEEvNT_6ParamsE,"a",@progbits
	.sectionflags	@""
	.align	4
.nv.constant0._ZN7cutlass13device_kernelIN5flash11enable_sm90INS1_16FlashAttnFwdSm90INS1_25CollectiveMainloopFwdSm90ILi2EN4cute5tupleIJNS5_1CILi2EEENS7_ILi1EEES9_EEENS6_IJNS7_ILi128EEESB_NS7_ILi192EEEEEELi128ENS_6half_tEfNS_4arch4Sm90ELb0ELb0ELb0ELb0ELb0ELb0ELb0ELb1ELb1ELb1ELb0ELb0EEENS1_21CollectiveEpilogueFwdINS6_IJSB_SB_SB_EEESA_SE_SG_Li256ELb0ELb1ELb0ELb0EEENS1_29StaticPersistentTileSchedulerILb0EEEEEEEEEvNT_6ParamsE:
	.zero		3456


//--------------------- .nv.constant0._ZN7cutlass13device_kernelIN5flash11enable_sm90INS1_16FlashAttnFwdSm90INS1_25CollectiveMainloopFwdSm90ILi2EN4cute5tupleIJNS5_1CILi1EEES8_S8_EEENS6_IJNS7_ILi128EEESA_NS7_ILi192EEEEEELi128ENS_6half_tEfNS_4arch4Sm90ELb0ELb0ELb0ELb1ELb0ELb0ELb0ELb1ELb1ELb1ELb0ELb0EEENS1_21CollectiveEpilogueFwdINS6_IJSA_SA_SA_EEES9_SD_SF_Li256ELb1ELb1ELb0ELb0EEENS1_36VarlenDynamicPersistentTileSchedulerILi128ELi128ELi256ELi128ELb0ELb1ELb1ELb0ELb1ELb1EEEEEEEEEvNT_6ParamsE --------------------------
	.section	.nv.constant0._ZN7cutlass13device_kernelIN5flash11enable_sm90INS1_16FlashAttnFwdSm90INS1_25CollectiveMainloopFwdSm90ILi2EN4cute5tupleIJNS5_1CILi1EEES8_S8_EEENS6_IJNS7_ILi128EEESA_NS7_ILi192EEEEEELi128ENS_6half_tEfNS_4arch4Sm90ELb0ELb0ELb0ELb1ELb0ELb0ELb0ELb1ELb1ELb1ELb0ELb0EEENS1_21CollectiveEpilogueFwdINS6_IJSA_SA_SA_EEES9_SD_SF_Li256ELb1ELb1ELb0ELb0EEENS1_36VarlenDynamicPersistentTileSchedulerILi128ELi128ELi256ELi128ELb0ELb1ELb1ELb0ELb1ELb1EEEEEEEEEvNT_6ParamsE,"a",@progbits
	.sectionflags	@""
	.align	4
.nv.constant0._ZN7cutlass13device_kernelIN5flash11enable_sm90INS1_16FlashAttnFwdSm90INS1_25CollectiveMainloopFwdSm90ILi2EN4cute5tupleIJNS5_1CILi1EEES8_S8_EEENS6_IJNS7_ILi128EEESA_NS7_ILi192EEEEEELi128ENS_6half_tEfNS_4arch4Sm90ELb0ELb0ELb0ELb1ELb0ELb0ELb0ELb1ELb1ELb1ELb0ELb0EEENS1_21CollectiveEpilogueFwdINS6_IJSA_SA_SA_EEES9_SD_SF_Li256ELb1ELb1ELb0ELb0EEENS1_36VarlenDynamicPersistentTileSchedulerILi128ELi128ELi256ELi128ELb0ELb1ELb1ELb0ELb1ELb1EEEEEEEEEvNT_6ParamsE:
	.zero		3584


//--------------------- .nv.constant0._ZN7cutlass13device_kernelIN5flash11enable_sm90INS1_16FlashAttnFwdSm90INS1_25CollectiveMainloopFwdSm90ILi2EN4cute5tupleIJNS5_1CILi1EEES8_S8_EEENS6_IJNS7_ILi128EEESA_NS7_ILi192EEEEEELi128ENS_6half_tEfNS_4arch4Sm90ELb0ELb0ELb0ELb1ELb0ELb1ELb0ELb1ELb1ELb1ELb0ELb0EEENS1_21CollectiveEpilogueFwdINS6_IJSA_SA_SA_EEES9_SD_SF_Li256ELb1ELb1ELb0ELb0EEENS1_36VarlenDynamicPersistentTileSchedulerILi128ELi128ELi256ELi128ELb0ELb1ELb1ELb0ELb1ELb1EEEEEEEEEvNT_6ParamsE --------------------------
	.section	.nv.constant0._ZN7cutlass13device_kernelIN5flash11enable_sm90INS1_16FlashAttnFwdSm90INS1_25CollectiveMainloopFwdSm90ILi2EN4cute5tupleIJNS5_1CILi1EEES8_S8_EEENS6_IJNS7_ILi128EEESA_NS7_ILi192EEEEEELi128ENS_6half_tEfNS_4arch4Sm90ELb0ELb0ELb0ELb1ELb0ELb1ELb0ELb1ELb1ELb1ELb0ELb0EEENS1_21CollectiveEpilogueFwdINS6_IJSA_SA_SA_EEES9_SD_SF_Li256ELb1ELb1ELb0ELb0EEENS1_36VarlenDynamicPersistentTileSchedulerILi128ELi128ELi256ELi128ELb0ELb1ELb1ELb0ELb1ELb1EEEEEEEEEvNT_6ParamsE,"a",@progbits
	.sectionflags	@""
	.align	4
.nv.constant0._ZN7cutlass13device_kernelIN5flash11enable_sm90INS1_16FlashAttnFwdSm90INS1_25CollectiveMainloopFwdSm90ILi2EN4cute5tupleIJNS5_1CILi1EEES8_S8_EEENS6_IJNS7_ILi128EEESA_NS7_ILi192EEEEEELi128ENS_6half_tEfNS_4arch4Sm90ELb0ELb0ELb0ELb1ELb0ELb1ELb0ELb1ELb1ELb1ELb0ELb0EEENS1_21CollectiveEpilogueFwdINS6_IJSA_SA_SA_EEES9_SD_SF_Li256ELb1ELb1ELb0ELb0EEENS1_36VarlenDynamicPersistentTileSchedulerILi128ELi128ELi256ELi128ELb0ELb1ELb1ELb0ELb1ELb1EEEEEEEEEvNT_6ParamsE:
	.zero		3584


//--------------------- .nv.constant0._ZN7cutlass13device_kernelIN5flash11enable_sm90INS1_16FlashAttnFwdSm90INS1_25CollectiveMainloopFwdSm90ILi2EN4cute5tupleIJNS5_1CILi1EEES8_S8_EEENS6_IJNS7_ILi128EEENS7_ILi96EEENS7_ILi192EEEEEELi128ENS_6half_tEfNS_4arch4Sm90ELb0ELb1ELb0ELb0ELb0ELb0ELb0ELb1ELb1ELb1ELb0ELb0EEENS1_21CollectiveEpilogueFwdINS6_IJSA_SA_SB_EEES9_SE_SG_Li256ELb0ELb1ELb0ELb0EEENS1_30DynamicPersistentTileSchedulerILi256ELi128ELb0ELb1ELb1EEEEEEEEEvNT_6ParamsE --------------------------
	.section	.nv.constant0._ZN7cutlass13device_kernelIN5flash11enable_sm90INS1_16FlashAttnFwdSm90INS1_25CollectiveMainloopFwdSm90ILi2EN4cute5tupleIJNS5_1CILi1EEES8_S8_EEENS6_IJNS7_ILi128EEENS7_ILi96EEENS7_ILi192EEEEEELi128ENS_6half_tEfNS_4arch4Sm90ELb0ELb1ELb0ELb0ELb0ELb0ELb0ELb1ELb1ELb1ELb0ELb0EEENS1_21CollectiveEpilogueFwdINS6_IJSA_SA_SB_EEES9_SE_SG_Li256ELb0ELb1ELb0ELb0EEENS1_30DynamicPersistentTileSchedulerILi256ELi128ELb0ELb1ELb1EEEEEEEEEvNT_6ParamsE,"a",@progbits
	.sectionflags	@""
	.align	4
.nv.constant0._ZN7cutlass13device_kernelIN5flash11enable_sm90INS1_16FlashAttnFwdSm90INS1_25CollectiveMainloopFwdSm90ILi2EN4cute5tupleIJNS5_1CILi1EEES8_S8_EEENS6_IJNS7_ILi128EEENS7_ILi96EEENS7_ILi192EEEEEELi128ENS_6half_tEfNS_4arch4Sm90ELb0ELb1ELb0ELb0ELb0ELb0ELb0ELb1ELb1ELb1ELb0ELb0EEENS1_21CollectiveEpilogueFwdINS6_IJSA_SA_SB_EEES9_SE_SG_Li256ELb0ELb1ELb0ELb0EEENS1_30DynamicPersistentTileSchedulerILi256ELi128ELb0ELb1ELb1EEEEEEEEEvNT_6ParamsE:
	.zero		3584


//--------------------- .nv.constant0._ZN7cutlass13device_kernelIN5flash11enable_sm90INS1_16FlashAttnFwdSm90INS1_25CollectiveMainloopFwdSm90ILi2EN4cute5tupleIJNS5_1CILi1EEES8_S8_EEENS6_IJNS7_ILi128EEENS7_ILi96EEENS7_ILi192EEEEEELi128ENS_6half_tEfNS_4arch4Sm90ELb0ELb1ELb0ELb1ELb0ELb0ELb0ELb1ELb1ELb1ELb0ELb0EEENS1_21CollectiveEpilogueFwdINS6_IJSA_SA_SB_EEES9_SE_SG_Li256ELb1ELb1ELb0ELb0EEENS1_36VarlenDynamicPersistentTileSchedulerILi128ELi96ELi256ELi128ELb0ELb1ELb1ELb1ELb0ELb1EEEEEEEEEvNT_6ParamsE --------------------------
	.section	.nv.constant0._ZN7cutlass13device_kernelIN5flash11enable_sm90INS1_16FlashAttnFwdSm90INS1_25CollectiveMainloopFwdSm90ILi2EN4cute5tupleIJNS5_1CILi1EEES8_S8_EEENS6_IJNS7_ILi128EEENS7_ILi96EEENS7_ILi192EEEEEELi128ENS_6half_tEfNS_4arch4Sm90ELb0ELb1ELb0ELb1ELb0ELb0ELb0ELb1ELb1ELb1ELb0ELb0EEENS1_21CollectiveEpilogueFwdINS6_IJSA_SA_SB_EEES9_SE_SG_Li256ELb1ELb1ELb0ELb0EEENS1_36VarlenDynamicPersistentTileSchedulerILi128ELi96ELi256ELi128ELb0ELb1ELb1ELb1ELb0ELb1EEEEEEEEEvNT_6ParamsE,"a",@progbits
	.sectionflags	@""
	.align	4
.nv.constant0._ZN7cutlass13device_kernelIN5flash11enable_sm90INS1_16FlashAttnFwdSm90INS1_25CollectiveMainloopFwdSm90ILi2EN4cute5tupleIJNS5_1CILi1EEES8_S8_EEENS6_IJNS7_ILi128EEENS7_ILi96EEENS7_ILi192EEEEEELi128ENS_6half_tEfNS_4arch4Sm90ELb0ELb1ELb0ELb1ELb0ELb0ELb0ELb1ELb1ELb1ELb0ELb0EEENS1_21CollectiveEpilogueFwdINS6_IJSA_SA_SB_EEES9_SE_SG_Li256ELb1ELb1ELb0ELb0EEENS1_36VarlenDynamicPersistentTileSchedulerILi128ELi96ELi256ELi128ELb0ELb1ELb1ELb1ELb0ELb1EEEEEEEEEvNT_6ParamsE:
	.zero		3584


//--------------------- .nv.constant0._ZN7cutlass13device_kernelIN5flash11enable_sm90INS1_16FlashAttnFwdSm90INS1_25CollectiveMainloopFwdSm90ILi2EN4cute5tupleIJNS5_1CILi1EEES8_S8_EEENS6_IJNS7_ILi128EEENS7_ILi96EEENS7_ILi192EEEEEELi128ENS_6half_tEfNS_4arch4Sm90ELb0ELb1ELb0ELb1ELb0ELb1ELb0ELb1ELb1ELb1ELb0ELb0EEENS1_21CollectiveEpilogueFwdINS6_IJSA_SA_SB_EEES9_SE_SG_Li256ELb1ELb1ELb0ELb0EEENS1_36VarlenDynamicPersistentTileSchedulerILi128ELi96ELi256ELi128ELb0ELb1ELb1ELb1ELb0ELb1EEEEEEEEEvNT_6ParamsE --------------------------
	.section	.nv.constant0._ZN7cutlass13device_kernelIN5flash11enable_sm90INS1_16FlashAttnFwdSm90INS1_25CollectiveMainloopFwdSm90ILi2EN4cute5tupleIJNS5_1CILi1EEES8_S8_EEENS6_IJNS7_ILi128EEENS7_ILi96EEENS7_ILi192EEEEEELi128ENS_6half_tEfNS_4arch4Sm90ELb0ELb1ELb0ELb1ELb0ELb1ELb0ELb1ELb1ELb1ELb0ELb0EEENS1_21CollectiveEpilogueFwdINS6_IJSA_SA_SB_EEES9_SE_SG_Li256ELb1ELb1ELb0ELb0EEENS1_36VarlenDynamicPersistentTileSchedulerILi128ELi96ELi256ELi128ELb0ELb1ELb1ELb1ELb0ELb1EEEEEEEEEvNT_6ParamsE,"a",@progbits
	.sectionflags	@""
	.align	4
.nv.constant0._ZN7cutlass13device_kernelIN5flash11enable_sm90INS1_16FlashAttnFwdSm90INS1_25CollectiveMainloopFwdSm90ILi2EN4cute5tupleIJNS5_1CILi1EEES8_S8_EEENS6_IJNS7_ILi128EEENS7_ILi96EEENS7_ILi192EEEEEELi128ENS_6half_tEfNS_4arch4Sm90ELb0ELb1ELb0ELb1ELb0ELb1ELb0ELb1ELb1ELb1ELb0ELb0EEENS1_21CollectiveEpilogueFwdINS6_IJSA_SA_SB_EEES9_SE_SG_Li256ELb1ELb1ELb0ELb0EEENS1_36VarlenDynamicPersistentTileSchedulerILi128ELi96ELi256ELi128ELb0ELb1ELb1ELb1ELb0ELb1EEEEEEEEEvNT_6ParamsE:
	.zero		3584


//--------------------- .nv.constant0._ZN7cutlass13device_kernelIN5flash11enable_sm90INS1_16FlashAttnFwdSm90INS1_25CollectiveMainloopFwdSm90ILi2EN4cute5tupleIJNS5_1CILi1EEES8_S8_EEENS6_IJNS7_ILi128EEESA_NS7_ILi192EEEEEELi128ENS_6half_tEfNS_4arch4Sm90ELb1ELb0ELb0ELb0ELb0ELb0ELb0ELb1ELb1ELb1ELb0ELb0EEENS1_21CollectiveEpilogueFwdINS6_IJSA_SA_SA_EEES9_SD_SF_Li256ELb0ELb1ELb0ELb0EEENS1_30DynamicPersistentTileSchedulerILi256ELi128ELb0ELb1ELb1EEEEEEEEEvNT_6ParamsE --------------------------
	.section	.nv.constant0._ZN7cutlass13device_kernelIN5flash11enable_sm90INS1_16FlashAttnFwdSm90INS1_25CollectiveMainloopFwdSm90ILi2EN4cute5tupleIJNS5_1CILi1EEES8_S8_EEENS6_IJNS7_ILi128EEESA_NS7_ILi192EEEEEELi128ENS_6half_tEfNS_4arch4Sm90ELb1ELb0ELb0ELb0ELb0ELb0ELb0ELb1ELb1ELb1ELb0ELb0EEENS1_21CollectiveEpilogueFwdINS6_IJSA_SA_SA_EEES9_SD_SF_Li256ELb0ELb1ELb0ELb0EEENS1_30DynamicPersistentTileSchedulerILi256ELi128ELb0ELb1ELb1EEEEEEEEEvNT_6ParamsE,"a",@progbits
	.sectionflags	@""
	.align	4
.nv.constant0._ZN7cutlass13device_kernelIN5flash11enable_sm90INS1_16FlashAttnFwdSm90INS1_25CollectiveMainloopFwdSm90ILi2EN4cute5tupleIJNS5_1CILi1EEES8_S8_EEENS6_IJNS7_ILi128EEESA_NS7_ILi192EEEEEELi128ENS_6half_tEfNS_4arch4Sm90ELb1ELb0ELb0ELb0ELb0ELb0ELb0ELb1ELb1ELb1ELb0ELb0EEENS1_21CollectiveEpilogueFwdINS6_IJSA_SA_SA_EEES9_SD_SF_Li256ELb0ELb1ELb0ELb0EEENS1_30DynamicPersistentTileSchedulerILi256ELi128ELb0ELb1ELb1EEEEEEEEEvNT_6ParamsE:
	.zero		3584


//--------------------- .nv.constant0._ZN7cutlass13device_kernelIN5flash11enable_sm90INS1_16FlashAttnFwdSm90INS1_25CollectiveMainloopFwdSm90ILi2EN4cute5tupleIJNS5_1CILi1EEES8_S8_EEENS6_IJNS7_ILi128EEESA_NS7_ILi192EEEEEELi128ENS_6half_tEfNS_4arch4Sm90ELb1ELb0ELb0ELb1ELb0ELb0ELb0ELb1ELb1ELb1ELb0ELb0EEENS1_21CollectiveEpilogueFwdINS6_IJSA_SA_SA_EEES9_SD_SF_Li256ELb1ELb1ELb0ELb0EEENS1_36VarlenDynamicPersistentTileSchedulerILi128ELi128ELi256ELi128ELb0ELb1ELb1ELb1ELb1ELb1EEEEEEEEEvNT_6ParamsE --------------------------
	.section	.nv.constant0._ZN7cutlass13device_kernelIN5flash11enable_sm90INS1_16FlashAttnFwdSm90INS1_25CollectiveMainloopFwdSm90ILi2EN4cute5tupleIJNS5_1CILi1EEES8_S8_EEENS6_IJNS7_ILi128EEESA_NS7_ILi192EEEEEELi128ENS_6half_tEfNS_4arch4Sm90ELb1ELb0ELb0ELb1ELb0ELb0ELb0ELb1ELb1ELb1ELb0ELb0EEENS1_21CollectiveEpilogueFwdINS6_IJSA_SA_SA_EEES9_SD_SF_Li256ELb1ELb1ELb0ELb0EEENS1_36VarlenDynamicPersistentTileSchedulerILi128ELi128ELi256ELi128ELb0ELb1ELb1ELb1ELb1ELb1EEEEEEEEEvNT_6ParamsE,"a",@progbits
	.sectionflags	@""
	.align	4
.nv.constant0._ZN7cutlass13device_kernelIN5flash11enable_sm90INS1_16FlashAttnFwdSm90INS1_25CollectiveMainloopFwdSm90ILi2EN4cute5tupleIJNS5_1CILi1EEES8_S8_EEENS6_IJNS7_ILi128EEESA_NS7_ILi192EEEEEELi128ENS_6half_tEfNS_4arch4Sm90ELb1ELb0ELb0ELb1ELb0ELb0ELb0ELb1ELb1ELb1ELb0ELb0EEENS1_21CollectiveEpilogueFwdINS6_IJSA_SA_SA_EEES9_SD_SF_Li256ELb1ELb1ELb0ELb0EEENS1_36VarlenDynamicPersistentTileSchedulerILi128ELi128ELi256ELi128ELb0ELb1ELb1ELb1ELb1ELb1EEEEEEEEEvNT_6ParamsE:
	.zero		3584


//--------------------- .nv.constant0._ZN7cutlass13device_kernelIN5flash11enable_sm90INS1_16FlashAttnFwdSm90INS1_25CollectiveMainloopFwdSm90ILi2EN4cute5tupleIJNS5_1CILi1EEES8_S8_EEENS6_IJNS7_ILi128EEESA_NS7_ILi192EEEEEELi128ENS_6half_tEfNS_4arch4Sm90ELb1ELb0ELb0ELb1ELb0ELb1ELb0ELb1ELb1ELb1ELb0ELb0EEENS1_21CollectiveEpilogueFwdINS6_IJSA_SA_SA_EEES9_SD_SF_Li256ELb1ELb1ELb0ELb0EEENS1_36VarlenDynamicPersistentTileSchedulerILi128ELi128ELi256ELi128ELb0ELb1ELb1ELb1ELb1ELb1EEEEEEEEEvNT_6ParamsE --------------------------
	.section	.nv.constant0._ZN7cutlass13device_kernelIN5flash11enable_sm90INS1_16FlashAttnFwdSm90INS1_25CollectiveMainloopFwdSm90ILi2EN4cute5tupleIJNS5_1CILi1EEES8_S8_EEENS6_IJNS7_ILi128EEESA_NS7_ILi192EEEEEELi128ENS_6half_tEfNS_4arch4Sm90ELb1ELb0ELb0ELb1ELb0ELb1ELb0ELb1ELb1ELb1ELb0ELb0EEENS1_21CollectiveEpilogueFwdINS6_IJSA_SA_SA_EEES9_SD_SF_Li256ELb1ELb1ELb0ELb0EEENS1_36VarlenDynamicPersistentTileSchedulerILi128ELi128ELi256ELi128ELb0ELb1ELb1ELb1ELb1ELb1EEEEEEEEEvNT_6ParamsE,"a",@progbits
	.sectionflags	@""
	.align	4
.nv.constant0._ZN7cutlass13device_kernelIN5flash11enable_sm90INS1_16FlashAttnFwdSm90INS1_25CollectiveMainloopFwdSm90ILi2EN4cute5tupleIJNS5_1CILi1EEES8_S8_EEENS6_IJNS7_ILi128EEESA_NS7_ILi192EEEEEELi128ENS_6half_tEfNS_4arch4Sm90ELb1ELb0ELb0ELb1ELb0ELb1ELb0ELb1ELb1ELb1ELb0ELb0EEENS1_21CollectiveEpilogueFwdINS6_IJSA_SA_SA_EEES9_SD_SF_Li256ELb1ELb1ELb0ELb0EEENS1_36VarlenDynamicPersistentTileSchedulerILi128ELi128ELi256ELi128ELb0ELb1ELb1ELb1ELb1ELb1EEEEEEEEEvNT_6ParamsE:
	.zero		3584


//--------------------- .nv.constant0._ZN7cutlass13device_kernelIN5flash11enable_sm90INS1_16FlashAttnFwdSm90INS1_25CollectiveMainloopFwdSm90ILi2EN4cute5tupleIJNS5_1CILi1EEES8_S8_EEENS6_IJNS7_ILi64EEESA_SA_EEELi512ENS_6half_tEfNS_4arch4Sm90ELb0ELb0ELb0ELb0ELb0ELb0ELb0ELb0ELb0ELb1ELb0ELb0EEENS1_21CollectiveEpilogueFwdINS6_IJSA_NS7_ILi512EEESA_EEES9_SC_SE_Li256ELb0ELb1ELb0ELb0EEENS1_29StaticPersistentTileSchedulerILb0EEEEEEEEEvNT_6ParamsE --------------------------
	.section	.nv.constant0._ZN7cutlass13device_kernelIN5flash11enable_sm90INS1_16FlashAttnFwdSm90INS1_25CollectiveMainloopFwdSm90ILi2EN4cute5tupleIJNS5_1CILi1EEES8_S8_EEENS6_IJNS7_ILi64EEESA_SA_EEELi512ENS_6half_tEfNS_4arch4Sm90ELb0ELb0ELb0ELb0ELb0ELb0ELb0ELb0ELb0ELb1ELb0ELb0EEENS1_21CollectiveEpilogueFwdINS6_IJSA_NS7_ILi512EEESA_EEES9_SC_SE_Li256ELb0ELb1ELb0ELb0EEENS1_29StaticPersistentTileSchedulerILb0EEEEEEEEEvNT_6ParamsE,"a",@progbits
	.sectionflags	@""
	.align	4
.nv.constant0._ZN7cutlass13device_kernelIN5flash11enable_sm90INS1_16FlashAttnFwdSm90INS1_25CollectiveMainloopFwdSm90ILi2EN4cute5tupleIJNS5_1CILi1EEES8_S8_EEENS6_IJNS7_ILi64EEESA_SA_EEELi512ENS_6half_tEfNS_4arch4Sm90ELb0ELb0ELb0ELb0ELb0ELb0ELb0ELb0ELb0ELb1ELb0ELb0EEENS1_21CollectiveEpilogueFwdINS6_IJSA_NS7_ILi512EEESA_EEES9_SC_SE_Li256ELb0ELb1ELb0ELb0EEENS1_29StaticPersistentTileSchedulerILb0EEEEEEEEEvNT_6ParamsE:
	.zero		3456


//--------------------- .nv.constant0._ZN7cutlass13device_kernelIN5flash11enable_sm90INS1_16FlashAttnFwdSm90INS1_25CollectiveMainloopFwdSm90ILi2EN4cute5tupleIJNS5_1CILi1EEES8_S8_EEENS6_IJNS7_ILi64EEESA_SA_EEELi512ENS_6half_tEfNS_4arch4Sm90ELb0ELb0ELb0ELb0ELb0ELb0ELb1ELb0ELb0ELb1ELb0ELb0EEENS1_21CollectiveEpilogueFwdINS6_IJSA_NS7_ILi512EEESA_EEES9_SC_SE_Li256ELb0ELb1ELb0ELb0EEENS1_29StaticPersistentTileSchedulerILb0EEEEEEEEEvNT_6ParamsE --------------------------
	.section	.nv.constant0._ZN7cutlass13device_kernelIN5flash11enable_sm90INS1_16FlashAttnFwdSm90INS1_25CollectiveMainloopFwdSm90ILi2EN4cute5tupleIJNS5_1CILi1EEES8_S8_EEENS6_IJNS7_ILi64EEESA_SA_EEELi512ENS_6half_tEfNS_4arch4Sm90ELb0ELb0ELb0ELb0ELb0ELb0ELb1ELb0ELb0ELb1ELb0ELb0EEENS1_21CollectiveEpilogueFwdINS6_IJSA_NS7_ILi512EEESA_EEES9_SC_SE_Li256ELb0ELb1ELb0ELb0EEENS1_29StaticPersistentTileSchedulerILb0EEEEEEEEEvNT_6ParamsE,"a",@progbits
	.sectionflags	@""
	.align	4
.nv.constant0._ZN7cutlass13device_kernelIN5flash11enable_sm90INS1_16FlashAttnFwdSm90INS1_25CollectiveMainloopFwdSm90ILi2EN4cute5tupleIJNS5_1CILi1EEES8_S8_EEENS6_IJNS7_ILi64EEESA_SA_EEELi512ENS_6half_tEfNS_4arch4Sm90ELb0ELb0ELb0ELb0ELb0ELb0ELb1ELb0ELb0ELb1ELb0ELb0EEENS1_21CollectiveEpilogueFwdINS6_IJSA_NS7_ILi512EEESA_EEES9_SC_SE_Li256ELb0ELb1ELb0ELb0EEENS1_29StaticPersistentTileSchedulerILb0EEEEEEEEEvNT_6ParamsE:
	.zero		3712


//--------------------- .nv.constant0._ZN7cutlass13device_kernelIN5flash11enable_sm90INS1_16FlashAttnFwdSm90INS1_25CollectiveMainloopFwdSm90ILi2EN4cute5tupleIJNS5_1CILi1EEES8_S8_EEENS6_IJNS7_ILi64EEESA_SA_EEELi512ENS_6half_tEfNS_4arch4Sm90ELb0ELb0ELb0ELb1ELb0ELb0ELb0ELb0ELb0ELb1ELb0ELb0EEENS1_21CollectiveEpilogueFwdINS6_IJSA_NS7_ILi512EEESA_EEES9_SC_SE_Li256ELb1ELb1ELb0ELb0EEENS1_36VarlenDynamicPersistentTileSchedulerILi64ELi64ELi256ELi128ELb0ELb1ELb1ELb0ELb1ELb1EEEEEEEEEvNT_6ParamsE --------------------------
	.section	.nv.constant0._ZN7cutlass13device_kernelIN5flash11enable_sm90INS1_16FlashAttnFwdSm90INS1_25CollectiveMainloopFwdSm90ILi2EN4cute5tupleIJNS5_1CILi1EEES8_S8_EEENS6_IJNS7_ILi64EEESA_SA_EEELi512ENS_6half_tEfNS_4arch4Sm90ELb0ELb0ELb0ELb1ELb0ELb0ELb0ELb0ELb0ELb1ELb0ELb0EEENS1_21CollectiveEpilogueFwdINS6_IJSA_NS7_ILi512EEESA_EEES9_SC_SE_Li256ELb1ELb1ELb0ELb0EEENS1_36VarlenDynamicPersistentTileSchedulerILi64ELi64ELi256ELi128ELb0ELb1ELb1ELb0ELb1ELb1EEEEEEEEEvNT_6ParamsE,"a",@progbits
	.sectionflags	@""
	.align	4
.nv.constant0._ZN7cutlass13device_kernelIN5flash11enable_sm90INS1_16FlashAttnFwdSm90INS1_25CollectiveMainloopFwdSm90ILi2EN4cute5tupleIJNS5_1CILi1EEES8_S8_EEENS6_IJNS7_ILi64EEESA_SA_EEELi512ENS_6half_tEfNS_4arch4Sm90ELb0ELb0ELb0ELb1ELb0ELb0ELb0ELb0ELb0ELb1ELb0ELb0EEENS1_21CollectiveEpilogueFwdINS6_IJSA_NS7_ILi512EEESA_EEES9_SC_SE_Li256ELb1ELb1ELb0ELb0EEENS1_36VarlenDynamicPersistentTileSchedulerILi64ELi64ELi256ELi128ELb0ELb1ELb1ELb0ELb1ELb1EEEEEEEEEvNT_6ParamsE:
	.zero		3584


//--------------------- .nv.constant0._ZN7cutlass13device_kernelIN5flash11enable_sm90INS1_16FlashAttnFwdSm90INS1_25CollectiveMainloopFwdSm90ILi2EN4cute5tupleIJNS5_1CILi1EEES8_S8_EEENS6_IJNS7_ILi64EEESA_SA_EEELi512ENS_6half_tEfNS_4arch4Sm90ELb0ELb0ELb0ELb1ELb0ELb1ELb0ELb0ELb0ELb1ELb0ELb0EEENS1_21CollectiveEpilogueFwdINS6_IJSA_NS7_ILi512EEESA_EEES9_SC_SE_Li256ELb1ELb1ELb0ELb0EEENS1_36VarlenDynamicPersistentTileSchedulerILi64ELi64ELi256ELi128ELb0ELb1ELb1ELb0ELb1ELb1EEEEEEEEEvNT_6ParamsE --------------------------
	.section	.nv.constant0._ZN7cutlass13device_kernelIN5flash11enable_sm90INS1_16FlashAttnFwdSm90INS1_25CollectiveMainloopFwdSm90ILi2EN4cute5tupleIJNS5_1CILi1EEES8_S8_EEENS6_IJNS7_ILi64EEESA_SA_EEELi512ENS_6half_tEfNS_4arch4Sm90ELb0ELb0ELb0ELb1ELb0ELb1ELb0ELb0ELb0ELb1ELb0ELb0EEENS1_21CollectiveEpilogueFwdINS6_IJSA_NS7_ILi512EEESA_EEES9_SC_SE_Li256ELb1ELb1ELb0ELb0EEENS1_36VarlenDynamicPersistentTileSchedulerILi64ELi64ELi256ELi128ELb0ELb1ELb1ELb0ELb1ELb1EEEEEEEEEvNT_6ParamsE,"a",@progbits
	.sectionflags	@""
	.align	4
.nv.constant0._ZN7cutlass13device_kernelIN5flash11enable_sm90INS1_16FlashAttnFwdSm90INS1_25CollectiveMainloopFwdSm90ILi2EN4cute5tupleIJNS5_1CILi1EEES8_S8_EEENS6_IJNS7_ILi64EEESA_SA_EEELi512ENS_6half_tEfNS_4arch4Sm90ELb0ELb0ELb0ELb1ELb0ELb1ELb0ELb0ELb0ELb1ELb0ELb0EEENS1_21CollectiveEpilogueFwdINS6_IJSA_NS7_ILi512EEESA_EEES9_SC_SE_Li256ELb1ELb1ELb0ELb0EEENS1_36VarlenDynamicPersistentTileSchedulerILi64ELi64ELi256ELi128ELb0ELb1ELb1ELb0ELb1ELb1EEEEEEEEEvNT_6ParamsE:
	.zero		3584


//--------------------- .nv.constant0._ZN7cutlass13device_kernelIN5flash11enable_sm90INS1_16FlashAttnFwdSm90INS1_25CollectiveMainloopFwdSm90ILi2EN4cute5tupleIJNS5_1CILi1EEES8_S8_EEENS6_IJNS7_ILi64EEESA_SA_EEELi512ENS_6half_tEfNS_4arch4Sm90ELb0ELb0ELb0ELb1ELb0ELb0ELb1ELb0ELb0ELb1ELb0ELb0EEENS1_21CollectiveEpilogueFwdINS6_IJSA_NS7_ILi512EEESA_EEES9_SC_SE_Li256ELb1ELb1ELb0ELb0EEENS1_36VarlenDynamicPersistentTileSchedulerILi64ELi64ELi256ELi128ELb0ELb1ELb1ELb0ELb1ELb1EEEEEEEEEvNT_6ParamsE --------------------------
	.section	.nv.constant0._ZN7cutlass13device_kernelIN5flash11enable_sm90INS1_16FlashAttnFwdSm90INS1_25CollectiveMainloopFwdSm90ILi2EN4cute5tupleIJNS5_1CILi1EEES8_S8_EEENS6_IJNS7_ILi64EEESA_SA_EEELi512ENS_6half_tEfNS_4arch4Sm90ELb0ELb0ELb0ELb1ELb0ELb0ELb1ELb0ELb0ELb1ELb0ELb0EEENS1_21CollectiveEpilogueFwdINS6_IJSA_NS7_ILi512EEESA_EEES9_SC_SE_Li256ELb1ELb1ELb0ELb0EEENS1_36VarlenDynamicPersistentTileSchedulerILi64ELi64ELi256ELi128ELb0ELb1ELb1ELb0ELb1ELb1EEEEEEEEEvNT_6ParamsE,"a",@progbits
	.sectionflags	@""
	.align	4
.nv.constant0._ZN7cutlass13device_kernelIN5flash11enable_sm90INS1_16FlashAttnFwdSm90INS1_25CollectiveMainloopFwdSm90ILi2EN4cute5tupleIJNS5_1CILi1EEES8_S8_EEENS6_IJNS7_ILi64EEESA_SA_EEELi512ENS_6half_tEfNS_4arch4Sm90ELb0ELb0ELb0ELb1ELb0ELb0ELb1ELb0ELb0ELb1ELb0ELb0EEENS1_21CollectiveEpilogueFwdINS6_IJSA_NS7_ILi512EEESA_EEES9_SC_SE_Li256ELb1ELb1ELb0ELb0EEENS1_36VarlenDynamicPersistentTileSchedulerILi64ELi64ELi256ELi128ELb0ELb1ELb1ELb0ELb1ELb1EEEEEEEEEvNT_6ParamsE:
	.zero		3840


//--------------------- .nv.constant0._ZN7cutlass13device_kernelIN5flash11enable_sm90INS1_16FlashAttnFwdSm90INS1_25CollectiveMainloopFwdSm90ILi2EN4cute5tupleIJNS5_1CILi1EEES8_S8_EEENS6_IJNS7_ILi64EEESA_SA_EEELi512ENS_6half_tEfNS_4arch4Sm90ELb0ELb0ELb0ELb1ELb0ELb1ELb1ELb0ELb0ELb1ELb0ELb0EEENS1_21CollectiveEpilogueFwdINS6_IJSA_NS7_ILi512EEESA_EEES9_SC_SE_Li256ELb1ELb1ELb0ELb0EEENS1_36VarlenDynamicPersistentTileSchedulerILi64ELi64ELi256ELi128ELb0ELb1ELb1ELb0ELb1ELb1EEEEEEEEEvNT_6ParamsE --------------------------
	.section	.nv.constant0._ZN7cutlass13device_kernelIN5flash11enable_sm90INS1_16FlashAttnFwdSm90INS1_25CollectiveMainloopFwdSm90ILi2EN4cute5tupleIJNS5_1CILi1EEES8_S8_EEENS6_IJNS7_ILi64EEESA_SA_EEELi512ENS_6half_tEfNS_4arch4Sm90ELb0ELb0ELb0ELb1ELb0ELb1ELb1ELb0ELb0ELb1ELb0ELb0EEENS1_21CollectiveEpilogueFwdINS6_IJSA_NS7_ILi512EEESA_EEES9_SC_SE_Li256ELb1ELb1ELb0ELb0EEENS1_36VarlenDynamicPersistentTileSchedulerILi64ELi64ELi256ELi128ELb0ELb1ELb1ELb0ELb1ELb1EEEEEEEEEvNT_6ParamsE,"a",@progbits
	.sectionflags	@""
	.align	4
.nv.constant0._ZN7cutlass13device_kernelIN5flash11enable_sm90INS1_16FlashAttnFwdSm90INS1_25CollectiveMainloopFwdSm90ILi2EN4cute5tupleIJNS5_1CILi1EEES8_S8_EEENS6_IJNS7_ILi64EEESA_SA_EEELi512ENS_6half_tEfNS_4arch4Sm90ELb0ELb0ELb0ELb1ELb0ELb1ELb1ELb0ELb0ELb1ELb0ELb0EEENS1_21CollectiveEpilogueFwdINS6_IJSA_NS7_ILi512EEESA_EEES9_SC_SE_Li256ELb1ELb1ELb0ELb0EEENS1_36VarlenDynamicPersistentTileSchedulerILi64ELi64ELi256ELi128ELb0ELb1ELb1ELb0ELb1ELb1EEEEEEEEEvNT_6ParamsE:
	.zero		3840


//--------------------- .nv.constant0._ZN7cutlass13device_kernelIN5flash11enable_sm90INS1_16FlashAttnFwdSm90INS1_25CollectiveMainloopFwdSm90ILi2EN4cute5tupleIJNS5_1CILi1EEES8_S8_EEENS6_IJNS7_ILi64EEESA_SA_EEELi512ENS_6half_tEfNS_4arch4Sm90ELb0ELb1ELb0ELb0ELb0ELb0ELb0ELb0ELb0ELb1ELb0ELb0EEENS1_21CollectiveEpilogueFwdINS6_IJSA_NS7_ILi512EEESA_EEES9_SC_SE_Li256ELb0ELb1ELb0ELb0EEENS1_30DynamicPersistentTileSchedulerILi256ELi128ELb0ELb1ELb1EEEEEEEEEvNT_6ParamsE --------------------------
	.section	.nv.constant0._ZN7cutlass13device_kernelIN5flash11enable_sm90INS1_16FlashAttnFwdSm90INS1_25CollectiveMainloopFwdSm90ILi2EN4cute5tupleIJNS5_1CILi1EEES8_S8_EEENS6_IJNS7_ILi64EEESA_SA_EEELi512ENS_6half_tEfNS_4arch4Sm90ELb0ELb1ELb0ELb0ELb0ELb0ELb0ELb0ELb0ELb1ELb0ELb0EEENS1_21CollectiveEpilogueFwdINS6_IJSA_NS7_ILi512EEESA_EEES9_SC_SE_Li256ELb0ELb1ELb0ELb0EEENS1_30DynamicPersistentTileSchedulerILi256ELi128ELb0ELb1ELb1EEEEEEEEEvNT_6ParamsE,"a",@progbits
	.sectionflags	@""
	.align	4
.nv.constant0._ZN7cutlass13device_kernelIN5flash11enable_sm90INS1_16FlashAttnFwdSm90INS1_25CollectiveMainloopFwdSm90ILi2EN4cute5tupleIJNS5_1CILi1EEES8_S8_EEENS6_IJNS7_ILi64EEESA_SA_EEELi512ENS_6half_tEfNS_4arch4Sm90ELb0ELb1ELb0ELb0ELb0ELb0ELb0ELb0ELb0ELb1ELb0ELb0EEENS1_21CollectiveEpilogueFwdINS6_IJSA_NS7_ILi512EEESA_EEES9_SC_SE_Li256ELb0ELb1ELb0ELb0EEENS1_30DynamicPersistentTileSchedulerILi256ELi128ELb0ELb1ELb1EEEEEEEEEvNT_6ParamsE:
	.zero		3584


//--------------------- .nv.constant0._ZN7cutlass13device_kernelIN5flash11enable_sm90INS1_16FlashAttnFwdSm90INS1_25CollectiveMainloopFwdSm90ILi2EN4cute5tupleIJNS5_1CILi1EEES8_S8_EEENS6_IJNS7_ILi64EEESA_SA_EEELi512ENS_6half_tEfNS_4arch4Sm90ELb0ELb1ELb0ELb0ELb0ELb0ELb1ELb0ELb0ELb1ELb0ELb0EEENS1_21CollectiveEpilogueFwdINS6_IJSA_NS7_ILi512EEESA_EEES9_SC_SE_Li256ELb0ELb1ELb0ELb0EEENS1_30DynamicPersistentTileSchedulerILi256ELi128ELb0ELb1ELb1EEEEEEEEEvNT_6ParamsE --------------------------
	.section	.nv.constant0._ZN7cutlass13device_kernelIN5flash11enable_sm90INS1_16FlashAttnFwdSm90INS1_25CollectiveMainloopFwdSm90ILi2EN4cute5tupleIJNS5_1CILi1EEES8_S8_EEENS6_IJNS7_ILi64EEESA_SA_EEELi512ENS_6half_tEfNS_4arch4Sm90ELb0ELb1ELb0ELb0ELb0ELb0ELb1ELb0ELb0ELb1ELb0ELb0EEENS1_21CollectiveEpilogueFwdINS6_IJSA_NS7_ILi512EEESA_EEES9_SC_SE_Li256ELb0ELb1ELb0ELb0EEENS1_30DynamicPersistentTileSchedulerILi256ELi128ELb0ELb1ELb1EEEEEEEEEvNT_6ParamsE,"a",@progbits
	.sectionflags	@""
	.align	4
.nv.constant0._ZN7cutlass13device_kernelIN5flash11enable_sm90INS1_16FlashAttnFwdSm90INS1_25CollectiveMainloopFwdSm90ILi2EN4cute5tupleIJNS5_1CILi1EEES8_S8_EEENS6_IJNS7_ILi64EEESA_SA_EEELi512ENS_6half_tEfNS_4arch4Sm90ELb0ELb1ELb0ELb0ELb0ELb0ELb1ELb0ELb0ELb1ELb0ELb0EEENS1_21CollectiveEpilogueFwdINS6_IJSA_NS7_ILi512EEESA_EEES9_SC_SE_Li256ELb0ELb1ELb0ELb0EEENS1_30DynamicPersistentTileSchedulerILi256ELi128ELb0ELb1ELb1EEEEEEEEEvNT_6ParamsE:
	.zero		3840


//--------------------- .nv.constant0._ZN7cutlass13device_kernelIN5flash11enable_sm90INS1_16FlashAttnFwdSm90INS1_25CollectiveMainloopFwdSm90ILi2EN4cute5tupleIJNS5_1CILi1EEES8_S8_EEENS6_IJNS7_ILi64EEESA_SA_EEELi512ENS_6half_tEfNS_4arch4Sm90ELb0ELb1ELb0ELb1ELb0ELb0ELb0ELb0ELb0ELb1ELb0ELb0EEENS1_21CollectiveEpilogueFwdINS6_IJSA_NS7_ILi512EEESA_EEES9_SC_SE_Li256ELb1ELb1ELb0ELb0EEENS1_36VarlenDynamicPersistentTileSchedulerILi64ELi64ELi256ELi128ELb0ELb1ELb1ELb1ELb0ELb1EEEEEEEEEvNT_6ParamsE --------------------------
	.section	.nv.constant0._ZN7cutlass13device_kernelIN5flash11enable_sm90INS1_16FlashAttnFwdSm90INS1_25CollectiveMainloopFwdSm90ILi2EN4cute5tupleIJNS5_1CILi1EEES8_S8_EEENS6_IJNS7_ILi64EEESA_SA_EEELi512ENS_6half_tEfNS_4arch4Sm90ELb0ELb1ELb0ELb1ELb0ELb0ELb0ELb0ELb0ELb1ELb0ELb0EEENS1_21CollectiveEpilogueFwdINS6_IJSA_NS7_ILi512EEESA_EEES9_SC_SE_Li256ELb1ELb1ELb0ELb0EEENS1_36VarlenDynamicPersistentTileSchedulerILi64ELi64ELi256ELi128ELb0ELb1ELb1ELb1ELb0ELb1EEEEEEEEEvNT_6ParamsE,"a",@progbits
	.sectionflags	@""
	.align	4
.nv.constant0._ZN7cutlass13device_kernelIN5flash11enable_sm90INS1_16FlashAttnFwdSm90INS1_25CollectiveMainloopFwdSm90ILi2EN4cute5tupleIJNS5_1CILi1EEES8_S8_EEENS6_IJNS7_ILi64EEESA_SA_EEELi512ENS_6half_tEfNS_4arch4Sm90ELb0ELb1ELb0ELb1ELb0ELb0ELb0ELb0ELb0ELb1ELb0ELb0EEENS1_21CollectiveEpilogueFwdINS6_IJSA_NS7_ILi512EEESA_EEES9_SC_SE_Li256ELb1ELb1ELb0ELb0EEENS1_36VarlenDynamicPersistentTileSchedulerILi64ELi64ELi256ELi128ELb0ELb1ELb1ELb1ELb0ELb1EEEEEEEEEvNT_6ParamsE:
	.zero		3584


//--------------------- .nv.constant0._ZN7cutlass13device_kernelIN5flash11enable_sm90INS1_16FlashAttnFwdSm90INS1_25CollectiveMainloopFwdSm90ILi2EN4cute5tupleIJNS5_1CILi1EEES8_S8_EEENS6_IJNS7_ILi64EEESA_SA_EEELi512ENS_6half_tEfNS_4arch4Sm90ELb0ELb1ELb0ELb1ELb0ELb1ELb0ELb0ELb0ELb1ELb0ELb0EEENS1_21CollectiveEpilogueFwdINS6_IJSA_NS7_ILi512EEESA_EEES9_SC_SE_Li256ELb1ELb1ELb0ELb0EEENS1_36VarlenDynamicPersistentTileSchedulerILi64ELi64ELi256ELi128ELb0ELb1ELb1ELb1ELb0ELb1EEEEEEEEEvNT_6ParamsE --------------------------
	.section	.nv.constant0._ZN7cutlass13device_kernelIN5flash11enable_sm90INS1_16FlashAttnFwdSm90INS1_25CollectiveMainloopFwdSm90ILi2EN4cute5tupleIJNS5_1CILi1EEES8_S8_EEENS6_IJNS7_ILi64EEESA_SA_EEELi512ENS_6half_tEfNS_4arch4Sm90ELb0ELb1ELb0ELb1ELb0ELb1ELb0ELb0ELb0ELb1ELb0ELb0EEENS1_21CollectiveEpilogueFwdINS6_IJSA_NS7_ILi512EEESA_EEES9_SC_SE_Li256ELb1ELb1ELb0ELb0EEENS1_36VarlenDynamicPersistentTileSchedulerILi64ELi64ELi256ELi128ELb0ELb1ELb1ELb1ELb0ELb1EEEEEEEEEvNT_6ParamsE,"a",@progbits
	.sectionflags	@""
	.align	4
.nv.constant0._ZN7cutlass13device_kernelIN5flash11enable_sm90INS1_16FlashAttnFwdSm90INS1_25CollectiveMainloopFwdSm90ILi2EN4cute5tupleIJNS5_1CILi1EEES8_S8_EEENS6_IJNS7_ILi64EEESA_SA_EEELi512ENS_6half_tEfNS_4arch4Sm90ELb0ELb1ELb0ELb1ELb0ELb1ELb0ELb0ELb0ELb1ELb0ELb0EEENS1_21CollectiveEpilogueFwdINS6_IJSA_NS7_ILi512EEESA_EEES9_SC_SE_Li256ELb1ELb1ELb0ELb0EEENS1_36VarlenDynamicPersistentTileSchedulerILi64ELi64ELi256ELi128ELb0ELb1ELb1ELb1ELb0ELb1EEEEEEEEEvNT_6ParamsE:
	.zero		3584


//--------------------- .nv.constant0._ZN7cutlass13device_kernelIN5flash11enable_sm90INS1_16FlashAttnFwdSm90INS1_25CollectiveMainloopFwdSm90ILi2EN4cute5tupleIJNS5_1CILi1EEES8_S8_EEENS6_IJNS7_ILi64EEESA_SA_EEELi512ENS_6half_tEfNS_4arch4Sm90ELb0ELb1ELb0ELb1ELb0ELb0ELb1ELb0ELb0ELb1ELb0ELb0EEENS1_21CollectiveEpilogueFwdINS6_IJSA_NS7_ILi512EEESA_EEES9_SC_SE_Li256ELb1ELb1ELb0ELb0EEENS1_36VarlenDynamicPersistentTileSchedulerILi64ELi64ELi256ELi128ELb0ELb1ELb1ELb1ELb0ELb1EEEEEEEEEvNT_6ParamsE --------------------------
	.section	.nv.constant0._ZN7cutlass13device_kernelIN5flash11enable_sm90INS1_16FlashAttnFwdSm90INS1_25CollectiveMainloopFwdSm90ILi2EN4cute5tupleIJNS5_1CILi1EEES8_S8_EEENS6_IJNS7_ILi64EEESA_SA_EEELi512ENS_6half_tEfNS_4arch4Sm90ELb0ELb1ELb0ELb1ELb0ELb0ELb1ELb0ELb0ELb1ELb0ELb0EEENS1_21CollectiveEpilogueFwdINS6_IJSA_NS7_ILi512EEESA_EEES9_SC_SE_Li256ELb1ELb1ELb0ELb0EEENS1_36VarlenDynamicPersistentTileSchedulerILi64ELi64ELi256ELi128ELb0ELb1ELb1ELb1ELb0ELb1EEEEEEEEEvNT_6ParamsE,"a",@progbits
	.sectionflags	@""
	.align	4
.nv.constant0._ZN7cutlass13device_kernelIN5flash11enable_sm90INS1_16FlashAttnFwdSm90INS1_25CollectiveMainloopFwdSm90ILi2EN4cute5tupleIJNS5_1CILi1EEES8_S8_EEENS6_IJNS7_ILi64EEESA_SA_EEELi512ENS_6half_tEfNS_4arch4Sm90ELb0ELb1ELb0ELb1ELb0ELb0ELb1ELb0ELb0ELb1ELb0ELb0EEENS1_21CollectiveEpilogueFwdINS6_IJSA_NS7_ILi512EEESA_EEES9_SC_SE_Li256ELb1ELb1ELb0ELb0EEENS1_36VarlenDynamicPersistentTileSchedulerILi64ELi64ELi256ELi128ELb0ELb1ELb1ELb1ELb0ELb1EEEEEEEEEvNT_6ParamsE:
	.zero		3840


//--------------------- .nv.constant0._ZN7cutlass13device_kernelIN5flash11enable_sm90INS1_16FlashAttnFwdSm90INS1_25CollectiveMainloopFwdSm90ILi2EN4cute5tupleIJNS5_1CILi1EEES8_S8_EEENS6_IJNS7_ILi64EEESA_SA_EEELi512ENS_6half_tEfNS_4arch4Sm90ELb0ELb1ELb0ELb1ELb0ELb1ELb1ELb0ELb0ELb1ELb0ELb0EEENS1_21CollectiveEpilogueFwdINS6_IJSA_NS7_ILi512EEESA_EEES9_SC_SE_Li256ELb1ELb1ELb0ELb0EEENS1_36VarlenDynamicPersistentTileSchedulerILi64ELi64ELi256ELi128ELb0ELb1ELb1ELb1ELb0ELb1EEEEEEEEEvNT_6ParamsE --------------------------
	.section	.nv.constant0._ZN7cutlass13device_kernelIN5flash11enable_sm90INS1_16FlashAttnFwdSm90INS1_25CollectiveMainloopFwdSm90ILi2EN4cute5tupleIJNS5_1CILi1EEES8_S8_EEENS6_IJNS7_ILi64EEESA_SA_EEELi512ENS_6half_tEfNS_4arch4Sm90ELb0ELb1ELb0ELb1ELb0ELb1ELb1ELb0ELb0ELb1ELb0ELb0EEENS1_21CollectiveEpilogueFwdINS6_IJSA_NS7_ILi512EEESA_EEES9_SC_SE_Li256ELb1ELb1ELb0ELb0EEENS1_36VarlenDynamicPersistentTileSchedulerILi64ELi64ELi256ELi128ELb0ELb1ELb1ELb1ELb0ELb1EEEEEEEEEvNT_6ParamsE,"a",@progbits
	.sectionflags	@""
	.align	4
.nv.constant0._ZN7cutlass13device_kernelIN5flash11enable_sm90INS1_16FlashAttnFwdSm90INS1_25CollectiveMainloopFwdSm90ILi2EN4cute5tupleIJNS5_1CILi1EEES8_S8_EEENS6_IJNS7_ILi64EEESA_SA_EEELi512ENS_6half_tEfNS_4arch4Sm90ELb0ELb1ELb0ELb1ELb0ELb1ELb1ELb0ELb0ELb1ELb0ELb0EEENS1_21CollectiveEpilogueFwdINS6_IJSA_NS7_ILi512EEESA_EEES9_SC_SE_Li256ELb1ELb1ELb0ELb0EEENS1_36VarlenDynamicPersistentTileSchedulerILi64ELi64ELi256ELi128ELb0ELb1ELb1ELb1ELb0ELb1EEEEEEEEEvNT_6ParamsE:
	.zero		3840


//--------------------- .nv.constant0._ZN7cutlass13device_kernelIN5flash11enable_sm90INS1_16FlashAttnFwdSm90INS1_25CollectiveMainloopFwdSm90ILi2EN4cute5tupleIJNS5_1CILi1EEES8_S8_EEENS6_IJNS7_ILi64EEESA_SA_EEELi512ENS_6half_tEfNS_4arch4Sm90ELb1ELb0ELb0ELb0ELb0ELb0ELb0ELb0ELb0ELb1ELb0ELb0EEENS1_21CollectiveEpilogueFwdINS6_IJSA_NS7_ILi512EEESA_EEES9_SC_SE_Li256ELb0ELb1ELb0ELb0EEENS1_30DynamicPersistentTileSchedulerILi256ELi128ELb0ELb1ELb1EEEEEEEEEvNT_6ParamsE --------------------------
	.section	.nv.constant0._ZN7cutlass13device_kernelIN5flash11enable_sm90INS1_16FlashAttnFwdSm90INS1_25CollectiveMainloopFwdSm90ILi2EN4cute5tupleIJNS5_1CILi1EEES8_S8_EEENS6_IJNS7_ILi64EEESA_SA_EEELi512ENS_6half_tEfNS_4arch4Sm90ELb1ELb0ELb0ELb0ELb0ELb0ELb0ELb0ELb0ELb1ELb0ELb0EEENS1_21CollectiveEpilogueFwdINS6_IJSA_NS7_ILi512EEESA_EEES9_SC_SE_Li256ELb0ELb1ELb0ELb0EEENS1_30DynamicPersistentTileSchedulerILi256ELi128ELb0ELb1ELb1EEEEEEEEEvNT_6ParamsE,"a",@progbits
	.sectionflags	@""
	.align	4
.nv.constant0._ZN7cutlass13device_kernelIN5flash11enable_sm90INS1_16FlashAttnFwdSm90INS1_25CollectiveMainloopFwdSm90ILi2EN4cute5tupleIJNS5_1CILi1EEES8_S8_EEENS6_IJNS7_ILi64EEESA_SA_EEELi512ENS_6half_tEfNS_4arch4Sm90ELb1ELb0ELb0ELb0ELb0ELb0ELb0ELb0ELb0ELb1ELb0ELb0EEENS1_21CollectiveEpilogueFwdINS6_IJSA_NS7_ILi512EEESA_EEES9_SC_SE_Li256ELb0ELb1ELb0ELb0EEENS1_30DynamicPersistentTileSchedulerILi256ELi128ELb0ELb1ELb1EEEEEEEEEvNT_6ParamsE:
	.zero		3584


//--------------------- .nv.constant0._ZN7cutlass13device_kernelIN5flash11enable_sm90INS1_16FlashAttnFwdSm90INS1_25CollectiveMainloopFwdSm90ILi2EN4cute5tupleIJNS5_1CILi1EEES8_S8_EEENS6_IJNS7_ILi64EEESA_SA_EEELi512ENS_6half_tEfNS_4arch4Sm90ELb1ELb0ELb0ELb0ELb0ELb0ELb1ELb0ELb0ELb1ELb0ELb0EEENS1_21CollectiveEpilogueFwdINS6_IJSA_NS7_ILi512EEESA_EEES9_SC_SE_Li256ELb0ELb1ELb0ELb0EEENS1_30DynamicPersistentTileSchedulerILi256ELi128ELb0ELb1ELb1EEEEEEEEEvNT_6ParamsE --------------------------
	.section	.nv.constant0._ZN7cutlass13device_kernelIN5flash11enable_sm90INS1_16FlashAttnFwdSm90INS1_25CollectiveMainloopFwdSm90ILi2EN4cute5tupleIJNS5_1CILi1EEES8_S8_EEENS6_IJNS7_ILi64EEESA_SA_EEELi512ENS_6half_tEfNS_4arch4Sm90ELb1ELb0ELb0ELb0ELb0ELb0ELb1ELb0ELb0ELb1ELb0ELb0EEENS1_21CollectiveEpilogueFwdINS6_IJSA_NS7_ILi512EEESA_EEES9_SC_SE_Li256ELb0ELb1ELb0ELb0EEENS1_30DynamicPersistentTileSchedulerILi256ELi128ELb0ELb1ELb1EEEEEEEEEvNT_6ParamsE,"a",@progbits
	.sectionflags	@""
	.align	4
.nv.constant0._ZN7cutlass13device_kernelIN5flash11enable_sm90INS1_16FlashAttnFwdSm90INS1_25CollectiveMainloopFwdSm90ILi2EN4cute5tupleIJNS5_1CILi1EEES8_S8_EEENS6_IJNS7_ILi64EEESA_SA_EEELi512ENS_6half_tEfNS_4arch4Sm90ELb1ELb0ELb0ELb0ELb0ELb0ELb1ELb0ELb0ELb1ELb0ELb0EEENS1_21CollectiveEpilogueFwdINS6_IJSA_NS7_ILi512EEESA_EEES9_SC_SE_Li256ELb0ELb1ELb0ELb0EEENS1_30DynamicPersistentTileSchedulerILi256ELi128ELb0ELb1ELb1EEEEEEEEEvNT_6ParamsE:
	.zero		3840


//--------------------- .nv.constant0._ZN7cutlass13device_kernelIN5flash11enable_sm90INS1_16FlashAttnFwdSm90INS1_25CollectiveMainloopFwdSm90ILi2EN4cute5tupleIJNS5_1CILi1EEES8_S8_EEENS6_IJNS7_ILi64EEESA_SA_EEELi512ENS_6half_tEfNS_4arch4Sm90ELb1ELb0ELb0ELb1ELb0ELb0ELb0ELb0ELb0ELb1ELb0ELb0EEENS1_21CollectiveEpilogueFwdINS6_IJSA_NS7_ILi512EEESA_EEES9_SC_SE_Li256ELb1ELb1ELb0ELb0EEENS1_36VarlenDynamicPersistentTileSchedulerILi64ELi64ELi256ELi128ELb0ELb1ELb1ELb1ELb1ELb1EEEEEEEEEvNT_6ParamsE --------------------------
	.section	.nv.constant0._ZN7cutlass13device_kernelIN5flash11enable_sm90INS1_16FlashAttnFwdSm90INS1_25CollectiveMainloopFwdSm90ILi2EN4cute5tupleIJNS5_1CILi1EEES8_S8_EEENS6_IJNS7_ILi64EEESA_SA_EEELi512ENS_6half_tEfNS_4arch4Sm90ELb1ELb0ELb0ELb1ELb0ELb0ELb0ELb0ELb0ELb1ELb0ELb0EEENS1_21CollectiveEpilogueFwdINS6_IJSA_NS7_ILi512EEESA_EEES9_SC_SE_Li256ELb1ELb1ELb0ELb0EEENS1_36VarlenDynamicPersistentTileSchedulerILi64ELi64ELi256ELi128ELb0ELb1ELb1ELb1ELb1ELb1EEEEEEEEEvNT_6ParamsE,"a",@progbits
	.sectionflags	@""
	.align	4
.nv.constant0._ZN7cutlass13device_kernelIN5flash11enable_sm90INS1_16FlashAttnFwdSm90INS1_25CollectiveMainloopFwdSm90ILi2EN4cute5tupleIJNS5_1CILi1EEES8_S8_EEENS6_IJNS7_ILi64EEESA_SA_EEELi512ENS_6half_tEfNS_4arch4Sm90ELb1ELb0ELb0ELb1ELb0ELb0ELb0ELb0ELb0ELb1ELb0ELb0EEENS1_21CollectiveEpilogueFwdINS6_IJSA_NS7_ILi512EEESA_EEES9_SC_SE_Li256ELb1ELb1ELb0ELb0EEENS1_36VarlenDynamicPersistentTileSchedulerILi64ELi64ELi256ELi128ELb0ELb1ELb1ELb1ELb1ELb1EEEEEEEEEvNT_6ParamsE:
	.zero		3584


//--------------------- .nv.constant0._ZN7cutlass13device_kernelIN5flash11enable_sm90INS1_16FlashAttnFwdSm90INS1_25CollectiveMainloopFwdSm90ILi2EN4cute5tupleIJNS5_1CILi1EEES8_S8_EEENS6_IJNS7_ILi64EEESA_SA_EEELi512ENS_6half_tEfNS_4arch4Sm90ELb1ELb0ELb0ELb1ELb0ELb1ELb0ELb0ELb0ELb1ELb0ELb0EEENS1_21CollectiveEpilogueFwdINS6_IJSA_NS7_ILi512EEESA_EEES9_SC_SE_Li256ELb1ELb1ELb0ELb0EEENS1_36VarlenDynamicPersistentTileSchedulerILi64ELi64ELi256ELi128ELb0ELb1ELb1ELb1ELb1ELb1EEEEEEEEEvNT_6ParamsE --------------------------
	.section	.nv.constant0._ZN7cutlass13device_kernelIN5flash11enable_sm90INS1_16FlashAttnFwdSm90INS1_25CollectiveMainloopFwdSm90ILi2EN4cute5tupleIJNS5_1CILi1EEES8_S8_EEENS6_IJNS7_ILi64EEESA_SA_EEELi512ENS_6half_tEfNS_4arch4Sm90ELb1ELb0ELb0ELb1ELb0ELb1ELb0ELb0ELb0ELb1ELb0ELb0EEENS1_21CollectiveEpilogueFwdINS6_IJSA_NS7_ILi512EEESA_EEES9_SC_SE_Li256ELb1ELb1ELb0ELb0EEENS1_36VarlenDynamicPersistentTileSchedulerILi64ELi64ELi256ELi128ELb0ELb1ELb1ELb1ELb1ELb1EEEEEEEEEvNT_6ParamsE,"a",@progbits
	.sectionflags	@""
	.align	4
.nv.constant0._ZN7cutlass13device_kernelIN5flash11enable_sm90INS1_16FlashAttnFwdSm90INS1_25CollectiveMainloopFwdSm90ILi2EN4cute5tupleIJNS5_1CILi1EEES8_S8_EEENS6_IJNS7_ILi64EEESA_SA_EEELi512ENS_6half_tEfNS_4arch4Sm90ELb1ELb0ELb0ELb1ELb0ELb1ELb0ELb0ELb0ELb1ELb0ELb0EEENS1_21CollectiveEpilogueFwdINS6_IJSA_NS7_ILi512EEESA_EEES9_SC_SE_Li256ELb1ELb1ELb0ELb0EEENS1_36VarlenDynamicPersistentTileSchedulerILi64ELi64ELi256ELi128ELb0ELb1ELb1ELb1ELb1ELb1EEEEEEEEEvNT_6ParamsE:
	.zero		3584


//--------------------- .nv.constant0._ZN7cutlass13device_kernelIN5flash11enable_sm90INS1_16FlashAttnFwdSm90INS1_25CollectiveMainloopFwdSm90ILi2EN4cute5tupleIJNS5_1CILi1EEES8_S8_EEENS6_IJNS7_ILi64EEESA_SA_EEELi512ENS_6half_tEfNS_4arch4Sm90ELb1ELb0ELb0ELb1ELb0ELb0ELb1ELb0ELb0ELb1ELb0ELb0EEENS1_21CollectiveEpilogueFwdINS6_IJSA_NS7_ILi512EEESA_EEES9_SC_SE_Li256ELb1ELb1ELb0ELb0EEENS1_36VarlenDynamicPersistentTileSchedulerILi64ELi64ELi256ELi128ELb0ELb1ELb1ELb1ELb1ELb1EEEEEEEEEvNT_6ParamsE --------------------------
	.section	.nv.constant0._ZN7cutlass13device_kernelIN5flash11enable_sm90INS1_16FlashAttnFwdSm90INS1_25CollectiveMainloopFwdSm90ILi2EN4cute5tupleIJNS5_1CILi1EEES8_S8_EEENS6_IJNS7_ILi64EEESA_SA_EEELi512ENS_6half_tEfNS_4arch4Sm90ELb1ELb0ELb0ELb1ELb0ELb0ELb1ELb0ELb0ELb1ELb0ELb0EEENS1_21CollectiveEpilogueFwdINS6_IJSA_NS7_ILi512EEESA_EEES9_SC_SE_Li256ELb1ELb1ELb0ELb0EEENS1_36VarlenDynamicPersistentTileSchedulerILi64ELi64ELi256ELi128ELb0ELb1ELb1ELb1ELb1ELb1EEEEEEEEEvNT_6ParamsE,"a",@progbits
	.sectionflags	@""
	.align	4
.nv.constant0._ZN7cutlass13device_kernelIN5flash11enable_sm90INS1_16FlashAttnFwdSm90INS1_25CollectiveMainloopFwdSm90ILi2EN4cute5tupleIJNS5_1CILi1EEES8_S8_EEENS6_IJNS7_ILi64EEESA_SA_EEELi512ENS_6half_tEfNS_4arch4Sm90ELb1ELb0ELb0ELb1ELb0ELb0ELb1ELb0ELb0ELb1ELb0ELb0EEENS1_21CollectiveEpilogueFwdINS6_IJSA_NS7_ILi512EEESA_EEES9_SC_SE_Li256ELb1ELb1ELb0ELb0EEENS1_36VarlenDynamicPersistentTileSchedulerILi64ELi64ELi256ELi128ELb0ELb1ELb1ELb1ELb1ELb1EEEEEEEEEvNT_6ParamsE:
	.zero		3840


//--------------------- .nv.constant0._ZN7cutlass13device_kernelIN5flash11enable_sm90INS1_16FlashAttnFwdSm90INS1_25CollectiveMainloopFwdSm90ILi2EN4cute5tupleIJNS5_1CILi1EEES8_S8_EEENS6_IJNS7_ILi64EEESA_SA_EEELi512ENS_6half_tEfNS_4arch4Sm90ELb1ELb0ELb0ELb1ELb0ELb1ELb1ELb0ELb0ELb1ELb0ELb0EEENS1_21CollectiveEpilogueFwdINS6_IJSA_NS7_ILi512EEESA_EEES9_SC_SE_Li256ELb1ELb1ELb0ELb0EEENS1_36VarlenDynamicPersistentTileSchedulerILi64ELi64ELi256ELi128ELb0ELb1ELb1ELb1ELb1ELb1EEEEEEEEEvNT_6ParamsE --------------------------
	.section	.nv.constant0._ZN7cutlass13device_kernelIN5flash11enable_sm90INS1_16FlashAttnFwdSm90INS1_25CollectiveMainloopFwdSm90ILi2EN4cute5tupleIJNS5_1CILi1EEES8_S8_EEENS6_IJNS7_ILi64EEESA_SA_EEELi512ENS_6half_tEfNS_4arch4Sm90ELb1ELb0ELb0ELb1ELb0ELb1ELb1ELb0ELb0ELb1ELb0ELb0EEENS1_21CollectiveEpilogueFwdINS6_IJSA_NS7_ILi512EEESA_EEES9_SC_SE_Li256ELb1ELb1ELb0ELb0EEENS1_36VarlenDynamicPersistentTileSchedulerILi64ELi64ELi256ELi128ELb0ELb1ELb1ELb1ELb1ELb1EEEEEEEEEvNT_6ParamsE,"a",@progbits
	.sectionflags	@""
	.align	4
.nv.constant0._ZN7cutlass13device_kernelIN5flash11enable_sm90INS1_16FlashAttnFwdSm90INS1_25CollectiveMainloopFwdSm90ILi2EN4cute5tupleIJNS5_1CILi1EEES8_S8_EEENS6_IJNS7_ILi64EEESA_SA_EEELi512ENS_6half_tEfNS_4arch4Sm90ELb1ELb0ELb0ELb1ELb0ELb1ELb1ELb0ELb0ELb1ELb0ELb0EEENS1_21CollectiveEpilogueFwdINS6_IJSA_NS7_ILi512EEESA_EEES9_SC_SE_Li256ELb1ELb1ELb0ELb0EEENS1_36VarlenDynamicPersistentTileSchedulerILi64ELi64ELi256ELi128ELb0ELb1ELb1ELb1ELb1ELb1EEEEEEEEEvNT_6ParamsE:
	.zero		3840


//--------------------- .nv.constant0._ZN7cutlass13device_kernelIN5flash11enable_sm90INS1_16FlashAttnFwdSm90INS1_25CollectiveMainloopFwdSm90ILi2EN4cute5tupleIJNS5_1CILi1EEES8_S8_EEENS6_IJNS7_ILi128EEENS7_ILi96EEENS7_ILi64EEEEEELi256ENS_6half_tEfNS_4arch4Sm90ELb0ELb0ELb0ELb0ELb0ELb0ELb0ELb1ELb0ELb1ELb0ELb0EEENS1_21CollectiveEpilogueFwdINS6_IJSA_NS7_ILi256EEESB_EEES9_SE_SG_Li256ELb0ELb1ELb0ELb0EEENS1_29StaticPersistentTileSchedulerILb0EEEEEEEEEvNT_6ParamsE --------------------------
	.section	.nv.constant0._ZN7cutlass13device_kernelIN5flash11enable_sm90INS1_16FlashAttnFwdSm90INS1_25CollectiveMainloopFwdSm90ILi2EN4cute5tupleIJNS5_1CILi1EEES8_S8_EEENS6_IJNS7_ILi128EEENS7_ILi96EEENS7_ILi64EEEEEELi256ENS_6half_tEfNS_4arch4Sm90ELb0ELb0ELb0ELb0ELb0ELb0ELb0ELb1ELb0ELb1ELb0ELb0EEENS1_21CollectiveEpilogueFwdINS6_IJSA_NS7_ILi256EEESB_EEES9_SE_SG_Li256ELb0ELb1ELb0ELb0EEENS1_29StaticPersistentTileSchedulerILb0EEEEEEEEEvNT_6ParamsE,"a",@progbits
	.sectionflags	@""
	.align	4
.nv.constant0._ZN7cutlass13device_kernelIN5flash11enable_sm90INS1_16FlashAttnFwdSm90INS1_25CollectiveMainloopFwdSm90ILi2EN4cute5tupleIJNS5_1CILi1EEES8_S8_EEENS6_IJNS7_ILi128EEENS7_ILi96EEENS7_ILi64EEEEEELi256ENS_6half_tEfNS_4arch4Sm90ELb0ELb0ELb0ELb0ELb0ELb0ELb0ELb1ELb0ELb1ELb0ELb0EEENS1_21CollectiveEpilogueFwdINS6_IJSA_NS7_ILi256EEESB_EEES9_SE_SG_Li256ELb0ELb1ELb0ELb0EEENS1_29StaticPersistentTileSchedulerILb0EEEEEEEEEvNT_6ParamsE:
	.zero		3456


//--------------------- .nv.constant0._ZN7cutlass13device_kernelIN5flash11enable_sm90INS1_16FlashAttnFwdSm90INS1_25CollectiveMainloopFwdSm90ILi2EN4cute5tupleIJNS5_1CILi1EEES8_S8_EEENS6_IJNS7_ILi128EEENS7_ILi96EEENS7_ILi64EEEEEELi256ENS_6half_tEfNS_4arch4Sm90ELb0ELb0ELb0ELb0ELb0ELb0ELb1ELb1ELb0ELb1ELb0ELb0EEENS1_21CollectiveEpilogueFwdINS6_IJSA_NS7_ILi256EEESB_EEES9_SE_SG_Li256ELb0ELb1ELb0ELb0EEENS1_29StaticPersistentTileSchedulerILb0EEEEEEEEEvNT_6ParamsE --------------------------
	.section	.nv.constant0._ZN7cutlass13device_kernelIN5flash11enable_sm90INS1_16FlashAttnFwdSm90INS1_25CollectiveMainloopFwdSm90ILi2EN4cute5tupleIJNS5_1CILi1EEES8_S8_EEENS6_IJNS7_ILi128EEENS7_ILi96EEENS7_ILi64EEEEEELi256ENS_6half_tEfNS_4arch4Sm90ELb0ELb0ELb0ELb0ELb0ELb0ELb1ELb1ELb0ELb1ELb0ELb0EEENS1_21CollectiveEpilogueFwdINS6_IJSA_NS7_ILi256EEESB_EEES9_SE_SG_Li256ELb0ELb1ELb0ELb0EEENS1_29StaticPersistentTileSchedulerILb0EEEEEEEEEvNT_6ParamsE,"a",@progbits
	.sectionflags	@""
	.align	4
.nv.constant0._ZN7cutlass13device_kernelIN5flash11enable_sm90INS1_16FlashAttnFwdSm90INS1_25CollectiveMainloopFwdSm90ILi2EN4cute5tupleIJNS5_1CILi1EEES8_S8_EEENS6_IJNS7_ILi128EEENS7_ILi96EEENS7_ILi64EEEEEELi256ENS_6half_tEfNS_4arch4Sm90ELb0ELb0ELb0ELb0ELb0ELb0ELb1ELb1ELb0ELb1ELb0ELb0EEENS1_21CollectiveEpilogueFwdINS6_IJSA_NS7_ILi256EEESB_EEES9_SE_SG_Li256ELb0ELb1ELb0ELb0EEENS1_29StaticPersistentTileSchedulerILb0EEEEEEEEEvNT_6ParamsE:
	.zero		3712


//--------------------- .nv.constant0._ZN7cutlass13device_kernelIN5flash11enable_sm90INS1_16FlashAttnFwdSm90INS1_25CollectiveMainloopFwdSm90ILi2EN4cute5tupleIJNS5_1CILi1EEES8_S8_EEENS6_IJNS7_ILi128EEENS7_ILi96EEENS7_ILi64EEEEEELi256ENS_6half_tEfNS_4arch4Sm90ELb0ELb0ELb0ELb1ELb0ELb0ELb0ELb1ELb0ELb1ELb0ELb0EEENS1_21CollectiveEpilogueFwdINS6_IJSA_NS7_ILi256EEESB_EEES9_SE_SG_Li256ELb1ELb1ELb0ELb0EEENS1_36VarlenDynamicPersistentTileSchedulerILi128ELi96ELi256ELi128ELb0ELb1ELb1ELb0ELb1ELb1EEEEEEEEEvNT_6ParamsE --------------------------
	.section	.nv.constant0._ZN7cutlass13device_kernelIN5flash11enable_sm90INS1_16FlashAttnFwdSm90INS1_25CollectiveMainloopFwdSm90ILi2EN4cute5tupleIJNS5_1CILi1EEES8_S8_EEENS6_IJNS7_ILi128EEENS7_ILi96EEENS7_ILi64EEEEEELi256ENS_6half_tEfNS_4arch4Sm90ELb0ELb0ELb0ELb1ELb0ELb0ELb0ELb1ELb0ELb1ELb0ELb0EEENS1_21CollectiveEpilogueFwdINS6_IJSA_NS7_ILi256EEESB_EEES9_SE_SG_Li256ELb1ELb1ELb0ELb0EEENS1_36VarlenDynamicPersistentTileSchedulerILi128ELi96ELi256ELi128ELb0ELb1ELb1ELb0ELb1ELb1EEEEEEEEEvNT_6ParamsE,"a",@progbits
	.sectionflags	@""
	.align	4
.nv.constant0._ZN7cutlass13device_kernelIN5flash11enable_sm90INS1_16FlashAttnFwdSm90INS1_25CollectiveMainloopFwdSm90ILi2EN4cute5tupleIJNS5_1CILi1EEES8_S8_EEENS6_IJNS7_ILi128EEENS7_ILi96EEENS7_ILi64EEEEEELi256ENS_6half_tEfNS_4arch4Sm90ELb0ELb0ELb0ELb1ELb0ELb0ELb0ELb1ELb0ELb1ELb0ELb0EEENS1_21CollectiveEpilogueFwdINS6_IJSA_NS7_ILi256EEESB_EEES9_SE_SG_Li256ELb1ELb1ELb0ELb0EEENS1_36VarlenDynamicPersistentTileSchedulerILi128ELi96ELi256ELi128ELb0ELb1ELb1ELb0ELb1ELb1EEEEEEEEEvNT_6ParamsE:
	.zero		3584


//--------------------- .nv.constant0._ZN7cutlass13device_kernelIN5flash11enable_sm90INS1_16FlashAttnFwdSm90INS1_25CollectiveMainloopFwdSm90ILi2EN4cute5tupleIJNS5_1CILi1EEES8_S8_EEENS6_IJNS7_ILi128EEENS7_ILi96EEENS7_ILi64EEEEEELi256ENS_6half_tEfNS_4arch4Sm90ELb0ELb0ELb0ELb1ELb0ELb1ELb0ELb1ELb0ELb1ELb0ELb0EEENS1_21CollectiveEpilogueFwdINS6_IJSA_NS7_ILi256EEESB_EEES9_SE_SG_Li256ELb1ELb1ELb0ELb0EEENS1_36VarlenDynamicPersistentTileSchedulerILi128ELi96ELi256ELi128ELb0ELb1ELb1ELb0ELb1ELb1EEEEEEEEEvNT_6ParamsE --------------------------
	.section	.nv.constant0._ZN7cutlass13device_kernelIN5flash11enable_sm90INS1_16FlashAttnFwdSm90INS1_25CollectiveMainloopFwdSm90ILi2EN4cute5tupleIJNS5_1CILi1EEES8_S8_EEENS6_IJNS7_ILi128EEENS7_ILi96EEENS7_ILi64EEEEEELi256ENS_6half_tEfNS_4arch4Sm90ELb0ELb0ELb0ELb1ELb0ELb1ELb0ELb1ELb0ELb1ELb0ELb0EEENS1_21CollectiveEpilogueFwdINS6_IJSA_NS7_ILi256EEESB_EEES9_SE_SG_Li256ELb1ELb1ELb0ELb0EEENS1_36VarlenDynamicPersistentTileSchedulerILi128ELi96ELi256ELi128ELb0ELb1ELb1ELb0ELb1ELb1EEEEEEEEEvNT_6ParamsE,"a",@progbits
	.sectionflags	@""
	.align	4
.nv.constant0._ZN7cutlass13device_kernelIN5flash11enable_sm90INS1_16FlashAttnFwdSm90INS1_25CollectiveMainloopFwdSm90ILi2EN4cute5tupleIJNS5_1CILi1EEES8_S8_EEENS6_IJNS7_ILi128EEENS7_ILi96EEENS7_ILi64EEEEEELi256ENS_6half_tEfNS_4arch4Sm90ELb0ELb0ELb0ELb1ELb0ELb1ELb0ELb1ELb0ELb1ELb0ELb0EEENS1_21CollectiveEpilogueFwdINS6_IJSA_NS7_ILi256EEESB_EEES9_SE_SG_Li256ELb1ELb1ELb0ELb0EEENS1_36VarlenDynamicPersistentTileSchedulerILi128ELi96ELi256ELi128ELb0ELb1ELb1ELb0ELb1ELb1EEEEEEEEEvNT_6ParamsE:
	.zero		3584


//--------------------- .nv.constant0._ZN7cutlass13device_kernelIN5flash11enable_sm90INS1_16FlashAttnFwdSm90INS1_25CollectiveMainloopFwdSm90ILi2EN4cute5tupleIJNS5_1CILi1EEES8_S8_EEENS6_IJNS7_ILi128EEENS7_ILi96EEENS7_ILi64EEEEEELi256ENS_6half_tEfNS_4arch4Sm90ELb0ELb0ELb0ELb1ELb0ELb0ELb1ELb1ELb0ELb1ELb0ELb0EEENS1_21CollectiveEpilogueFwdINS6_IJSA_NS7_ILi256EEESB_EEES9_SE_SG_Li256ELb1ELb1ELb0ELb0EEENS1_36VarlenDynamicPersistentTileSchedulerILi128ELi96ELi256ELi128ELb0ELb1ELb1ELb0ELb1ELb1EEEEEEEEEvNT_6ParamsE --------------------------
	.section	.nv.constant0._ZN7cutlass13device_kernelIN5flash11enable_sm90INS1_16FlashAttnFwdSm90INS1_25CollectiveMainloopFwdSm90ILi2EN4cute5tupleIJNS5_1CILi1EEES8_S8_EEENS6_IJNS7_ILi128EEENS7_ILi96EEENS7_ILi64EEEEEELi256ENS_6half_tEfNS_4arch4Sm90ELb0ELb0ELb0ELb1ELb0ELb0ELb1ELb1ELb0ELb1ELb0ELb0EEENS1_21CollectiveEpilogueFwdINS6_IJSA_NS7_ILi256EEESB_EEES9_SE_SG_Li256ELb1ELb1ELb0ELb0EEENS1_36VarlenDynamicPersistentTileSchedulerILi128ELi96ELi256ELi128ELb0ELb1ELb1ELb0ELb1ELb1EEEEEEEEEvNT_6ParamsE,"a",@progbits
	.sectionflags	@""
	.align	4
.nv.constant0._ZN7cutlass13device_kernelIN5flash11enable_sm90INS1_16FlashAttnFwdSm90INS1_25CollectiveMainloopFwdSm90ILi2EN4cute5tupleIJNS5_1CILi1EEES8_S8_EEENS6_IJNS7_ILi128EEENS7_ILi96EEENS7_ILi64EEEEEELi256ENS_6half_tEfNS_4arch4Sm90ELb0ELb0ELb0ELb1ELb0ELb0ELb1ELb1ELb0ELb1ELb0ELb0EEENS1_21CollectiveEpilogueFwdINS6_IJSA_NS7_ILi256EEESB_EEES9_SE_SG_Li256ELb1ELb1ELb0ELb0EEENS1_36VarlenDynamicPersistentTileSchedulerILi128ELi96ELi256ELi128ELb0ELb1ELb1ELb0ELb1ELb1EEEEEEEEEvNT_6ParamsE:
	.zero		3840


//--------------------- .nv.constant0._ZN7cutlass13device_kernelIN5flash11enable_sm90INS1_16FlashAttnFwdSm90INS1_25CollectiveMainloopFwdSm90ILi2EN4cute5tupleIJNS5_1CILi1EEES8_S8_EEENS6_IJNS7_ILi128EEENS7_ILi96EEENS7_ILi64EEEEEELi256ENS_6half_tEfNS_4arch4Sm90ELb0ELb0ELb0ELb1ELb0ELb1ELb1ELb1ELb0ELb1ELb0ELb0EEENS1_21CollectiveEpilogueFwdINS6_IJSA_NS7_ILi256EEESB_EEES9_SE_SG_Li256ELb1ELb1ELb0ELb0EEENS1_36VarlenDynamicPersistentTileSchedulerILi128ELi96ELi256ELi128ELb0ELb1ELb1ELb0ELb1ELb1EEEEEEEEEvNT_6ParamsE --------------------------
	.section	.nv.constant0._ZN7cutlass13device_kernelIN5flash11enable_sm90INS1_16FlashAttnFwdSm90INS1_25CollectiveMainloopFwdSm90ILi2EN4cute5tupleIJNS5_1CILi1EEES8_S8_EEENS6_IJNS7_ILi128EEENS7_ILi96EEENS7_ILi64EEEEEELi256ENS_6half_tEfNS_4arch4Sm90ELb0ELb0ELb0ELb1ELb0ELb1ELb1ELb1ELb0ELb1ELb0ELb0EEENS1_21CollectiveEpilogueFwdINS6_IJSA_NS7_ILi256EEESB_EEES9_SE_SG_Li256ELb1ELb1ELb0ELb0EEENS1_36VarlenDynamicPersistentTileSchedulerILi128ELi96ELi256ELi128ELb0ELb1ELb1ELb0ELb1ELb1EEEEEEEEEvNT_6ParamsE,"a",@progbits
	.sectionflags	@""
	.align	4
.nv.constant0._ZN7cutlass13device_kernelIN5flash11enable_sm90INS1_16FlashAttnFwdSm90INS1_25CollectiveMainloopFwdSm90ILi2EN4cute5tupleIJNS5_1CILi1EEES8_S8_EEENS6_IJNS7_ILi128EEENS7_ILi96EEENS7_ILi64EEEEEELi256ENS_6half_tEfNS_4arch4Sm90ELb0ELb0ELb0ELb1ELb0ELb1ELb1ELb1ELb0ELb1ELb0ELb0EEENS1_21CollectiveEpilogueFwdINS6_IJSA_NS7_ILi256EEESB_EEES9_SE_SG_Li256ELb1ELb1ELb0ELb0EEENS1_36VarlenDynamicPersistentTileSchedulerILi128ELi96ELi256ELi128ELb0ELb1ELb1ELb0ELb1ELb1EEEEEEEEEvNT_6ParamsE:
	.zero		3840


//--------------------- .nv.constant0._ZN7cutlass13device_kernelIN5flash11enable_sm90INS1_16FlashAttnFwdSm90INS1_25CollectiveMainloopFwdSm90ILi2EN4cute5tupleIJNS5_1CILi1EEES8_S8_EEENS6_IJNS7_ILi128EEENS7_ILi96EEENS7_ILi64EEEEEELi256ENS_6half_tEfNS_4arch4Sm90ELb0ELb1ELb0ELb0ELb0ELb0ELb0ELb1ELb0ELb1ELb0ELb0EEENS1_21CollectiveEpilogueFwdINS6_IJSA_NS7_ILi256EEESB_EEES9_SE_SG_Li256ELb0ELb1ELb0ELb0EEENS1_30DynamicPersistentTileSchedulerILi256ELi128ELb0ELb1ELb1EEEEEEEEEvNT_6ParamsE --------------------------
	.section	.nv.constant0._ZN7cutlass13device_kernelIN5flash11enable_sm90INS1_16FlashAttnFwdSm90INS1_25CollectiveMainloopFwdSm90ILi2EN4cute5tupleIJNS5_1CILi1EEES8_S8_EEENS6_IJNS7_ILi128EEENS7_ILi96EEENS7_ILi64EEEEEELi256ENS_6half_tEfNS_4arch4Sm90ELb0ELb1ELb0ELb0ELb0ELb0ELb0ELb1ELb0ELb1ELb0ELb0EEENS1_21CollectiveEpilogueFwdINS6_IJSA_NS7_ILi256EEESB_EEES9_SE_SG_Li256ELb0ELb1ELb0ELb0EEENS1_30DynamicPersistentTileSchedulerILi256ELi128ELb0ELb1ELb1EEEEEEEEEvNT_6ParamsE,"a",@progbits
	.sectionflags	@""
	.align	4
.nv.constant0._ZN7cutlass13device_kernelIN5flash11enable_sm90INS1_16FlashAttnFwdSm90INS1_25CollectiveMainloopFwdSm90ILi2EN4cute5tupleIJNS5_1CILi1EEES8_S8_EEENS6_IJNS7_ILi128EEENS7_ILi96EEENS7_ILi64EEEEEELi256ENS_6half_tEfNS_4arch4Sm90ELb0ELb1ELb0ELb0ELb0ELb0ELb0ELb1ELb0ELb1ELb0ELb0EEENS1_21CollectiveEpilogueFwdINS6_IJSA_NS7_ILi256EEESB_EEES9_SE_SG_Li256ELb0ELb1ELb0ELb0EEENS1_30DynamicPersistentTileSchedulerILi256ELi128ELb0ELb1ELb1EEEEEEEEEvNT_6ParamsE:
	.zero		3584


//--------------------- .nv.constant0._ZN7cutlass13device_kernelIN5flash11enable_sm90INS1_16FlashAttnFwdSm90INS1_25CollectiveMainloopFwdSm90ILi2EN4cute5tupleIJNS5_1CILi1EEES8_S8_EEENS6_IJNS7_ILi128EEENS7_ILi96EEENS7_ILi64EEEEEELi256ENS_6half_tEfNS_4arch4Sm90ELb0ELb1ELb0ELb0ELb0ELb0ELb1ELb1ELb0ELb1ELb0ELb0EEENS1_21CollectiveEpilogueFwdINS6_IJSA_NS7_ILi256EEESB_EEES9_SE_SG_Li256ELb0ELb1ELb0ELb0EEENS1_30DynamicPersistentTileSchedulerILi256ELi128ELb0ELb1ELb1EEEEEEEEEvNT_6ParamsE --------------------------
	.section	.nv.constant0._ZN7cutlass13device_kernelIN5flash11enable_sm90INS1_16FlashAttnFwdSm90INS1_25CollectiveMainloopFwdSm90ILi2EN4cute5tupleIJNS5_1CILi1EEES8_S8_EEENS6_IJNS7_ILi128EEENS7_ILi96EEENS7_ILi64EEEEEELi256ENS_6half_tEfNS_4arch4Sm90ELb0ELb1ELb0ELb0ELb0ELb0ELb1ELb1ELb0ELb1ELb0ELb0EEENS1_21CollectiveEpilogueFwdINS6_IJSA_NS7_ILi256EEESB_EEES9_SE_SG_Li256ELb0ELb1ELb0ELb0EEENS1_30DynamicPersistentTileSchedulerILi256ELi128ELb0ELb1ELb1EEEEEEEEEvNT_6ParamsE,"a",@progbits
	.sectionflags	@""
	.align	4
.nv.constant0._ZN7cutlass13device_kernelIN5flash11enable_sm90INS1_16FlashAttnFwdSm90INS1_25CollectiveMainloopFwdSm90ILi2EN4cute5tupleIJNS5_1CILi1EEES8_S8_EEENS6_IJNS7_ILi128EEENS7_ILi96EEENS7_ILi64EEEEEELi256ENS_6half_tEfNS_4arch4Sm90ELb0ELb1ELb0ELb0ELb0ELb0ELb1ELb1ELb0ELb1ELb0ELb0EEENS1_21CollectiveEpilogueFwdINS6_IJSA_NS7_ILi256EEESB_EEES9_SE_SG_Li256ELb0ELb1ELb0ELb0EEENS1_30DynamicPersistentTileSchedulerILi256ELi128ELb0ELb1ELb1EEEEEEEEEvNT_6ParamsE:
	.zero		3840


//--------------------- .nv.constant0._ZN7cutlass13device_kernelIN5flash11enable_sm90INS1_16FlashAttnFwdSm90INS1_25CollectiveMainloopFwdSm90ILi2EN4cute5tupleIJNS5_1CILi1EEES8_S8_EEENS6_IJNS7_ILi128EEENS7_ILi96EEENS7_ILi64EEEEEELi256ENS_6half_tEfNS_4arch4Sm90ELb0ELb1ELb0ELb1ELb0ELb0ELb0ELb1ELb0ELb1ELb0ELb0EEENS1_21CollectiveEpilogueFwdINS6_IJSA_NS7_ILi256EEESB_EEES9_SE_SG_Li256ELb1ELb1ELb0ELb0EEENS1_36VarlenDynamicPersistentTileSchedulerILi128ELi96ELi256ELi128ELb0ELb1ELb1ELb1ELb0ELb1EEEEEEEEEvNT_6ParamsE --------------------------
	.section	.nv.constant0._ZN7cutlass13device_kernelIN5flash11enable_sm90INS1_16FlashAttnFwdSm90INS1_25CollectiveMainloopFwdSm90ILi2EN4cute5tupleIJNS5_1CILi1EEES8_S8_EEENS6_IJNS7_ILi128EEENS7_ILi96EEENS7_ILi64EEEEEELi256ENS_6half_tEfNS_4arch4Sm90ELb0ELb1ELb0ELb1ELb0ELb0ELb0ELb1ELb0ELb1ELb0ELb0EEENS1_21CollectiveEpilogueFwdINS6_IJSA_NS7_ILi256EEESB_EEES9_SE_SG_Li256ELb1ELb1ELb0ELb0EEENS1_36VarlenDynamicPersistentTileSchedulerILi128ELi96ELi256ELi128ELb0ELb1ELb1ELb1ELb0ELb1EEEEEEEEEvNT_6ParamsE,"a",@progbits
	.sectionflags	@""
	.align	4
.nv.constant0._ZN7cutlass13device_kernelIN5flash11enable_sm90INS1_16FlashAttnFwdSm90INS1_25CollectiveMainloopFwdSm90ILi2EN4cute5tupleIJNS5_1CILi1EEES8_S8_EEENS6_IJNS7_ILi128EEENS7_ILi96EEENS7_ILi64EEEEEELi256ENS_6half_tEfNS_4arch4Sm90ELb0ELb1ELb0ELb1ELb0ELb0ELb0ELb1ELb0ELb1ELb0ELb0EEENS1_21CollectiveEpilogueFwdINS6_IJSA_NS7_ILi256EEESB_EEES9_SE_SG_Li256ELb1ELb1ELb0ELb0EEENS1_36VarlenDynamicPersistentTileSchedulerILi128ELi96ELi256ELi128ELb0ELb1ELb1ELb1ELb0ELb1EEEEEEEEEvNT_6ParamsE:
	.zero		3584


//--------------------- .nv.constant0._ZN7cutlass13device_kernelIN5flash11enable_sm90INS1_16FlashAttnFwdSm90INS1_25CollectiveMainloopFwdSm90ILi2EN4cute5tupleIJNS5_1CILi1EEES8_S8_EEENS6_IJNS7_ILi128EEENS7_ILi96EEENS7_ILi64EEEEEELi256ENS_6half_tEfNS_4arch4Sm90ELb0ELb1ELb0ELb1ELb0ELb1ELb0ELb1ELb0ELb1ELb0ELb0EEENS1_21CollectiveEpilogueFwdINS6_IJSA_NS7_ILi256EEESB_EEES9_SE_SG_Li256ELb1ELb1ELb0ELb0EEENS1_36VarlenDynamicPersistentTileSchedulerILi128ELi96ELi256ELi128ELb0ELb1ELb1ELb1ELb0ELb1EEEEEEEEEvNT_6ParamsE --------------------------
	.section	.nv.constant0._ZN7cutlass13device_kernelIN5flash11enable_sm90INS1_16FlashAttnFwdSm90INS1_25CollectiveMainloopFwdSm90ILi2EN4cute5tupleIJNS5_1CILi1EEES8_S8_EEENS6_IJNS7_ILi128EEENS7_ILi96EEENS7_ILi64EEEEEELi256ENS_6half_tEfNS_4arch4Sm90ELb0ELb1ELb0ELb1ELb0ELb1ELb0ELb1ELb0ELb1ELb0ELb0EEENS1_21CollectiveEpilogueFwdINS6_IJSA_NS7_ILi256EEESB_EEES9_SE_SG_Li256ELb1ELb1ELb0ELb0EEENS1_36VarlenDynamicPersistentTileSchedulerILi128ELi96ELi256ELi128ELb0ELb1ELb1ELb1ELb0ELb1EEEEEEEEEvNT_6ParamsE,"a",@progbits
	.sectionflags	@""
	.align	4
.nv.constant0._ZN7cutlass13device_kernelIN5flash11enable_sm90INS1_16FlashAttnFwdSm90INS1_25CollectiveMainloopFwdSm90ILi2EN4cute5tupleIJNS5_1CILi1EEES8_S8_EEENS6_IJNS7_ILi128EEENS7_ILi96EEENS7_ILi64EEEEEELi256ENS_6half_tEfNS_4arch4Sm90ELb0ELb1ELb0ELb1ELb0ELb1ELb0ELb1ELb0ELb1ELb0ELb0EEENS1_21CollectiveEpilogueFwdINS6_IJSA_NS7_ILi256EEESB_EEES9_SE_SG_Li256ELb1ELb1ELb0ELb0EEENS1_36VarlenDynamicPersistentTileSchedulerILi128ELi96ELi256ELi128ELb0ELb1ELb1ELb1ELb0ELb1EEEEEEEEEvNT_6ParamsE:
	.zero		3584


//--------------------- .nv.constant0._ZN7cutlass13device_kernelIN5flash11enable_sm90INS1_16FlashAttnFwdSm90INS1_25CollectiveMainloopFwdSm90ILi2EN4cute5tupleIJNS5_1CILi1EEES8_S8_EEENS6_IJNS7_ILi128EEENS7_ILi96EEENS7_ILi64EEEEEELi256ENS_6half_tEfNS_4arch4Sm90ELb0ELb1ELb0ELb1ELb0ELb0ELb1ELb1ELb0ELb1ELb0ELb0EEENS1_21CollectiveEpilogueFwdINS6_IJSA_NS7_ILi256EEESB_EEES9_SE_SG_Li256ELb1ELb1ELb0ELb0EEENS1_36VarlenDynamicPersistentTileSchedulerILi128ELi96ELi256ELi128ELb0ELb1ELb1ELb1ELb0ELb1EEEEEEEEEvNT_6ParamsE --------------------------
	.section	.nv.constant0._ZN7cutlass13device_kernelIN5flash11enable_sm90INS1_16FlashAttnFwdSm90INS1_25CollectiveMainloopFwdSm90ILi2EN4cute5tupleIJNS5_1CILi1EEES8_S8_EEENS6_IJNS7_ILi128EEENS7_ILi96EEENS7_ILi64EEEEEELi256ENS_6half_tEfNS_4arch4Sm90ELb0ELb1ELb0ELb1ELb0ELb0ELb1ELb1ELb0ELb1ELb0ELb0EEENS1_21CollectiveEpilogueFwdINS6_IJSA_NS7_ILi256EEESB_EEES9_SE_SG_Li256ELb1ELb1ELb0ELb0EEENS1_36VarlenDynamicPersistentTileSchedulerILi128ELi96ELi256ELi128ELb0ELb1ELb1ELb1ELb0ELb1EEEEEEEEEvNT_6ParamsE,"a",@progbits
	.sectionflags	@""
	.align	4
.nv.constant0._ZN7cutlass13device_kernelIN5flash11enable_sm90INS1_16FlashAttnFwdSm90INS1_25CollectiveMainloopFwdSm90ILi2EN4cute5tupleIJNS5_1CILi1EEES8_S8_EEENS6_IJNS7_ILi128EEENS7_ILi96EEENS7_ILi64EEEEEELi256ENS_6half_tEfNS_4arch4Sm90ELb0ELb1ELb0ELb1ELb0ELb0ELb1ELb1ELb0ELb1ELb0ELb0EEENS1_21CollectiveEpilogueFwdINS6_IJSA_NS7_ILi256EEESB_EEES9_SE_SG_Li256ELb1ELb1ELb0ELb0EEENS1_36VarlenDynamicPersistentTileSchedulerILi128ELi96ELi256ELi128ELb0ELb1ELb1ELb1ELb0ELb1EEEEEEEEEvNT_6ParamsE:
	.zero		3840


//--------------------- .nv.constant0._ZN7cutlass13device_kernelIN5flash11enable_sm90INS1_16FlashAttnFwdSm90INS1_25CollectiveMainloopFwdSm90ILi2EN4cute5tupleIJNS5_1CILi1EEES8_S8_EEENS6_IJNS7_ILi128EEENS7_ILi96EEENS7_ILi64EEEEEELi256ENS_6half_tEfNS_4arch4Sm90ELb0ELb1ELb0ELb1ELb0ELb1ELb1ELb1ELb0ELb1ELb0ELb0EEENS1_21CollectiveEpilogueFwdINS6_IJSA_NS7_ILi256EEESB_EEES9_SE_SG_Li256ELb1ELb1ELb0ELb0EEENS1_36VarlenDynamicPersistentTileSchedulerILi128ELi96ELi256ELi128ELb0ELb1ELb1ELb1ELb0ELb1EEEEEEEEEvNT_6ParamsE --------------------------
	.section	.nv.constant0._ZN7cutlass13device_kernelIN5flash11enable_sm90INS1_16FlashAttnFwdSm90INS1_25CollectiveMainloopFwdSm90ILi2EN4cute5tupleIJNS5_1CILi1EEES8_S8_EEENS6_IJNS7_ILi128EEENS7_ILi96EEENS7_ILi64EEEEEELi256ENS_6half_tEfNS_4arch4Sm90ELb0ELb1ELb0ELb1ELb0ELb1ELb1ELb1ELb0ELb1ELb0ELb0EEENS1_21CollectiveEpilogueFwdINS6_IJSA_NS7_ILi256EEESB_EEES9_SE_SG_Li256ELb1ELb1ELb0ELb0EEENS1_36VarlenDynamicPersistentTileSchedulerILi128ELi96ELi256ELi128ELb0ELb1ELb1ELb1ELb0ELb1EEEEEEEEEvNT_6ParamsE,"a",@progbits
	.sectionflags	@""
	.align	4
.nv.constant0._ZN7cutlass13device_kernelIN5flash11enable_sm90INS1_16FlashAttnFwdSm90INS1_25CollectiveMainloopFwdSm90ILi2EN4cute5tupleIJNS5_1CILi1EEES8_S8_EEENS6_IJNS7_ILi128EEENS7_ILi96EEENS7_ILi64EEEEEELi256ENS_6half_tEfNS_4arch4Sm90ELb0ELb1ELb0ELb1ELb0ELb1ELb1ELb1ELb0ELb1ELb0ELb0EEENS1_21CollectiveEpilogueFwdINS6_IJSA_NS7_ILi256EEESB_EEES9_SE_SG_Li256ELb1ELb1ELb0ELb0EEENS1_36VarlenDynamicPersistentTileSchedulerILi128ELi96ELi256ELi128ELb0ELb1ELb1ELb1ELb0ELb1EEEEEEEEEvNT_6ParamsE:
	.zero		3840


//--------------------- .nv.constant0._ZN7cutlass13device_kernelIN5flash11enable_sm90INS1_16FlashAttnFwdSm90INS1_25CollectiveMainloopFwdSm90ILi2EN4cute5tupleIJNS5_1CILi1EEES8_S8_EEENS6_IJNS7_ILi128EEENS7_ILi96EEENS7_ILi64EEEEEELi256ENS_6half_tEfNS_4arch4Sm90ELb1ELb0ELb0ELb0ELb0ELb0ELb0ELb1ELb0ELb1ELb0ELb0EEENS1_21CollectiveEpilogueFwdINS6_IJSA_NS7_ILi256EEESB_EEES9_SE_SG_Li256ELb0ELb1ELb0ELb0EEENS1_30DynamicPersistentTileSchedulerILi256ELi128ELb0ELb1ELb1EEEEEEEEEvNT_6ParamsE --------------------------
	.section	.nv.constant0._ZN7cutlass13device_kernelIN5flash11enable_sm90INS1_16FlashAttnFwdSm90INS1_25CollectiveMainloopFwdSm90ILi2EN4cute5tupleIJNS5_1CILi1EEES8_S8_EEENS6_IJNS7_ILi128EEENS7_ILi96EEENS7_ILi64EEEEEELi256ENS_6half_tEfNS_4arch4Sm90ELb1ELb0ELb0ELb0ELb0ELb0ELb0ELb1ELb0ELb1ELb0ELb0EEENS1_21CollectiveEpilogueFwdINS6_IJSA_NS7_ILi256EEESB_EEES9_SE_SG_Li256ELb0ELb1ELb0ELb0EEENS1_30DynamicPersistentTileSchedulerILi256ELi128ELb0ELb1ELb1EEEEEEEEEvNT_6ParamsE,"a",@progbits
	.sectionflags	@""
	.align	4
.nv.constant0._ZN7cutlass13device_kernelIN5flash11enable_sm90INS1_16FlashAttnFwdSm90INS1_25CollectiveMainloopFwdSm90ILi2EN4cute5tupleIJNS5_1CILi1EEES8_S8_EEENS6_IJNS7_ILi128EEENS7_ILi96EEENS7_ILi64EEEEEELi256ENS_6half_tEfNS_4arch4Sm90ELb1ELb0ELb0ELb0ELb0ELb0ELb0ELb1ELb0ELb1ELb0ELb0EEENS1_21CollectiveEpilogueFwdINS6_IJSA_NS7_ILi256EEESB_EEES9_SE_SG_Li256ELb0ELb1ELb0ELb0EEENS1_30DynamicPersistentTileSchedulerILi256ELi128ELb0ELb1ELb1EEEEEEEEEvNT_6ParamsE:
	.zero		3584


//--------------------- .nv.constant0._ZN7cutlass13device_kernelIN5flash11enable_sm90INS1_16FlashAttnFwdSm90INS1_25CollectiveMainloopFwdSm90ILi2EN4cute5tupleIJNS5_1CILi1EEES8_S8_EEENS6_IJNS7_ILi128EEENS7_ILi96EEENS7_ILi64EEEEEELi256ENS_6half_tEfNS_4arch4Sm90ELb1ELb0ELb0ELb0ELb0ELb0ELb1ELb1ELb0ELb1ELb0ELb0EEENS1_21CollectiveEpilogueFwdINS6_IJSA_NS7_ILi256EEESB_EEES9_SE_SG_Li256ELb0ELb1ELb0ELb0EEENS1_30DynamicPersistentTileSchedulerILi256ELi128ELb0ELb1ELb1EEEEEEEEEvNT_6ParamsE --------------------------
	.section	.nv.constant0._ZN7cutlass13device_kernelIN5flash11enable_sm90INS1_16FlashAttnFwdSm90INS1_25CollectiveMainloopFwdSm90ILi2EN4cute5tupleIJNS5_1CILi1EEES8_S8_EEENS6_IJNS7_ILi128EEENS7_ILi96EEENS7_ILi64EEEEEELi256ENS_6half_tEfNS_4arch4Sm90ELb1ELb0ELb0ELb0ELb0ELb0ELb1ELb1ELb0ELb1ELb0ELb0EEENS1_21CollectiveEpilogueFwdINS6_IJSA_NS7_ILi256EEESB_EEES9_SE_SG_Li256ELb0ELb1ELb0ELb0EEENS1_30DynamicPersistentTileSchedulerILi256ELi128ELb0ELb1ELb1EEEEEEEEEvNT_6ParamsE,"a",@progbits
	.sectionflags	@""
	.align	4
.nv.constant0._ZN7cutlass13device_kernelIN5flash11enable_sm90INS1_16FlashAttnFwdSm90INS1_25CollectiveMainloopFwdSm90ILi2EN4cute5tupleIJNS5_1CILi1EEES8_S8_EEENS6_IJNS7_ILi128EEENS7_ILi96EEENS7_ILi64EEEEEELi256ENS_6half_tEfNS_4arch4Sm90ELb1ELb0ELb0ELb0ELb0ELb0ELb1ELb1ELb0ELb1ELb0ELb0EEENS1_21CollectiveEpilogueFwdINS6_IJSA_NS7_ILi256EEESB_EEES9_SE_SG_Li256ELb0ELb1ELb0ELb0EEENS1_30DynamicPersistentTileSchedulerILi256ELi128ELb0ELb1ELb1EEEEEEEEEvNT_6ParamsE:
	.zero		3840


//--------------------- .nv.constant0._ZN7cutlass13device_kernelIN5flash11enable_sm90INS1_16FlashAttnFwdSm90INS1_25CollectiveMainloopFwdSm90ILi2EN4cute5tupleIJNS5_1CILi1EEES8_S8_EEENS6_IJNS7_ILi128EEENS7_ILi96EEENS7_ILi64EEEEEELi256ENS_6half_tEfNS_4arch4Sm90ELb1ELb0ELb0ELb1ELb0ELb0ELb0ELb1ELb0ELb1ELb0ELb0EEENS1_21CollectiveEpilogueFwdINS6_IJSA_NS7_ILi256EEESB_EEES9_SE_SG_Li256ELb1ELb1ELb0ELb0EEENS1_36VarlenDynamicPersistentTileSchedulerILi128ELi96ELi256ELi128ELb0ELb1ELb1ELb1ELb1ELb1EEEEEEEEEvNT_6ParamsE --------------------------
	.section	.nv.constant0._ZN7cutlass13device_kernelIN5flash11enable_sm90INS1_16FlashAttnFwdSm90INS1_25CollectiveMainloopFwdSm90ILi2EN4cute5tupleIJNS5_1CILi1EEES8_S8_EEENS6_IJNS7_ILi128EEENS7_ILi96EEENS7_ILi64EEEEEELi256ENS_6half_tEfNS_4arch4Sm90ELb1ELb0ELb0ELb1ELb0ELb0ELb0ELb1ELb0ELb1ELb0ELb0EEENS1_21CollectiveEpilogueFwdINS6_IJSA_NS7_ILi256EEESB_EEES9_SE_SG_Li256ELb1ELb1ELb0ELb0EEENS1_36VarlenDynamicPersistentTileSchedulerILi128ELi96ELi256ELi128ELb0ELb1ELb1ELb1ELb1ELb1EEEEEEEEEvNT_6ParamsE,"a",@progbits
	.sectionflags	@""
	.align	4
.nv.constant0._ZN7cutlass13device_kernelIN5flash11enable_sm90INS1_16FlashAttnFwdSm90INS1_25CollectiveMainloopFwdSm90ILi2EN4cute5tupleIJNS5_1CILi1EEES8_S8_EEENS6_IJNS7_ILi128EEENS7_ILi96EEENS7_ILi64EEEEEELi256ENS_6half_tEfNS_4arch4Sm90ELb1ELb0ELb0ELb1ELb0ELb0ELb0ELb1ELb0ELb1ELb0ELb0EEENS1_21CollectiveEpilogueFwdINS6_IJSA_NS7_ILi256EEESB_EEES9_SE_SG_Li256ELb1ELb1ELb0ELb0EEENS1_36VarlenDynamicPersistentTileSchedulerILi128ELi96ELi256ELi128ELb0ELb1ELb1ELb1ELb1ELb1EEEEEEEEEvNT_6ParamsE:
	.zero		3584


//--------------------- .nv.constant0._ZN7cutlass13device_kernelIN5flash11enable_sm90INS1_16FlashAttnFwdSm90INS1_25CollectiveMainloopFwdSm90ILi2EN4cute5tupleIJNS5_1CILi1EEES8_S8_EEENS6_IJNS7_ILi128EEENS7_ILi96EEENS7_ILi64EEEEEELi256ENS_6half_tEfNS_4arch4Sm90ELb1ELb0ELb0ELb1ELb0ELb1ELb0ELb1ELb0ELb1ELb0ELb0EEENS1_21CollectiveEpilogueFwdINS6_IJSA_NS7_ILi256EEESB_EEES9_SE_SG_Li256ELb1ELb1ELb0ELb0EEENS1_36VarlenDynamicPersistentTileSchedulerILi128ELi96ELi256ELi128ELb0ELb1ELb1ELb1ELb1ELb1EEEEEEEEEvNT_6ParamsE --------------------------
	.section	.nv.constant0._ZN7cutlass13device_kernelIN5flash11enable_sm90INS1_16FlashAttnFwdSm90INS1_25CollectiveMainloopFwdSm90ILi2EN4cute5tupleIJNS5_1CILi1EEES8_S8_EEENS6_IJNS7_ILi128EEENS7_ILi96EEENS7_ILi64EEEEEELi256ENS_6half_tEfNS_4arch4Sm90ELb1ELb0ELb0ELb1ELb0ELb1ELb0ELb1ELb0ELb1ELb0ELb0EEENS1_21CollectiveEpilogueFwdINS6_IJSA_NS7_ILi256EEESB_EEES9_SE_SG_Li256ELb1ELb1ELb0ELb0EEENS1_36VarlenDynamicPersistentTileSchedulerILi128ELi96ELi256ELi128ELb0ELb1ELb1ELb1ELb1ELb1EEEEEEEEEvNT_6ParamsE,"a",@progbits
	.sectionflags	@""
	.align	4
.nv.constant0._ZN7cutlass13device_kernelIN5flash11enable_sm90INS1_16FlashAttnFwdSm90INS1_25CollectiveMainloopFwdSm90ILi2EN4cute5tupleIJNS5_1CILi1EEES8_S8_EEENS6_IJNS7_ILi128EEENS7_ILi96EEENS7_ILi64EEEEEELi256ENS_6half_tEfNS_4arch4Sm90ELb1ELb0ELb0ELb1ELb0ELb1ELb0ELb1ELb0ELb1ELb0ELb0EEENS1_21CollectiveEpilogueFwdINS6_IJSA_NS7_ILi256EEESB_EEES9_SE_SG_Li256ELb1ELb1ELb0ELb0EEENS1_36VarlenDynamicPersistentTileSchedulerILi128ELi96ELi256ELi128ELb0ELb1ELb1ELb1ELb1ELb1EEEEEEEEEvNT_6ParamsE:
	.zero		3584


//--------------------- .nv.constant0._ZN7cutlass13device_kernelIN5flash11enable_sm90INS1_16FlashAttnFwdSm90INS1_25CollectiveMainloopFwdSm90ILi2EN4cute5tupleIJNS5_1CILi1EEES8_S8_EEENS6_IJNS7_ILi128EEENS7_ILi96EEENS7_ILi64EEEEEELi256ENS_6half_tEfNS_4arch4Sm90ELb1ELb0ELb0ELb1ELb0ELb0ELb1ELb1ELb0ELb1ELb0ELb0EEENS1_21CollectiveEpilogueFwdINS6_IJSA_NS7_ILi256EEESB_EEES9_SE_SG_Li256ELb1ELb1ELb0ELb0EEENS1_36VarlenDynamicPersistentTileSchedulerILi128ELi96ELi256ELi128ELb0ELb1ELb1ELb1ELb1ELb1EEEEEEEEEvNT_6ParamsE --------------------------
	.section	.nv.constant0._ZN7cutlass13device_kernelIN5flash11enable_sm90INS1_16FlashAttnFwdSm90INS1_25CollectiveMainloopFwdSm90ILi2EN4cute5tupleIJNS5_1CILi1EEES8_S8_EEENS6_IJNS7_ILi128EEENS7_ILi96EEENS7_ILi64EEEEEELi256ENS_6half_tEfNS_4arch4Sm90ELb1ELb0ELb0ELb1ELb0ELb0ELb1ELb1ELb0ELb1ELb0ELb0EEENS1_21CollectiveEpilogueFwdINS6_IJSA_NS7_ILi256EEESB_EEES9_SE_SG_Li256ELb1ELb1ELb0ELb0EEENS1_36VarlenDynamicPersistentTileSchedulerILi128ELi96ELi256ELi128ELb0ELb1ELb1ELb1ELb1ELb1EEEEEEEEEvNT_6ParamsE,"a",@progbits
	.sectionflags	@""
	.align	4
.nv.constant0._ZN7cutlass13device_kernelIN5flash11enable_sm90INS1_16FlashAttnFwdSm90INS1_25CollectiveMainloopFwdSm90ILi2EN4cute5tupleIJNS5_1CILi1EEES8_S8_EEENS6_IJNS7_ILi128EEENS7_ILi96EEENS7_ILi64EEEEEELi256ENS_6half_tEfNS_4arch4Sm90ELb1ELb0ELb0ELb1ELb0ELb0ELb1ELb1ELb0ELb1ELb0ELb0EEENS1_21CollectiveEpilogueFwdINS6_IJSA_NS7_ILi256EEESB_EEES9_SE_SG_Li256ELb1ELb1ELb0ELb0EEENS1_36VarlenDynamicPersistentTileSchedulerILi128ELi96ELi256ELi128ELb0ELb1ELb1ELb1ELb1ELb1EEEEEEEEEvNT_6ParamsE:
	.zero		3840


//--------------------- .nv.constant0._ZN7cutlass13device_kernelIN5flash11enable_sm90INS1_16FlashAttnFwdSm90INS1_25CollectiveMainloopFwdSm90ILi2EN4cute5tupleIJNS5_1CILi1EEES8_S8_EEENS6_IJNS7_ILi128EEENS7_ILi96EEENS7_ILi64EEEEEELi256ENS_6half_tEfNS_4arch4Sm90ELb1ELb0ELb0ELb1ELb0ELb1ELb1ELb1ELb0ELb1ELb0ELb0EEENS1_21CollectiveEpilogueFwdINS6_IJSA_NS7_ILi256EEESB_EEES9_SE_SG_Li256ELb1ELb1ELb0ELb0EEENS1_36VarlenDynamicPersistentTileSchedulerILi128ELi96ELi256ELi128ELb0ELb1ELb1ELb1ELb1ELb1EEEEEEEEEvNT_6ParamsE --------------------------
	.section	.nv.constant0._ZN7cutlass13device_kernelIN5flash11enable_sm90INS1_16FlashAttnFwdSm90INS1_25CollectiveMainloopFwdSm90ILi2EN4cute5tupleIJNS5_1CILi1EEES8_S8_EEENS6_IJNS7_ILi128EEENS7_ILi96EEENS7_ILi64EEEEEELi256ENS_6half_tEfNS_4arch4Sm90ELb1ELb0ELb0ELb1ELb0ELb1ELb1ELb1ELb0ELb1ELb0ELb0EEENS1_21CollectiveEpilogueFwdINS6_IJSA_NS7_ILi256EEESB_EEES9_SE_SG_Li256ELb1ELb1ELb0ELb0EEENS1_36VarlenDynamicPersistentTileSchedulerILi128ELi96ELi256ELi128ELb0ELb1ELb1ELb1ELb1ELb1EEEEEEEEEvNT_6ParamsE,"a",@progbits
	.sectionflags	@""
	.align	4
.nv.constant0._ZN7cutlass13device_kernelIN5flash11enable_sm90INS1_16FlashAttnFwdSm90INS1_25CollectiveMainloopFwdSm90ILi2EN4cute5tupleIJNS5_1CILi1EEES8_S8_EEENS6_IJNS7_ILi128EEENS7_ILi96EEENS7_ILi64EEEEEELi256ENS_6half_tEfNS_4arch4Sm90ELb1ELb0ELb0ELb1ELb0ELb1ELb1ELb1ELb0ELb1ELb0ELb0EEENS1_21CollectiveEpilogueFwdINS6_IJSA_NS7_ILi256EEESB_EEES9_SE_SG_Li256ELb1ELb1ELb0ELb0EEENS1_36VarlenDynamicPersistentTileSchedulerILi128ELi96ELi256ELi128ELb0ELb1ELb1ELb1ELb1ELb1EEEEEEEEEvNT_6ParamsE:
	.zero		3840


//--------------------- SYMBOLS --------------------------

	.type		.nv.reservedSmem.offset0,@object
	.size		.nv.reservedSmem.offset0,0x4
